//
// Generated by NVIDIA NVVM Compiler
//
// Compiler Build ID: CL-36424714
// Cuda compilation tools, release 13.0, V13.0.88
// Based on NVVM 20.0.0
//

.version 9.0
.target sm_100
.address_size 64

	// .globl	_Z14getErrorMatrixPdS_S_m
// _ZZN3cub18CUB_300001_SM_10006detail6reduce28DeviceReduceSingleTileKernelINS2_10policy_hubIdjN4cuda3__47maximumIvEEE10Policy1000EPdSB_jS8_ddNS5_3std3__410__identityEEEvT0_T1_T2_T3_T4_T6_E12temp_storage has been demoted
// _ZZN3cub18CUB_300001_SM_10006detail6reduce18DeviceReduceKernelINS2_10policy_hubIdjN4cuda3__47maximumIvEEE10Policy1000EPdjS8_dNS5_3std3__410__identityEEEvT0_PT3_T1_NS0_13GridEvenShareISI_EET2_T4_E12temp_storage has been demoted
// _ZZN3cub18CUB_300001_SM_10006detail6reduce28DeviceReduceSingleTileKernelINS2_10policy_hubIdjN4cuda3__47maximumIvEEE10Policy1000EPdSB_iS8_ddNS5_3std3__410__identityEEEvT0_T1_T2_T3_T4_T6_E12temp_storage has been demoted
.global .align 1 .b8 _ZN34_INTERNAL_46812dfb_4_k_cu_2db913fb4cuda3std3__45__cpo5beginE[1];
.global .align 1 .b8 _ZN34_INTERNAL_46812dfb_4_k_cu_2db913fb4cuda3std3__45__cpo3endE[1];
.global .align 1 .b8 _ZN34_INTERNAL_46812dfb_4_k_cu_2db913fb4cuda3std3__45__cpo6cbeginE[1];
.global .align 1 .b8 _ZN34_INTERNAL_46812dfb_4_k_cu_2db913fb4cuda3std3__45__cpo4cendE[1];
.global .align 1 .b8 _ZN34_INTERNAL_46812dfb_4_k_cu_2db913fb4cuda3std3__45__cpo6rbeginE[1];
.global .align 1 .b8 _ZN34_INTERNAL_46812dfb_4_k_cu_2db913fb4cuda3std3__45__cpo4rendE[1];
.global .align 1 .b8 _ZN34_INTERNAL_46812dfb_4_k_cu_2db913fb4cuda3std3__45__cpo7crbeginE[1];
.global .align 1 .b8 _ZN34_INTERNAL_46812dfb_4_k_cu_2db913fb4cuda3std3__45__cpo5crendE[1];
.global .align 1 .b8 _ZN34_INTERNAL_46812dfb_4_k_cu_2db913fb4cuda3std3__436_GLOBAL__N__46812dfb_4_k_cu_2db913fb6ignoreE[1];
.global .align 1 .b8 _ZN34_INTERNAL_46812dfb_4_k_cu_2db913fb4cuda3std3__419piecewise_constructE[1];
.global .align 1 .b8 _ZN34_INTERNAL_46812dfb_4_k_cu_2db913fb4cuda3std3__48in_placeE[1];
.global .align 1 .b8 _ZN34_INTERNAL_46812dfb_4_k_cu_2db913fb4cuda3std3__420unreachable_sentinelE[1];
.global .align 1 .b8 _ZN34_INTERNAL_46812dfb_4_k_cu_2db913fb4cuda3std3__47nulloptE[1];
.global .align 1 .b8 _ZN34_INTERNAL_46812dfb_4_k_cu_2db913fb4cuda3std3__48unexpectE[1];
.global .align 1 .b8 _ZN34_INTERNAL_46812dfb_4_k_cu_2db913fb4cuda3std6ranges3__45__cpo4swapE[1];
.global .align 1 .b8 _ZN34_INTERNAL_46812dfb_4_k_cu_2db913fb4cuda3std6ranges3__45__cpo9iter_moveE[1];
.global .align 1 .b8 _ZN34_INTERNAL_46812dfb_4_k_cu_2db913fb4cuda3std6ranges3__45__cpo5beginE[1];
.global .align 1 .b8 _ZN34_INTERNAL_46812dfb_4_k_cu_2db913fb4cuda3std6ranges3__45__cpo3endE[1];
.global .align 1 .b8 _ZN34_INTERNAL_46812dfb_4_k_cu_2db913fb4cuda3std6ranges3__45__cpo6cbeginE[1];
.global .align 1 .b8 _ZN34_INTERNAL_46812dfb_4_k_cu_2db913fb4cuda3std6ranges3__45__cpo4cendE[1];
.global .align 1 .b8 _ZN34_INTERNAL_46812dfb_4_k_cu_2db913fb4cuda3std6ranges3__45__cpo7advanceE[1];
.global .align 1 .b8 _ZN34_INTERNAL_46812dfb_4_k_cu_2db913fb4cuda3std6ranges3__45__cpo9iter_swapE[1];
.global .align 1 .b8 _ZN34_INTERNAL_46812dfb_4_k_cu_2db913fb4cuda3std6ranges3__45__cpo4nextE[1];
.global .align 1 .b8 _ZN34_INTERNAL_46812dfb_4_k_cu_2db913fb4cuda3std6ranges3__45__cpo4prevE[1];
.global .align 1 .b8 _ZN34_INTERNAL_46812dfb_4_k_cu_2db913fb4cuda3std6ranges3__45__cpo4dataE[1];
.global .align 1 .b8 _ZN34_INTERNAL_46812dfb_4_k_cu_2db913fb4cuda3std6ranges3__45__cpo5cdataE[1];
.global .align 1 .b8 _ZN34_INTERNAL_46812dfb_4_k_cu_2db913fb4cuda3std6ranges3__45__cpo4sizeE[1];
.global .align 1 .b8 _ZN34_INTERNAL_46812dfb_4_k_cu_2db913fb4cuda3std6ranges3__45__cpo5ssizeE[1];
.global .align 1 .b8 _ZN34_INTERNAL_46812dfb_4_k_cu_2db913fb4cuda3std6ranges3__45__cpo8distanceE[1];
.global .align 1 .b8 _ZN34_INTERNAL_46812dfb_4_k_cu_2db913fb6thrust24THRUST_300001_SM_1000_NS6system6detail10sequential3seqE[1];
.global .align 1 .b8 _ZN34_INTERNAL_46812dfb_4_k_cu_2db913fb6thrust24THRUST_300001_SM_1000_NS12placeholders2_1E[1];
.global .align 1 .b8 _ZN34_INTERNAL_46812dfb_4_k_cu_2db913fb6thrust24THRUST_300001_SM_1000_NS12placeholders2_2E[1];
.global .align 1 .b8 _ZN34_INTERNAL_46812dfb_4_k_cu_2db913fb6thrust24THRUST_300001_SM_1000_NS12placeholders2_3E[1];
.global .align 1 .b8 _ZN34_INTERNAL_46812dfb_4_k_cu_2db913fb6thrust24THRUST_300001_SM_1000_NS12placeholders2_4E[1];
.global .align 1 .b8 _ZN34_INTERNAL_46812dfb_4_k_cu_2db913fb6thrust24THRUST_300001_SM_1000_NS12placeholders2_5E[1];
.global .align 1 .b8 _ZN34_INTERNAL_46812dfb_4_k_cu_2db913fb6thrust24THRUST_300001_SM_1000_NS12placeholders2_6E[1];
.global .align 1 .b8 _ZN34_INTERNAL_46812dfb_4_k_cu_2db913fb6thrust24THRUST_300001_SM_1000_NS12placeholders2_7E[1];
.global .align 1 .b8 _ZN34_INTERNAL_46812dfb_4_k_cu_2db913fb6thrust24THRUST_300001_SM_1000_NS12placeholders2_8E[1];
.global .align 1 .b8 _ZN34_INTERNAL_46812dfb_4_k_cu_2db913fb6thrust24THRUST_300001_SM_1000_NS12placeholders2_9E[1];
.global .align 1 .b8 _ZN34_INTERNAL_46812dfb_4_k_cu_2db913fb6thrust24THRUST_300001_SM_1000_NS12placeholders3_10E[1];

.visible .entry _Z14getErrorMatrixPdS_S_m(
	.param .u64 .ptr .align 1 _Z14getErrorMatrixPdS_S_m_param_0,
	.param .u64 .ptr .align 1 _Z14getErrorMatrixPdS_S_m_param_1,
	.param .u64 .ptr .align 1 _Z14getErrorMatrixPdS_S_m_param_2,
	.param .u64 _Z14getErrorMatrixPdS_S_m_param_3
)
{
	.reg .pred 	%p<2>;
	.reg .b32 	%r<5>;
	.reg .b64 	%rd<14>;
	.reg .b64 	%fd<5>;

	ld.param.u64 	%rd2, [_Z14getErrorMatrixPdS_S_m_param_0];
	ld.param.u64 	%rd3, [_Z14getErrorMatrixPdS_S_m_param_1];
	ld.param.u64 	%rd4, [_Z14getErrorMatrixPdS_S_m_param_2];
	ld.param.u64 	%rd5, [_Z14getErrorMatrixPdS_S_m_param_3];
	mov.u32 	%r1, %ctaid.x;
	mov.u32 	%r2, %ntid.x;
	mov.u32 	%r3, %tid.x;
	mad.lo.s32 	%r4, %r1, %r2, %r3;
	cvt.u64.u32 	%rd1, %r4;
	mul.lo.s64 	%rd6, %rd5, %rd5;
	setp.lt.u64 	%p1, %rd6, %rd1;
	@%p1 bra 	$L__BB0_2;
	cvta.to.global.u64 	%rd7, %rd3;
	cvta.to.global.u64 	%rd8, %rd2;
	cvta.to.global.u64 	%rd9, %rd4;
	shl.b64 	%rd10, %rd1, 3;
	add.s64 	%rd11, %rd7, %rd10;
	ld.global.f64 	%fd1, [%rd11];
	add.s64 	%rd12, %rd8, %rd10;
	ld.global.f64 	%fd2, [%rd12];
	sub.f64 	%fd3, %fd1, %fd2;
	abs.f64 	%fd4, %fd3;
	add.s64 	%rd13, %rd9, %rd10;
	st.global.f64 	[%rd13], %fd4;
$L__BB0_2:
	ret;

}
	// .globl	_Z15calculateMatrixPdS_m
.visible .entry _Z15calculateMatrixPdS_m(
	.param .u64 .ptr .align 1 _Z15calculateMatrixPdS_m_param_0,
	.param .u64 .ptr .align 1 _Z15calculateMatrixPdS_m_param_1,
	.param .u64 _Z15calculateMatrixPdS_m_param_2
)
{
	.reg .pred 	%p<8>;
	.reg .b32 	%r<14>;
	.reg .b64 	%rd<22>;
	.reg .b64 	%fd<9>;

	ld.param.u64 	%rd4, [_Z15calculateMatrixPdS_m_param_0];
	ld.param.u64 	%rd5, [_Z15calculateMatrixPdS_m_param_1];
	ld.param.u64 	%rd6, [_Z15calculateMatrixPdS_m_param_2];
	mov.u32 	%r1, %ctaid.x;
	mov.u32 	%r2, %ntid.x;
	mov.u32 	%r3, %tid.x;
	mad.lo.s32 	%r4, %r1, %r2, %r3;
	mov.u32 	%r5, %ctaid.y;
	mov.u32 	%r6, %ntid.y;
	mov.u32 	%r7, %tid.y;
	mad.lo.s32 	%r8, %r5, %r6, %r7;
	cvt.u64.u32 	%rd1, %r8;
	cvt.u64.u32 	%rd2, %r4;
	mad.lo.s64 	%rd3, %rd6, %rd1, %rd2;
	mul.lo.s64 	%rd7, %rd6, %rd6;
	setp.gt.u64 	%p1, %rd3, %rd7;
	@%p1 bra 	$L__BB1_4;
	cvt.u32.u64 	%r9, %rd1;
	cvt.u32.u64 	%r10, %rd2;
	setp.eq.s32 	%p2, %r10, 0;
	setp.eq.s32 	%p3, %r9, 0;
	or.pred  	%p4, %p2, %p3;
	@%p4 bra 	$L__BB1_4;
	add.s64 	%rd8, %rd6, -1;
	setp.eq.s64 	%p5, %rd8, %rd2;
	setp.eq.s64 	%p6, %rd8, %rd1;
	or.pred  	%p7, %p5, %p6;
	@%p7 bra 	$L__BB1_4;
	cvta.to.global.u64 	%rd9, %rd4;
	shl.b64 	%rd10, %rd3, 3;
	add.s64 	%rd11, %rd9, %rd10;
	ld.global.f64 	%fd1, [%rd11+-8];
	add.s32 	%r12, %r9, -1;
	cvt.u64.u32 	%rd12, %r12;
	mad.lo.s64 	%rd13, %rd6, %rd12, %rd2;
	shl.b64 	%rd14, %rd13, 3;
	add.s64 	%rd15, %rd9, %rd14;
	ld.global.f64 	%fd2, [%rd15];
	add.f64 	%fd3, %fd1, %fd2;
	add.s32 	%r13, %r9, 1;
	cvt.u64.u32 	%rd16, %r13;
	mad.lo.s64 	%rd17, %rd6, %rd16, %rd2;
	shl.b64 	%rd18, %rd17, 3;
	add.s64 	%rd19, %rd9, %rd18;
	ld.global.f64 	%fd4, [%rd19];
	add.f64 	%fd5, %fd3, %fd4;
	ld.global.f64 	%fd6, [%rd11+8];
	add.f64 	%fd7, %fd5, %fd6;
	mul.f64 	%fd8, %fd7, 0d3FD0000000000000;
	cvta.to.global.u64 	%rd20, %rd5;
	add.s64 	%rd21, %rd20, %rd10;
	st.global.f64 	[%rd21], %fd8;
$L__BB1_4:
	ret;

}
	// .globl	_ZN3cub18CUB_300001_SM_10006detail11EmptyKernelIvEEvv
.visible .entry _ZN3cub18CUB_300001_SM_10006detail11EmptyKernelIvEEvv()
{


	ret;

}
	// .globl	_ZN3cub18CUB_300001_SM_10006detail6reduce28DeviceReduceSingleTileKernelINS2_10policy_hubIdjN4cuda3__47maximumIvEEE10Policy1000EPdSB_jS8_ddNS5_3std3__410__identityEEEvT0_T1_T2_T3_T4_T6_
.visible .entry _ZN3cub18CUB_300001_SM_10006detail6reduce28DeviceReduceSingleTileKernelINS2_10policy_hubIdjN4cuda3__47maximumIvEEE10Policy1000EPdSB_jS8_ddNS5_3std3__410__identityEEEvT0_T1_T2_T3_T4_T6_(
	.param .u64 .ptr .align 1 _ZN3cub18CUB_300001_SM_10006detail6reduce28DeviceReduceSingleTileKernelINS2_10policy_hubIdjN4cuda3__47maximumIvEEE10Policy1000EPdSB_jS8_ddNS5_3std3__410__identityEEEvT0_T1_T2_T3_T4_T6__param_0,
	.param .u64 .ptr .align 1 _ZN3cub18CUB_300001_SM_10006detail6reduce28DeviceReduceSingleTileKernelINS2_10policy_hubIdjN4cuda3__47maximumIvEEE10Policy1000EPdSB_jS8_ddNS5_3std3__410__identityEEEvT0_T1_T2_T3_T4_T6__param_1,
	.param .u32 _ZN3cub18CUB_300001_SM_10006detail6reduce28DeviceReduceSingleTileKernelINS2_10policy_hubIdjN4cuda3__47maximumIvEEE10Policy1000EPdSB_jS8_ddNS5_3std3__410__identityEEEvT0_T1_T2_T3_T4_T6__param_2,
	.param .align 1 .b8 _ZN3cub18CUB_300001_SM_10006detail6reduce28DeviceReduceSingleTileKernelINS2_10policy_hubIdjN4cuda3__47maximumIvEEE10Policy1000EPdSB_jS8_ddNS5_3std3__410__identityEEEvT0_T1_T2_T3_T4_T6__param_3[1],
	.param .f64 _ZN3cub18CUB_300001_SM_10006detail6reduce28DeviceReduceSingleTileKernelINS2_10policy_hubIdjN4cuda3__47maximumIvEEE10Policy1000EPdSB_jS8_ddNS5_3std3__410__identityEEEvT0_T1_T2_T3_T4_T6__param_4,
	.param .align 1 .b8 _ZN3cub18CUB_300001_SM_10006detail6reduce28DeviceReduceSingleTileKernelINS2_10policy_hubIdjN4cuda3__47maximumIvEEE10Policy1000EPdSB_jS8_ddNS5_3std3__410__identityEEEvT0_T1_T2_T3_T4_T6__param_5[1]
)
.maxntid 256
.minnctapersm 1
{
	.reg .pred 	%p<220>;
	.reg .b32 	%r<482>;
	.reg .b64 	%rd<205>;
	.reg .b64 	%fd<381>;
	// demoted variable
	.shared .align 8 .b8 _ZZN3cub18CUB_300001_SM_10006detail6reduce28DeviceReduceSingleTileKernelINS2_10policy_hubIdjN4cuda3__47maximumIvEEE10Policy1000EPdSB_jS8_ddNS5_3std3__410__identityEEEvT0_T1_T2_T3_T4_T6_E12temp_storage[80];
	ld.param.u64 	%rd16, [_ZN3cub18CUB_300001_SM_10006detail6reduce28DeviceReduceSingleTileKernelINS2_10policy_hubIdjN4cuda3__47maximumIvEEE10Policy1000EPdSB_jS8_ddNS5_3std3__410__identityEEEvT0_T1_T2_T3_T4_T6__param_0];
	ld.param.u64 	%rd17, [_ZN3cub18CUB_300001_SM_10006detail6reduce28DeviceReduceSingleTileKernelINS2_10policy_hubIdjN4cuda3__47maximumIvEEE10Policy1000EPdSB_jS8_ddNS5_3std3__410__identityEEEvT0_T1_T2_T3_T4_T6__param_1];
	ld.param.u32 	%r69, [_ZN3cub18CUB_300001_SM_10006detail6reduce28DeviceReduceSingleTileKernelINS2_10policy_hubIdjN4cuda3__47maximumIvEEE10Policy1000EPdSB_jS8_ddNS5_3std3__410__identityEEEvT0_T1_T2_T3_T4_T6__param_2];
	ld.param.f64 	%fd58, [_ZN3cub18CUB_300001_SM_10006detail6reduce28DeviceReduceSingleTileKernelINS2_10policy_hubIdjN4cuda3__47maximumIvEEE10Policy1000EPdSB_jS8_ddNS5_3std3__410__identityEEEvT0_T1_T2_T3_T4_T6__param_4];
	cvta.to.global.u64 	%rd1, %rd17;
	setp.ne.s32 	%p1, %r69, 0;
	@%p1 bra 	$L__BB3_3;
	mov.u32 	%r455, %tid.x;
	setp.ne.s32 	%p219, %r455, 0;
	@%p219 bra 	$L__BB3_76;
	st.global.f64 	[%rd1], %fd58;
	bra.uni 	$L__BB3_76;
$L__BB3_3:
	and.b64  	%rd18, %rd16, 31;
	setp.ne.s64 	%p2, %rd18, 0;
	@%p2 bra 	$L__BB3_39;
	setp.gt.u32 	%p110, %r69, 2047;
	@%p110 bra 	$L__BB3_23;
	mov.u32 	%r1, %tid.x;
	setp.ge.u32 	%p159, %r1, %r69;
	mov.f64 	%fd359, 0d0000000000000000;
	mov.u32 	%r459, %r1;
	@%p159 bra 	$L__BB3_7;
	mul.wide.u32 	%rd168, %r1, 8;
	add.s64 	%rd167, %rd16, %rd168;
	// begin inline asm
	ld.global.nc.u64 %rd166, [%rd167];
	// end inline asm
	mov.b64 	%fd359, %rd166;
	add.s32 	%r459, %r1, 256;
$L__BB3_7:
	setp.ge.u32 	%p160, %r459, %r69;
	@%p160 bra 	$L__BB3_14;
	not.b32 	%r331, %r459;
	add.s32 	%r4, %r69, %r331;
	and.b32  	%r332, %r4, 768;
	setp.eq.s32 	%p161, %r332, 768;
	@%p161 bra 	$L__BB3_11;
	mul.wide.u32 	%rd169, %r459, 8;
	add.s64 	%rd201, %rd16, %rd169;
	shr.u32 	%r333, %r4, 8;
	add.s32 	%r334, %r333, 1;
	and.b32  	%r335, %r334, 3;
	neg.s32 	%r457, %r335;
$L__BB3_10:
	.pragma "nounroll";
	// begin inline asm
	ld.global.nc.u64 %rd170, [%rd201];
	// end inline asm
	mov.b64 	%fd272, %rd170;
	setp.lt.f64 	%p162, %fd359, %fd272;
	selp.f64 	%fd359, %fd272, %fd359, %p162;
	add.s32 	%r459, %r459, 256;
	add.s64 	%rd201, %rd201, 2048;
	add.s32 	%r457, %r457, 1;
	setp.ne.s32 	%p163, %r457, 0;
	@%p163 bra 	$L__BB3_10;
$L__BB3_11:
	setp.lt.u32 	%p164, %r4, 768;
	@%p164 bra 	$L__BB3_14;
	mul.wide.u32 	%rd172, %r459, 8;
	add.s64 	%rd202, %rd16, %rd172;
$L__BB3_13:
	// begin inline asm
	ld.global.nc.u64 %rd173, [%rd202];
	// end inline asm
	mov.b64 	%fd273, %rd173;
	setp.lt.f64 	%p165, %fd359, %fd273;
	selp.f64 	%fd274, %fd273, %fd359, %p165;
	add.s64 	%rd176, %rd202, 2048;
	// begin inline asm
	ld.global.nc.u64 %rd175, [%rd176];
	// end inline asm
	mov.b64 	%fd275, %rd175;
	setp.lt.f64 	%p166, %fd274, %fd275;
	selp.f64 	%fd276, %fd275, %fd274, %p166;
	add.s64 	%rd178, %rd202, 4096;
	// begin inline asm
	ld.global.nc.u64 %rd177, [%rd178];
	// end inline asm
	mov.b64 	%fd277, %rd177;
	setp.lt.f64 	%p167, %fd276, %fd277;
	selp.f64 	%fd278, %fd277, %fd276, %p167;
	add.s64 	%rd180, %rd202, 6144;
	// begin inline asm
	ld.global.nc.u64 %rd179, [%rd180];
	// end inline asm
	mov.b64 	%fd279, %rd179;
	setp.lt.f64 	%p168, %fd278, %fd279;
	selp.f64 	%fd359, %fd279, %fd278, %p168;
	add.s32 	%r459, %r459, 1024;
	add.s64 	%rd202, %rd202, 8192;
	setp.lt.s32 	%p169, %r459, %r69;
	@%p169 bra 	$L__BB3_13;
$L__BB3_14:
	setp.lt.u32 	%p170, %r69, 256;
	@%p170 bra 	$L__BB3_19;
	// begin inline asm
	mov.u32 %r399, %laneid;
	// end inline asm
	mov.b64 	%rd191, %fd359;
	mov.b64 	{%r401, %r406}, %rd191;
	mov.b32 	%r407, 1;
	mov.b32 	%r448, 31;
	mov.b32 	%r449, -1;
	// begin inline asm
	shfl.sync.down.b32 %r400, %r401, %r407, %r448, %r449;
	// end inline asm
	// begin inline asm
	shfl.sync.down.b32 %r405, %r406, %r407, %r448, %r449;
	// end inline asm
	mov.b64 	%rd192, {%r400, %r405};
	mov.b64 	%fd327, %rd192;
	setp.gt.s32 	%p198, %r399, 30;
	setp.lt.f64 	%p199, %fd359, %fd327;
	selp.f64 	%fd328, %fd327, %fd359, %p199;
	selp.f64 	%fd329, %fd359, %fd328, %p198;
	mov.b64 	%rd193, %fd329;
	mov.b64 	{%r411, %r416}, %rd193;
	mov.b32 	%r417, 2;
	// begin inline asm
	shfl.sync.down.b32 %r410, %r411, %r417, %r448, %r449;
	// end inline asm
	// begin inline asm
	shfl.sync.down.b32 %r415, %r416, %r417, %r448, %r449;
	// end inline asm
	mov.b64 	%rd194, {%r410, %r415};
	mov.b64 	%fd330, %rd194;
	setp.gt.s32 	%p200, %r399, 29;
	setp.lt.f64 	%p201, %fd329, %fd330;
	selp.f64 	%fd331, %fd330, %fd329, %p201;
	selp.f64 	%fd332, %fd329, %fd331, %p200;
	mov.b64 	%rd195, %fd332;
	mov.b64 	{%r421, %r426}, %rd195;
	mov.b32 	%r427, 4;
	// begin inline asm
	shfl.sync.down.b32 %r420, %r421, %r427, %r448, %r449;
	// end inline asm
	// begin inline asm
	shfl.sync.down.b32 %r425, %r426, %r427, %r448, %r449;
	// end inline asm
	mov.b64 	%rd196, {%r420, %r425};
	mov.b64 	%fd333, %rd196;
	setp.gt.s32 	%p202, %r399, 27;
	setp.lt.f64 	%p203, %fd332, %fd333;
	selp.f64 	%fd334, %fd333, %fd332, %p203;
	selp.f64 	%fd335, %fd332, %fd334, %p202;
	mov.b64 	%rd197, %fd335;
	mov.b64 	{%r431, %r436}, %rd197;
	mov.b32 	%r437, 8;
	// begin inline asm
	shfl.sync.down.b32 %r430, %r431, %r437, %r448, %r449;
	// end inline asm
	// begin inline asm
	shfl.sync.down.b32 %r435, %r436, %r437, %r448, %r449;
	// end inline asm
	mov.b64 	%rd198, {%r430, %r435};
	mov.b64 	%fd336, %rd198;
	setp.gt.s32 	%p204, %r399, 23;
	setp.lt.f64 	%p205, %fd335, %fd336;
	selp.f64 	%fd337, %fd336, %fd335, %p205;
	selp.f64 	%fd338, %fd335, %fd337, %p204;
	mov.b64 	%rd199, %fd338;
	mov.b64 	{%r441, %r446}, %rd199;
	mov.b32 	%r447, 16;
	// begin inline asm
	shfl.sync.down.b32 %r440, %r441, %r447, %r448, %r449;
	// end inline asm
	// begin inline asm
	shfl.sync.down.b32 %r445, %r446, %r447, %r448, %r449;
	// end inline asm
	mov.b64 	%rd200, {%r440, %r445};
	mov.b64 	%fd339, %rd200;
	setp.gt.s32 	%p206, %r399, 15;
	setp.lt.f64 	%p207, %fd338, %fd339;
	selp.f64 	%fd10, %fd339, %fd338, %p207;
	selp.f64 	%fd380, %fd338, %fd10, %p206;
	setp.ne.s32 	%p208, %r399, 0;
	@%p208 bra 	$L__BB3_17;
	shr.u32 	%r450, %r1, 2;
	and.b32  	%r451, %r450, 248;
	mov.u32 	%r452, _ZZN3cub18CUB_300001_SM_10006detail6reduce28DeviceReduceSingleTileKernelINS2_10policy_hubIdjN4cuda3__47maximumIvEEE10Policy1000EPdSB_jS8_ddNS5_3std3__410__identityEEEvT0_T1_T2_T3_T4_T6_E12temp_storage;
	add.s32 	%r453, %r452, %r451;
	st.shared.f64 	[%r453+8], %fd10;
$L__BB3_17:
	bar.sync 	0;
	setp.ne.s32 	%p209, %r1, 0;
	@%p209 bra 	$L__BB3_74;
	ld.shared.f64 	%fd340, [_ZZN3cub18CUB_300001_SM_10006detail6reduce28DeviceReduceSingleTileKernelINS2_10policy_hubIdjN4cuda3__47maximumIvEEE10Policy1000EPdSB_jS8_ddNS5_3std3__410__identityEEEvT0_T1_T2_T3_T4_T6_E12temp_storage+16];
	setp.lt.f64 	%p210, %fd380, %fd340;
	selp.f64 	%fd341, %fd340, %fd380, %p210;
	ld.shared.f64 	%fd342, [_ZZN3cub18CUB_300001_SM_10006detail6reduce28DeviceReduceSingleTileKernelINS2_10policy_hubIdjN4cuda3__47maximumIvEEE10Policy1000EPdSB_jS8_ddNS5_3std3__410__identityEEEvT0_T1_T2_T3_T4_T6_E12temp_storage+24];
	setp.lt.f64 	%p211, %fd341, %fd342;
	selp.f64 	%fd343, %fd342, %fd341, %p211;
	ld.shared.f64 	%fd344, [_ZZN3cub18CUB_300001_SM_10006detail6reduce28DeviceReduceSingleTileKernelINS2_10policy_hubIdjN4cuda3__47maximumIvEEE10Policy1000EPdSB_jS8_ddNS5_3std3__410__identityEEEvT0_T1_T2_T3_T4_T6_E12temp_storage+32];
	setp.lt.f64 	%p212, %fd343, %fd344;
	selp.f64 	%fd345, %fd344, %fd343, %p212;
	ld.shared.f64 	%fd346, [_ZZN3cub18CUB_300001_SM_10006detail6reduce28DeviceReduceSingleTileKernelINS2_10policy_hubIdjN4cuda3__47maximumIvEEE10Policy1000EPdSB_jS8_ddNS5_3std3__410__identityEEEvT0_T1_T2_T3_T4_T6_E12temp_storage+40];
	setp.lt.f64 	%p213, %fd345, %fd346;
	selp.f64 	%fd347, %fd346, %fd345, %p213;
	ld.shared.f64 	%fd348, [_ZZN3cub18CUB_300001_SM_10006detail6reduce28DeviceReduceSingleTileKernelINS2_10policy_hubIdjN4cuda3__47maximumIvEEE10Policy1000EPdSB_jS8_ddNS5_3std3__410__identityEEEvT0_T1_T2_T3_T4_T6_E12temp_storage+48];
	setp.lt.f64 	%p214, %fd347, %fd348;
	selp.f64 	%fd349, %fd348, %fd347, %p214;
	ld.shared.f64 	%fd350, [_ZZN3cub18CUB_300001_SM_10006detail6reduce28DeviceReduceSingleTileKernelINS2_10policy_hubIdjN4cuda3__47maximumIvEEE10Policy1000EPdSB_jS8_ddNS5_3std3__410__identityEEEvT0_T1_T2_T3_T4_T6_E12temp_storage+56];
	setp.lt.f64 	%p215, %fd349, %fd350;
	selp.f64 	%fd351, %fd350, %fd349, %p215;
	ld.shared.f64 	%fd352, [_ZZN3cub18CUB_300001_SM_10006detail6reduce28DeviceReduceSingleTileKernelINS2_10policy_hubIdjN4cuda3__47maximumIvEEE10Policy1000EPdSB_jS8_ddNS5_3std3__410__identityEEEvT0_T1_T2_T3_T4_T6_E12temp_storage+64];
	setp.lt.f64 	%p216, %fd351, %fd352;
	selp.f64 	%fd380, %fd352, %fd351, %p216;
	bra.uni 	$L__BB3_74;
$L__BB3_19:
	// begin inline asm
	mov.u32 %r336, %laneid;
	// end inline asm
	and.b32  	%r387, %r1, 992;
	add.s32 	%r388, %r387, 32;
	setp.gt.u32 	%p171, %r388, %r69;
	not.b32 	%r389, %r387;
	add.s32 	%r390, %r69, %r389;
	selp.b32 	%r385, %r390, 31, %p171;
	mov.b64 	%rd181, %fd359;
	mov.b64 	{%r338, %r343}, %rd181;
	mov.b32 	%r344, 1;
	mov.b32 	%r386, -1;
	// begin inline asm
	shfl.sync.down.b32 %r337, %r338, %r344, %r385, %r386;
	// end inline asm
	// begin inline asm
	shfl.sync.down.b32 %r342, %r343, %r344, %r385, %r386;
	// end inline asm
	mov.b64 	%rd182, {%r337, %r342};
	mov.b64 	%fd280, %rd182;
	setp.lt.s32 	%p172, %r336, %r385;
	setp.lt.f64 	%p173, %fd359, %fd280;
	selp.f64 	%fd281, %fd280, %fd359, %p173;
	selp.f64 	%fd282, %fd281, %fd359, %p172;
	mov.b64 	%rd183, %fd282;
	mov.b64 	{%r348, %r353}, %rd183;
	mov.b32 	%r354, 2;
	// begin inline asm
	shfl.sync.down.b32 %r347, %r348, %r354, %r385, %r386;
	// end inline asm
	// begin inline asm
	shfl.sync.down.b32 %r352, %r353, %r354, %r385, %r386;
	// end inline asm
	mov.b64 	%rd184, {%r347, %r352};
	mov.b64 	%fd283, %rd184;
	add.s32 	%r391, %r336, 2;
	setp.gt.s32 	%p174, %r391, %r385;
	setp.lt.f64 	%p175, %fd282, %fd283;
	selp.f64 	%fd284, %fd283, %fd282, %p175;
	selp.f64 	%fd285, %fd282, %fd284, %p174;
	mov.b64 	%rd185, %fd285;
	mov.b64 	{%r358, %r363}, %rd185;
	mov.b32 	%r364, 4;
	// begin inline asm
	shfl.sync.down.b32 %r357, %r358, %r364, %r385, %r386;
	// end inline asm
	// begin inline asm
	shfl.sync.down.b32 %r362, %r363, %r364, %r385, %r386;
	// end inline asm
	mov.b64 	%rd186, {%r357, %r362};
	mov.b64 	%fd286, %rd186;
	add.s32 	%r392, %r336, 4;
	setp.gt.s32 	%p176, %r392, %r385;
	setp.lt.f64 	%p177, %fd285, %fd286;
	selp.f64 	%fd287, %fd286, %fd285, %p177;
	selp.f64 	%fd288, %fd285, %fd287, %p176;
	mov.b64 	%rd187, %fd288;
	mov.b64 	{%r368, %r373}, %rd187;
	mov.b32 	%r374, 8;
	// begin inline asm
	shfl.sync.down.b32 %r367, %r368, %r374, %r385, %r386;
	// end inline asm
	// begin inline asm
	shfl.sync.down.b32 %r372, %r373, %r374, %r385, %r386;
	// end inline asm
	mov.b64 	%rd188, {%r367, %r372};
	mov.b64 	%fd289, %rd188;
	add.s32 	%r393, %r336, 8;
	setp.gt.s32 	%p178, %r393, %r385;
	setp.lt.f64 	%p179, %fd288, %fd289;
	selp.f64 	%fd290, %fd289, %fd288, %p179;
	selp.f64 	%fd291, %fd288, %fd290, %p178;
	mov.b64 	%rd189, %fd291;
	mov.b64 	{%r378, %r383}, %rd189;
	mov.b32 	%r384, 16;
	// begin inline asm
	shfl.sync.down.b32 %r377, %r378, %r384, %r385, %r386;
	// end inline asm
	// begin inline asm
	shfl.sync.down.b32 %r382, %r383, %r384, %r385, %r386;
	// end inline asm
	mov.b64 	%rd190, {%r377, %r382};
	mov.b64 	%fd292, %rd190;
	add.s32 	%r394, %r336, 16;
	setp.gt.s32 	%p180, %r394, %r385;
	setp.lt.f64 	%p181, %fd291, %fd292;
	selp.f64 	%fd293, %fd292, %fd291, %p181;
	selp.f64 	%fd380, %fd291, %fd293, %p180;
	setp.ne.s32 	%p182, %r336, 0;
	@%p182 bra 	$L__BB3_21;
	shr.u32 	%r395, %r1, 2;
	and.b32  	%r396, %r395, 248;
	mov.u32 	%r397, _ZZN3cub18CUB_300001_SM_10006detail6reduce28DeviceReduceSingleTileKernelINS2_10policy_hubIdjN4cuda3__47maximumIvEEE10Policy1000EPdSB_jS8_ddNS5_3std3__410__identityEEEvT0_T1_T2_T3_T4_T6_E12temp_storage;
	add.s32 	%r398, %r397, %r396;
	st.shared.f64 	[%r398+8], %fd380;
$L__BB3_21:
	bar.sync 	0;
	setp.ne.s32 	%p183, %r1, 0;
	@%p183 bra 	$L__BB3_74;
	setp.gt.u32 	%p184, %r69, 32;
	ld.shared.f64 	%fd294, [_ZZN3cub18CUB_300001_SM_10006detail6reduce28DeviceReduceSingleTileKernelINS2_10policy_hubIdjN4cuda3__47maximumIvEEE10Policy1000EPdSB_jS8_ddNS5_3std3__410__identityEEEvT0_T1_T2_T3_T4_T6_E12temp_storage+16];
	setp.lt.f64 	%p185, %fd380, %fd294;
	selp.f64 	%fd296, %fd294, %fd380, %p185;
	selp.f64 	%fd297, %fd296, %fd380, %p184;
	setp.gt.u32 	%p186, %r69, 64;
	ld.shared.f64 	%fd299, [_ZZN3cub18CUB_300001_SM_10006detail6reduce28DeviceReduceSingleTileKernelINS2_10policy_hubIdjN4cuda3__47maximumIvEEE10Policy1000EPdSB_jS8_ddNS5_3std3__410__identityEEEvT0_T1_T2_T3_T4_T6_E12temp_storage+24];
	setp.lt.f64 	%p187, %fd297, %fd299;
	selp.f64 	%fd301, %fd299, %fd297, %p187;
	selp.f64 	%fd302, %fd301, %fd297, %p186;
	setp.gt.u32 	%p188, %r69, 96;
	ld.shared.f64 	%fd304, [_ZZN3cub18CUB_300001_SM_10006detail6reduce28DeviceReduceSingleTileKernelINS2_10policy_hubIdjN4cuda3__47maximumIvEEE10Policy1000EPdSB_jS8_ddNS5_3std3__410__identityEEEvT0_T1_T2_T3_T4_T6_E12temp_storage+32];
	setp.lt.f64 	%p189, %fd302, %fd304;
	selp.f64 	%fd306, %fd304, %fd302, %p189;
	selp.f64 	%fd307, %fd306, %fd302, %p188;
	setp.gt.u32 	%p190, %r69, 128;
	ld.shared.f64 	%fd309, [_ZZN3cub18CUB_300001_SM_10006detail6reduce28DeviceReduceSingleTileKernelINS2_10policy_hubIdjN4cuda3__47maximumIvEEE10Policy1000EPdSB_jS8_ddNS5_3std3__410__identityEEEvT0_T1_T2_T3_T4_T6_E12temp_storage+40];
	setp.lt.f64 	%p191, %fd307, %fd309;
	selp.f64 	%fd311, %fd309, %fd307, %p191;
	selp.f64 	%fd312, %fd311, %fd307, %p190;
	setp.gt.u32 	%p192, %r69, 160;
	ld.shared.f64 	%fd314, [_ZZN3cub18CUB_300001_SM_10006detail6reduce28DeviceReduceSingleTileKernelINS2_10policy_hubIdjN4cuda3__47maximumIvEEE10Policy1000EPdSB_jS8_ddNS5_3std3__410__identityEEEvT0_T1_T2_T3_T4_T6_E12temp_storage+48];
	setp.lt.f64 	%p193, %fd312, %fd314;
	selp.f64 	%fd316, %fd314, %fd312, %p193;
	selp.f64 	%fd317, %fd316, %fd312, %p192;
	setp.gt.u32 	%p194, %r69, 192;
	ld.shared.f64 	%fd319, [_ZZN3cub18CUB_300001_SM_10006detail6reduce28DeviceReduceSingleTileKernelINS2_10policy_hubIdjN4cuda3__47maximumIvEEE10Policy1000EPdSB_jS8_ddNS5_3std3__410__identityEEEvT0_T1_T2_T3_T4_T6_E12temp_storage+56];
	setp.lt.f64 	%p195, %fd317, %fd319;
	selp.f64 	%fd321, %fd319, %fd317, %p195;
	selp.f64 	%fd322, %fd321, %fd317, %p194;
	setp.gt.u32 	%p196, %r69, 224;
	ld.shared.f64 	%fd324, [_ZZN3cub18CUB_300001_SM_10006detail6reduce28DeviceReduceSingleTileKernelINS2_10policy_hubIdjN4cuda3__47maximumIvEEE10Policy1000EPdSB_jS8_ddNS5_3std3__410__identityEEEvT0_T1_T2_T3_T4_T6_E12temp_storage+64];
	setp.lt.f64 	%p197, %fd322, %fd324;
	selp.f64 	%fd326, %fd324, %fd322, %p197;
	selp.f64 	%fd380, %fd326, %fd322, %p196;
	bra.uni 	$L__BB3_74;
$L__BB3_23:
	mov.u32 	%r13, %tid.x;
	shl.b32 	%r263, %r13, 2;
	mul.wide.u32 	%rd127, %r263, 8;
	add.s64 	%rd117, %rd16, %rd127;
	// begin inline asm
	ld.global.nc.v2.u64 {%rd115, %rd116}, [%rd117];
	// end inline asm
	add.s64 	%rd120, %rd117, 16;
	// begin inline asm
	ld.global.nc.v2.u64 {%rd118, %rd119}, [%rd120];
	// end inline asm
	mov.b64 	%fd206, %rd115;
	mov.b64 	%fd207, %rd116;
	mov.b64 	%fd208, %rd118;
	mov.b64 	%fd209, %rd119;
	add.s64 	%rd123, %rd117, 8192;
	// begin inline asm
	ld.global.nc.v2.u64 {%rd121, %rd122}, [%rd123];
	// end inline asm
	add.s64 	%rd126, %rd117, 8208;
	// begin inline asm
	ld.global.nc.v2.u64 {%rd124, %rd125}, [%rd126];
	// end inline asm
	mov.b64 	%fd210, %rd121;
	mov.b64 	%fd211, %rd122;
	mov.b64 	%fd212, %rd124;
	mov.b64 	%fd213, %rd125;
	setp.lt.f64 	%p111, %fd206, %fd207;
	selp.f64 	%fd214, %fd207, %fd206, %p111;
	setp.lt.f64 	%p112, %fd214, %fd208;
	selp.f64 	%fd215, %fd208, %fd214, %p112;
	setp.lt.f64 	%p113, %fd215, %fd209;
	selp.f64 	%fd216, %fd209, %fd215, %p113;
	setp.lt.f64 	%p114, %fd216, %fd210;
	selp.f64 	%fd217, %fd210, %fd216, %p114;
	setp.lt.f64 	%p115, %fd217, %fd211;
	selp.f64 	%fd218, %fd211, %fd217, %p115;
	setp.lt.f64 	%p116, %fd218, %fd212;
	selp.f64 	%fd219, %fd212, %fd218, %p116;
	setp.lt.f64 	%p117, %fd219, %fd213;
	selp.f64 	%fd366, %fd213, %fd219, %p117;
	add.s32 	%r14, %r69, -2048;
	setp.lt.u32 	%p118, %r14, 2048;
	mov.b32 	%r462, 2048;
	@%p118 bra 	$L__BB3_27;
	mov.b32 	%r462, 2048;
$L__BB3_25:
	mul.wide.u32 	%rd140, %r462, 8;
	add.s64 	%rd130, %rd117, %rd140;
	// begin inline asm
	ld.global.nc.v2.u64 {%rd128, %rd129}, [%rd130];
	// end inline asm
	add.s64 	%rd133, %rd130, 16;
	// begin inline asm
	ld.global.nc.v2.u64 {%rd131, %rd132}, [%rd133];
	// end inline asm
	mov.b64 	%fd220, %rd128;
	mov.b64 	%fd221, %rd129;
	mov.b64 	%fd222, %rd131;
	mov.b64 	%fd223, %rd132;
	add.s64 	%rd136, %rd130, 8192;
	// begin inline asm
	ld.global.nc.v2.u64 {%rd134, %rd135}, [%rd136];
	// end inline asm
	add.s64 	%rd139, %rd130, 8208;
	// begin inline asm
	ld.global.nc.v2.u64 {%rd137, %rd138}, [%rd139];
	// end inline asm
	mov.b64 	%fd224, %rd134;
	mov.b64 	%fd225, %rd135;
	mov.b64 	%fd226, %rd137;
	mov.b64 	%fd227, %rd138;
	setp.lt.f64 	%p119, %fd366, %fd220;
	selp.f64 	%fd228, %fd220, %fd366, %p119;
	setp.lt.f64 	%p120, %fd228, %fd221;
	selp.f64 	%fd229, %fd221, %fd228, %p120;
	setp.lt.f64 	%p121, %fd229, %fd222;
	selp.f64 	%fd230, %fd222, %fd229, %p121;
	setp.lt.f64 	%p122, %fd230, %fd223;
	selp.f64 	%fd231, %fd223, %fd230, %p122;
	setp.lt.f64 	%p123, %fd231, %fd224;
	selp.f64 	%fd232, %fd224, %fd231, %p123;
	setp.lt.f64 	%p124, %fd232, %fd225;
	selp.f64 	%fd233, %fd225, %fd232, %p124;
	setp.lt.f64 	%p125, %fd233, %fd226;
	selp.f64 	%fd234, %fd226, %fd233, %p125;
	setp.lt.f64 	%p126, %fd234, %fd227;
	selp.f64 	%fd366, %fd227, %fd234, %p126;
	sub.s32 	%r265, %r69, %r462;
	setp.lt.u32 	%p127, %r265, 2048;
	@%p127 bra 	$L__BB3_35;
	add.s32 	%r462, %r462, 2048;
	setp.le.u32 	%p128, %r462, %r14;
	@%p128 bra 	$L__BB3_25;
$L__BB3_27:
	setp.le.u32 	%p129, %r69, %r462;
	@%p129 bra 	$L__BB3_35;
	sub.s32 	%r18, %r69, %r462;
	setp.ge.s32 	%p130, %r13, %r18;
	@%p130 bra 	$L__BB3_35;
	not.b32 	%r266, %r13;
	add.s32 	%r267, %r69, %r266;
	sub.s32 	%r19, %r267, %r462;
	and.b32  	%r268, %r19, 768;
	setp.eq.s32 	%p131, %r268, 768;
	mov.u32 	%r466, %r13;
	@%p131 bra 	$L__BB3_32;
	add.s32 	%r464, %r13, %r462;
	shr.u32 	%r269, %r19, 8;
	add.s32 	%r270, %r269, 1;
	and.b32  	%r271, %r270, 3;
	neg.s32 	%r463, %r271;
	mov.u32 	%r466, %r13;
$L__BB3_31:
	.pragma "nounroll";
	mul.wide.u32 	%rd143, %r464, 8;
	add.s64 	%rd142, %rd16, %rd143;
	// begin inline asm
	ld.global.nc.u64 %rd141, [%rd142];
	// end inline asm
	mov.b64 	%fd236, %rd141;
	setp.lt.f64 	%p132, %fd366, %fd236;
	selp.f64 	%fd366, %fd236, %fd366, %p132;
	add.s32 	%r466, %r466, 256;
	add.s32 	%r464, %r464, 256;
	add.s32 	%r463, %r463, 1;
	setp.ne.s32 	%p133, %r463, 0;
	@%p133 bra 	$L__BB3_31;
$L__BB3_32:
	setp.lt.u32 	%p134, %r19, 768;
	@%p134 bra 	$L__BB3_35;
	add.s32 	%r468, %r466, 512;
	add.s32 	%r467, %r466, %r462;
$L__BB3_34:
	mul.wide.u32 	%rd152, %r467, 8;
	add.s64 	%rd145, %rd16, %rd152;
	// begin inline asm
	ld.global.nc.u64 %rd144, [%rd145];
	// end inline asm
	mov.b64 	%fd237, %rd144;
	setp.lt.f64 	%p135, %fd366, %fd237;
	selp.f64 	%fd238, %fd237, %fd366, %p135;
	add.s32 	%r272, %r467, 256;
	mul.wide.u32 	%rd153, %r272, 8;
	add.s64 	%rd147, %rd16, %rd153;
	// begin inline asm
	ld.global.nc.u64 %rd146, [%rd147];
	// end inline asm
	mov.b64 	%fd239, %rd146;
	setp.lt.f64 	%p136, %fd238, %fd239;
	selp.f64 	%fd240, %fd239, %fd238, %p136;
	add.s32 	%r273, %r467, 512;
	mul.wide.u32 	%rd154, %r273, 8;
	add.s64 	%rd149, %rd16, %rd154;
	// begin inline asm
	ld.global.nc.u64 %rd148, [%rd149];
	// end inline asm
	mov.b64 	%fd241, %rd148;
	setp.lt.f64 	%p137, %fd240, %fd241;
	selp.f64 	%fd242, %fd241, %fd240, %p137;
	add.s32 	%r274, %r467, 768;
	mul.wide.u32 	%rd155, %r274, 8;
	add.s64 	%rd151, %rd16, %rd155;
	// begin inline asm
	ld.global.nc.u64 %rd150, [%rd151];
	// end inline asm
	mov.b64 	%fd243, %rd150;
	setp.lt.f64 	%p138, %fd242, %fd243;
	selp.f64 	%fd366, %fd243, %fd242, %p138;
	add.s32 	%r33, %r468, 1024;
	add.s32 	%r275, %r468, 512;
	add.s32 	%r467, %r467, 1024;
	setp.lt.s32 	%p139, %r275, %r18;
	mov.u32 	%r468, %r33;
	@%p139 bra 	$L__BB3_34;
$L__BB3_35:
	// begin inline asm
	mov.u32 %r276, %laneid;
	// end inline asm
	mov.b64 	%rd156, %fd366;
	mov.b64 	{%r278, %r283}, %rd156;
	mov.b32 	%r284, 1;
	mov.b32 	%r325, 31;
	mov.b32 	%r326, -1;
	// begin inline asm
	shfl.sync.down.b32 %r277, %r278, %r284, %r325, %r326;
	// end inline asm
	// begin inline asm
	shfl.sync.down.b32 %r282, %r283, %r284, %r325, %r326;
	// end inline asm
	mov.b64 	%rd157, {%r277, %r282};
	mov.b64 	%fd244, %rd157;
	setp.gt.s32 	%p140, %r276, 30;
	setp.lt.f64 	%p141, %fd366, %fd244;
	selp.f64 	%fd245, %fd244, %fd366, %p141;
	selp.f64 	%fd246, %fd366, %fd245, %p140;
	mov.b64 	%rd158, %fd246;
	mov.b64 	{%r288, %r293}, %rd158;
	mov.b32 	%r294, 2;
	// begin inline asm
	shfl.sync.down.b32 %r287, %r288, %r294, %r325, %r326;
	// end inline asm
	// begin inline asm
	shfl.sync.down.b32 %r292, %r293, %r294, %r325, %r326;
	// end inline asm
	mov.b64 	%rd159, {%r287, %r292};
	mov.b64 	%fd247, %rd159;
	setp.gt.s32 	%p142, %r276, 29;
	setp.lt.f64 	%p143, %fd246, %fd247;
	selp.f64 	%fd248, %fd247, %fd246, %p143;
	selp.f64 	%fd249, %fd246, %fd248, %p142;
	mov.b64 	%rd160, %fd249;
	mov.b64 	{%r298, %r303}, %rd160;
	mov.b32 	%r304, 4;
	// begin inline asm
	shfl.sync.down.b32 %r297, %r298, %r304, %r325, %r326;
	// end inline asm
	// begin inline asm
	shfl.sync.down.b32 %r302, %r303, %r304, %r325, %r326;
	// end inline asm
	mov.b64 	%rd161, {%r297, %r302};
	mov.b64 	%fd250, %rd161;
	setp.gt.s32 	%p144, %r276, 27;
	setp.lt.f64 	%p145, %fd249, %fd250;
	selp.f64 	%fd251, %fd250, %fd249, %p145;
	selp.f64 	%fd252, %fd249, %fd251, %p144;
	mov.b64 	%rd162, %fd252;
	mov.b64 	{%r308, %r313}, %rd162;
	mov.b32 	%r314, 8;
	// begin inline asm
	shfl.sync.down.b32 %r307, %r308, %r314, %r325, %r326;
	// end inline asm
	// begin inline asm
	shfl.sync.down.b32 %r312, %r313, %r314, %r325, %r326;
	// end inline asm
	mov.b64 	%rd163, {%r307, %r312};
	mov.b64 	%fd253, %rd163;
	setp.gt.s32 	%p146, %r276, 23;
	setp.lt.f64 	%p147, %fd252, %fd253;
	selp.f64 	%fd254, %fd253, %fd252, %p147;
	selp.f64 	%fd255, %fd252, %fd254, %p146;
	mov.b64 	%rd164, %fd255;
	mov.b64 	{%r318, %r323}, %rd164;
	mov.b32 	%r324, 16;
	// begin inline asm
	shfl.sync.down.b32 %r317, %r318, %r324, %r325, %r326;
	// end inline asm
	// begin inline asm
	shfl.sync.down.b32 %r322, %r323, %r324, %r325, %r326;
	// end inline asm
	mov.b64 	%rd165, {%r317, %r322};
	mov.b64 	%fd256, %rd165;
	setp.gt.s32 	%p148, %r276, 15;
	setp.lt.f64 	%p149, %fd255, %fd256;
	selp.f64 	%fd26, %fd256, %fd255, %p149;
	selp.f64 	%fd380, %fd255, %fd26, %p148;
	setp.ne.s32 	%p150, %r276, 0;
	@%p150 bra 	$L__BB3_37;
	shr.u32 	%r327, %r13, 2;
	and.b32  	%r328, %r327, 248;
	mov.u32 	%r329, _ZZN3cub18CUB_300001_SM_10006detail6reduce28DeviceReduceSingleTileKernelINS2_10policy_hubIdjN4cuda3__47maximumIvEEE10Policy1000EPdSB_jS8_ddNS5_3std3__410__identityEEEvT0_T1_T2_T3_T4_T6_E12temp_storage;
	add.s32 	%r330, %r329, %r328;
	st.shared.f64 	[%r330+8], %fd26;
$L__BB3_37:
	bar.sync 	0;
	setp.ne.s32 	%p151, %r13, 0;
	@%p151 bra 	$L__BB3_74;
	ld.shared.f64 	%fd257, [_ZZN3cub18CUB_300001_SM_10006detail6reduce28DeviceReduceSingleTileKernelINS2_10policy_hubIdjN4cuda3__47maximumIvEEE10Policy1000EPdSB_jS8_ddNS5_3std3__410__identityEEEvT0_T1_T2_T3_T4_T6_E12temp_storage+16];
	setp.lt.f64 	%p152, %fd380, %fd257;
	selp.f64 	%fd258, %fd257, %fd380, %p152;
	ld.shared.f64 	%fd259, [_ZZN3cub18CUB_300001_SM_10006detail6reduce28DeviceReduceSingleTileKernelINS2_10policy_hubIdjN4cuda3__47maximumIvEEE10Policy1000EPdSB_jS8_ddNS5_3std3__410__identityEEEvT0_T1_T2_T3_T4_T6_E12temp_storage+24];
	setp.lt.f64 	%p153, %fd258, %fd259;
	selp.f64 	%fd260, %fd259, %fd258, %p153;
	ld.shared.f64 	%fd261, [_ZZN3cub18CUB_300001_SM_10006detail6reduce28DeviceReduceSingleTileKernelINS2_10policy_hubIdjN4cuda3__47maximumIvEEE10Policy1000EPdSB_jS8_ddNS5_3std3__410__identityEEEvT0_T1_T2_T3_T4_T6_E12temp_storage+32];
	setp.lt.f64 	%p154, %fd260, %fd261;
	selp.f64 	%fd262, %fd261, %fd260, %p154;
	ld.shared.f64 	%fd263, [_ZZN3cub18CUB_300001_SM_10006detail6reduce28DeviceReduceSingleTileKernelINS2_10policy_hubIdjN4cuda3__47maximumIvEEE10Policy1000EPdSB_jS8_ddNS5_3std3__410__identityEEEvT0_T1_T2_T3_T4_T6_E12temp_storage+40];
	setp.lt.f64 	%p155, %fd262, %fd263;
	selp.f64 	%fd264, %fd263, %fd262, %p155;
	ld.shared.f64 	%fd265, [_ZZN3cub18CUB_300001_SM_10006detail6reduce28DeviceReduceSingleTileKernelINS2_10policy_hubIdjN4cuda3__47maximumIvEEE10Policy1000EPdSB_jS8_ddNS5_3std3__410__identityEEEvT0_T1_T2_T3_T4_T6_E12temp_storage+48];
	setp.lt.f64 	%p156, %fd264, %fd265;
	selp.f64 	%fd266, %fd265, %fd264, %p156;
	ld.shared.f64 	%fd267, [_ZZN3cub18CUB_300001_SM_10006detail6reduce28DeviceReduceSingleTileKernelINS2_10policy_hubIdjN4cuda3__47maximumIvEEE10Policy1000EPdSB_jS8_ddNS5_3std3__410__identityEEEvT0_T1_T2_T3_T4_T6_E12temp_storage+56];
	setp.lt.f64 	%p157, %fd266, %fd267;
	selp.f64 	%fd268, %fd267, %fd266, %p157;
	ld.shared.f64 	%fd269, [_ZZN3cub18CUB_300001_SM_10006detail6reduce28DeviceReduceSingleTileKernelINS2_10policy_hubIdjN4cuda3__47maximumIvEEE10Policy1000EPdSB_jS8_ddNS5_3std3__410__identityEEEvT0_T1_T2_T3_T4_T6_E12temp_storage+64];
	setp.lt.f64 	%p158, %fd268, %fd269;
	selp.f64 	%fd380, %fd269, %fd268, %p158;
	bra.uni 	$L__BB3_74;
$L__BB3_39:
	setp.gt.u32 	%p3, %r69, 2047;
	@%p3 bra 	$L__BB3_58;
	mov.u32 	%r35, %tid.x;
	setp.ge.u32 	%p52, %r35, %r69;
	mov.f64 	%fd372, 0d0000000000000000;
	mov.u32 	%r472, %r35;
	@%p52 bra 	$L__BB3_42;
	mul.wide.u32 	%rd82, %r35, 8;
	add.s64 	%rd81, %rd16, %rd82;
	// begin inline asm
	ld.global.nc.u64 %rd80, [%rd81];
	// end inline asm
	mov.b64 	%fd372, %rd80;
	add.s32 	%r472, %r35, 256;
$L__BB3_42:
	setp.ge.u32 	%p53, %r472, %r69;
	@%p53 bra 	$L__BB3_49;
	not.b32 	%r139, %r472;
	add.s32 	%r38, %r69, %r139;
	and.b32  	%r140, %r38, 768;
	setp.eq.s32 	%p54, %r140, 768;
	@%p54 bra 	$L__BB3_46;
	mul.wide.u32 	%rd83, %r472, 8;
	add.s64 	%rd203, %rd16, %rd83;
	shr.u32 	%r141, %r38, 8;
	add.s32 	%r142, %r141, 1;
	and.b32  	%r143, %r142, 3;
	neg.s32 	%r470, %r143;
$L__BB3_45:
	.pragma "nounroll";
	// begin inline asm
	ld.global.nc.u64 %rd84, [%rd203];
	// end inline asm
	mov.b64 	%fd125, %rd84;
	setp.lt.f64 	%p55, %fd372, %fd125;
	selp.f64 	%fd372, %fd125, %fd372, %p55;
	add.s32 	%r472, %r472, 256;
	add.s64 	%rd203, %rd203, 2048;
	add.s32 	%r470, %r470, 1;
	setp.ne.s32 	%p56, %r470, 0;
	@%p56 bra 	$L__BB3_45;
$L__BB3_46:
	setp.lt.u32 	%p57, %r38, 768;
	@%p57 bra 	$L__BB3_49;
	mul.wide.u32 	%rd86, %r472, 8;
	add.s64 	%rd204, %rd16, %rd86;
$L__BB3_48:
	// begin inline asm
	ld.global.nc.u64 %rd87, [%rd204];
	// end inline asm
	mov.b64 	%fd126, %rd87;
	setp.lt.f64 	%p58, %fd372, %fd126;
	selp.f64 	%fd127, %fd126, %fd372, %p58;
	add.s64 	%rd90, %rd204, 2048;
	// begin inline asm
	ld.global.nc.u64 %rd89, [%rd90];
	// end inline asm
	mov.b64 	%fd128, %rd89;
	setp.lt.f64 	%p59, %fd127, %fd128;
	selp.f64 	%fd129, %fd128, %fd127, %p59;
	add.s64 	%rd92, %rd204, 4096;
	// begin inline asm
	ld.global.nc.u64 %rd91, [%rd92];
	// end inline asm
	mov.b64 	%fd130, %rd91;
	setp.lt.f64 	%p60, %fd129, %fd130;
	selp.f64 	%fd131, %fd130, %fd129, %p60;
	add.s64 	%rd94, %rd204, 6144;
	// begin inline asm
	ld.global.nc.u64 %rd93, [%rd94];
	// end inline asm
	mov.b64 	%fd132, %rd93;
	setp.lt.f64 	%p61, %fd131, %fd132;
	selp.f64 	%fd372, %fd132, %fd131, %p61;
	add.s32 	%r472, %r472, 1024;
	add.s64 	%rd204, %rd204, 8192;
	setp.lt.s32 	%p62, %r472, %r69;
	@%p62 bra 	$L__BB3_48;
$L__BB3_49:
	setp.lt.u32 	%p63, %r69, 256;
	@%p63 bra 	$L__BB3_54;
	// begin inline asm
	mov.u32 %r207, %laneid;
	// end inline asm
	mov.b64 	%rd105, %fd372;
	mov.b64 	{%r209, %r214}, %rd105;
	mov.b32 	%r215, 1;
	mov.b32 	%r256, 31;
	mov.b32 	%r257, -1;
	// begin inline asm
	shfl.sync.down.b32 %r208, %r209, %r215, %r256, %r257;
	// end inline asm
	// begin inline asm
	shfl.sync.down.b32 %r213, %r214, %r215, %r256, %r257;
	// end inline asm
	mov.b64 	%rd106, {%r208, %r213};
	mov.b64 	%fd180, %rd106;
	setp.gt.s32 	%p91, %r207, 30;
	setp.lt.f64 	%p92, %fd372, %fd180;
	selp.f64 	%fd181, %fd180, %fd372, %p92;
	selp.f64 	%fd182, %fd372, %fd181, %p91;
	mov.b64 	%rd107, %fd182;
	mov.b64 	{%r219, %r224}, %rd107;
	mov.b32 	%r225, 2;
	// begin inline asm
	shfl.sync.down.b32 %r218, %r219, %r225, %r256, %r257;
	// end inline asm
	// begin inline asm
	shfl.sync.down.b32 %r223, %r224, %r225, %r256, %r257;
	// end inline asm
	mov.b64 	%rd108, {%r218, %r223};
	mov.b64 	%fd183, %rd108;
	setp.gt.s32 	%p93, %r207, 29;
	setp.lt.f64 	%p94, %fd182, %fd183;
	selp.f64 	%fd184, %fd183, %fd182, %p94;
	selp.f64 	%fd185, %fd182, %fd184, %p93;
	mov.b64 	%rd109, %fd185;
	mov.b64 	{%r229, %r234}, %rd109;
	mov.b32 	%r235, 4;
	// begin inline asm
	shfl.sync.down.b32 %r228, %r229, %r235, %r256, %r257;
	// end inline asm
	// begin inline asm
	shfl.sync.down.b32 %r233, %r234, %r235, %r256, %r257;
	// end inline asm
	mov.b64 	%rd110, {%r228, %r233};
	mov.b64 	%fd186, %rd110;
	setp.gt.s32 	%p95, %r207, 27;
	setp.lt.f64 	%p96, %fd185, %fd186;
	selp.f64 	%fd187, %fd186, %fd185, %p96;
	selp.f64 	%fd188, %fd185, %fd187, %p95;
	mov.b64 	%rd111, %fd188;
	mov.b64 	{%r239, %r244}, %rd111;
	mov.b32 	%r245, 8;
	// begin inline asm
	shfl.sync.down.b32 %r238, %r239, %r245, %r256, %r257;
	// end inline asm
	// begin inline asm
	shfl.sync.down.b32 %r243, %r244, %r245, %r256, %r257;
	// end inline asm
	mov.b64 	%rd112, {%r238, %r243};
	mov.b64 	%fd189, %rd112;
	setp.gt.s32 	%p97, %r207, 23;
	setp.lt.f64 	%p98, %fd188, %fd189;
	selp.f64 	%fd190, %fd189, %fd188, %p98;
	selp.f64 	%fd191, %fd188, %fd190, %p97;
	mov.b64 	%rd113, %fd191;
	mov.b64 	{%r249, %r254}, %rd113;
	mov.b32 	%r255, 16;
	// begin inline asm
	shfl.sync.down.b32 %r248, %r249, %r255, %r256, %r257;
	// end inline asm
	// begin inline asm
	shfl.sync.down.b32 %r253, %r254, %r255, %r256, %r257;
	// end inline asm
	mov.b64 	%rd114, {%r248, %r253};
	mov.b64 	%fd192, %rd114;
	setp.gt.s32 	%p99, %r207, 15;
	setp.lt.f64 	%p100, %fd191, %fd192;
	selp.f64 	%fd38, %fd192, %fd191, %p100;
	selp.f64 	%fd380, %fd191, %fd38, %p99;
	setp.ne.s32 	%p101, %r207, 0;
	@%p101 bra 	$L__BB3_52;
	shr.u32 	%r258, %r35, 2;
	and.b32  	%r259, %r258, 248;
	mov.u32 	%r260, _ZZN3cub18CUB_300001_SM_10006detail6reduce28DeviceReduceSingleTileKernelINS2_10policy_hubIdjN4cuda3__47maximumIvEEE10Policy1000EPdSB_jS8_ddNS5_3std3__410__identityEEEvT0_T1_T2_T3_T4_T6_E12temp_storage;
	add.s32 	%r261, %r260, %r259;
	st.shared.f64 	[%r261+8], %fd38;
$L__BB3_52:
	bar.sync 	0;
	setp.ne.s32 	%p102, %r35, 0;
	@%p102 bra 	$L__BB3_74;
	ld.shared.f64 	%fd193, [_ZZN3cub18CUB_300001_SM_10006detail6reduce28DeviceReduceSingleTileKernelINS2_10policy_hubIdjN4cuda3__47maximumIvEEE10Policy1000EPdSB_jS8_ddNS5_3std3__410__identityEEEvT0_T1_T2_T3_T4_T6_E12temp_storage+16];
	setp.lt.f64 	%p103, %fd380, %fd193;
	selp.f64 	%fd194, %fd193, %fd380, %p103;
	ld.shared.f64 	%fd195, [_ZZN3cub18CUB_300001_SM_10006detail6reduce28DeviceReduceSingleTileKernelINS2_10policy_hubIdjN4cuda3__47maximumIvEEE10Policy1000EPdSB_jS8_ddNS5_3std3__410__identityEEEvT0_T1_T2_T3_T4_T6_E12temp_storage+24];
	setp.lt.f64 	%p104, %fd194, %fd195;
	selp.f64 	%fd196, %fd195, %fd194, %p104;
	ld.shared.f64 	%fd197, [_ZZN3cub18CUB_300001_SM_10006detail6reduce28DeviceReduceSingleTileKernelINS2_10policy_hubIdjN4cuda3__47maximumIvEEE10Policy1000EPdSB_jS8_ddNS5_3std3__410__identityEEEvT0_T1_T2_T3_T4_T6_E12temp_storage+32];
	setp.lt.f64 	%p105, %fd196, %fd197;
	selp.f64 	%fd198, %fd197, %fd196, %p105;
	ld.shared.f64 	%fd199, [_ZZN3cub18CUB_300001_SM_10006detail6reduce28DeviceReduceSingleTileKernelINS2_10policy_hubIdjN4cuda3__47maximumIvEEE10Policy1000EPdSB_jS8_ddNS5_3std3__410__identityEEEvT0_T1_T2_T3_T4_T6_E12temp_storage+40];
	setp.lt.f64 	%p106, %fd198, %fd199;
	selp.f64 	%fd200, %fd199, %fd198, %p106;
	ld.shared.f64 	%fd201, [_ZZN3cub18CUB_300001_SM_10006detail6reduce28DeviceReduceSingleTileKernelINS2_10policy_hubIdjN4cuda3__47maximumIvEEE10Policy1000EPdSB_jS8_ddNS5_3std3__410__identityEEEvT0_T1_T2_T3_T4_T6_E12temp_storage+48];
	setp.lt.f64 	%p107, %fd200, %fd201;
	selp.f64 	%fd202, %fd201, %fd200, %p107;
	ld.shared.f64 	%fd203, [_ZZN3cub18CUB_300001_SM_10006detail6reduce28DeviceReduceSingleTileKernelINS2_10policy_hubIdjN4cuda3__47maximumIvEEE10Policy1000EPdSB_jS8_ddNS5_3std3__410__identityEEEvT0_T1_T2_T3_T4_T6_E12temp_storage+56];
	setp.lt.f64 	%p108, %fd202, %fd203;
	selp.f64 	%fd204, %fd203, %fd202, %p108;
	ld.shared.f64 	%fd205, [_ZZN3cub18CUB_300001_SM_10006detail6reduce28DeviceReduceSingleTileKernelINS2_10policy_hubIdjN4cuda3__47maximumIvEEE10Policy1000EPdSB_jS8_ddNS5_3std3__410__identityEEEvT0_T1_T2_T3_T4_T6_E12temp_storage+64];
	setp.lt.f64 	%p109, %fd204, %fd205;
	selp.f64 	%fd380, %fd205, %fd204, %p109;
	bra.uni 	$L__BB3_74;
$L__BB3_54:
	// begin inline asm
	mov.u32 %r144, %laneid;
	// end inline asm
	and.b32  	%r195, %r35, 992;
	add.s32 	%r196, %r195, 32;
	setp.gt.u32 	%p64, %r196, %r69;
	not.b32 	%r197, %r195;
	add.s32 	%r198, %r69, %r197;
	selp.b32 	%r193, %r198, 31, %p64;
	mov.b64 	%rd95, %fd372;
	mov.b64 	{%r146, %r151}, %rd95;
	mov.b32 	%r152, 1;
	mov.b32 	%r194, -1;
	// begin inline asm
	shfl.sync.down.b32 %r145, %r146, %r152, %r193, %r194;
	// end inline asm
	// begin inline asm
	shfl.sync.down.b32 %r150, %r151, %r152, %r193, %r194;
	// end inline asm
	mov.b64 	%rd96, {%r145, %r150};
	mov.b64 	%fd133, %rd96;
	setp.lt.s32 	%p65, %r144, %r193;
	setp.lt.f64 	%p66, %fd372, %fd133;
	selp.f64 	%fd134, %fd133, %fd372, %p66;
	selp.f64 	%fd135, %fd134, %fd372, %p65;
	mov.b64 	%rd97, %fd135;
	mov.b64 	{%r156, %r161}, %rd97;
	mov.b32 	%r162, 2;
	// begin inline asm
	shfl.sync.down.b32 %r155, %r156, %r162, %r193, %r194;
	// end inline asm
	// begin inline asm
	shfl.sync.down.b32 %r160, %r161, %r162, %r193, %r194;
	// end inline asm
	mov.b64 	%rd98, {%r155, %r160};
	mov.b64 	%fd136, %rd98;
	add.s32 	%r199, %r144, 2;
	setp.gt.s32 	%p67, %r199, %r193;
	setp.lt.f64 	%p68, %fd135, %fd136;
	selp.f64 	%fd137, %fd136, %fd135, %p68;
	selp.f64 	%fd138, %fd135, %fd137, %p67;
	mov.b64 	%rd99, %fd138;
	mov.b64 	{%r166, %r171}, %rd99;
	mov.b32 	%r172, 4;
	// begin inline asm
	shfl.sync.down.b32 %r165, %r166, %r172, %r193, %r194;
	// end inline asm
	// begin inline asm
	shfl.sync.down.b32 %r170, %r171, %r172, %r193, %r194;
	// end inline asm
	mov.b64 	%rd100, {%r165, %r170};
	mov.b64 	%fd139, %rd100;
	add.s32 	%r200, %r144, 4;
	setp.gt.s32 	%p69, %r200, %r193;
	setp.lt.f64 	%p70, %fd138, %fd139;
	selp.f64 	%fd140, %fd139, %fd138, %p70;
	selp.f64 	%fd141, %fd138, %fd140, %p69;
	mov.b64 	%rd101, %fd141;
	mov.b64 	{%r176, %r181}, %rd101;
	mov.b32 	%r182, 8;
	// begin inline asm
	shfl.sync.down.b32 %r175, %r176, %r182, %r193, %r194;
	// end inline asm
	// begin inline asm
	shfl.sync.down.b32 %r180, %r181, %r182, %r193, %r194;
	// end inline asm
	mov.b64 	%rd102, {%r175, %r180};
	mov.b64 	%fd142, %rd102;
	add.s32 	%r201, %r144, 8;
	setp.gt.s32 	%p71, %r201, %r193;
	setp.lt.f64 	%p72, %fd141, %fd142;
	selp.f64 	%fd143, %fd142, %fd141, %p72;
	selp.f64 	%fd144, %fd141, %fd143, %p71;
	mov.b64 	%rd103, %fd144;
	mov.b64 	{%r186, %r191}, %rd103;
	mov.b32 	%r192, 16;
	// begin inline asm
	shfl.sync.down.b32 %r185, %r186, %r192, %r193, %r194;
	// end inline asm
	// begin inline asm
	shfl.sync.down.b32 %r190, %r191, %r192, %r193, %r194;
	// end inline asm
	mov.b64 	%rd104, {%r185, %r190};
	mov.b64 	%fd145, %rd104;
	add.s32 	%r202, %r144, 16;
	setp.gt.s32 	%p73, %r202, %r193;
	setp.lt.f64 	%p74, %fd144, %fd145;
	selp.f64 	%fd146, %fd145, %fd144, %p74;
	selp.f64 	%fd380, %fd144, %fd146, %p73;
	setp.ne.s32 	%p75, %r144, 0;
	@%p75 bra 	$L__BB3_56;
	shr.u32 	%r203, %r35, 2;
	and.b32  	%r204, %r203, 248;
	mov.u32 	%r205, _ZZN3cub18CUB_300001_SM_10006detail6reduce28DeviceReduceSingleTileKernelINS2_10policy_hubIdjN4cuda3__47maximumIvEEE10Policy1000EPdSB_jS8_ddNS5_3std3__410__identityEEEvT0_T1_T2_T3_T4_T6_E12temp_storage;
	add.s32 	%r206, %r205, %r204;
	st.shared.f64 	[%r206+8], %fd380;
$L__BB3_56:
	bar.sync 	0;
	setp.ne.s32 	%p76, %r35, 0;
	@%p76 bra 	$L__BB3_74;
	setp.gt.u32 	%p77, %r69, 32;
	ld.shared.f64 	%fd147, [_ZZN3cub18CUB_300001_SM_10006detail6reduce28DeviceReduceSingleTileKernelINS2_10policy_hubIdjN4cuda3__47maximumIvEEE10Policy1000EPdSB_jS8_ddNS5_3std3__410__identityEEEvT0_T1_T2_T3_T4_T6_E12temp_storage+16];
	setp.lt.f64 	%p78, %fd380, %fd147;
	selp.f64 	%fd149, %fd147, %fd380, %p78;
	selp.f64 	%fd150, %fd149, %fd380, %p77;
	setp.gt.u32 	%p79, %r69, 64;
	ld.shared.f64 	%fd152, [_ZZN3cub18CUB_300001_SM_10006detail6reduce28DeviceReduceSingleTileKernelINS2_10policy_hubIdjN4cuda3__47maximumIvEEE10Policy1000EPdSB_jS8_ddNS5_3std3__410__identityEEEvT0_T1_T2_T3_T4_T6_E12temp_storage+24];
	setp.lt.f64 	%p80, %fd150, %fd152;
	selp.f64 	%fd154, %fd152, %fd150, %p80;
	selp.f64 	%fd155, %fd154, %fd150, %p79;
	setp.gt.u32 	%p81, %r69, 96;
	ld.shared.f64 	%fd157, [_ZZN3cub18CUB_300001_SM_10006detail6reduce28DeviceReduceSingleTileKernelINS2_10policy_hubIdjN4cuda3__47maximumIvEEE10Policy1000EPdSB_jS8_ddNS5_3std3__410__identityEEEvT0_T1_T2_T3_T4_T6_E12temp_storage+32];
	setp.lt.f64 	%p82, %fd155, %fd157;
	selp.f64 	%fd159, %fd157, %fd155, %p82;
	selp.f64 	%fd160, %fd159, %fd155, %p81;
	setp.gt.u32 	%p83, %r69, 128;
	ld.shared.f64 	%fd162, [_ZZN3cub18CUB_300001_SM_10006detail6reduce28DeviceReduceSingleTileKernelINS2_10policy_hubIdjN4cuda3__47maximumIvEEE10Policy1000EPdSB_jS8_ddNS5_3std3__410__identityEEEvT0_T1_T2_T3_T4_T6_E12temp_storage+40];
	setp.lt.f64 	%p84, %fd160, %fd162;
	selp.f64 	%fd164, %fd162, %fd160, %p84;
	selp.f64 	%fd165, %fd164, %fd160, %p83;
	setp.gt.u32 	%p85, %r69, 160;
	ld.shared.f64 	%fd167, [_ZZN3cub18CUB_300001_SM_10006detail6reduce28DeviceReduceSingleTileKernelINS2_10policy_hubIdjN4cuda3__47maximumIvEEE10Policy1000EPdSB_jS8_ddNS5_3std3__410__identityEEEvT0_T1_T2_T3_T4_T6_E12temp_storage+48];
	setp.lt.f64 	%p86, %fd165, %fd167;
	selp.f64 	%fd169, %fd167, %fd165, %p86;
	selp.f64 	%fd170, %fd169, %fd165, %p85;
	setp.gt.u32 	%p87, %r69, 192;
	ld.shared.f64 	%fd172, [_ZZN3cub18CUB_300001_SM_10006detail6reduce28DeviceReduceSingleTileKernelINS2_10policy_hubIdjN4cuda3__47maximumIvEEE10Policy1000EPdSB_jS8_ddNS5_3std3__410__identityEEEvT0_T1_T2_T3_T4_T6_E12temp_storage+56];
	setp.lt.f64 	%p88, %fd170, %fd172;
	selp.f64 	%fd174, %fd172, %fd170, %p88;
	selp.f64 	%fd175, %fd174, %fd170, %p87;
	setp.gt.u32 	%p89, %r69, 224;
	ld.shared.f64 	%fd177, [_ZZN3cub18CUB_300001_SM_10006detail6reduce28DeviceReduceSingleTileKernelINS2_10policy_hubIdjN4cuda3__47maximumIvEEE10Policy1000EPdSB_jS8_ddNS5_3std3__410__identityEEEvT0_T1_T2_T3_T4_T6_E12temp_storage+64];
	setp.lt.f64 	%p90, %fd175, %fd177;
	selp.f64 	%fd179, %fd177, %fd175, %p90;
	selp.f64 	%fd380, %fd179, %fd175, %p89;
	bra.uni 	$L__BB3_74;
$L__BB3_58:
	mov.u32 	%r47, %tid.x;
	mul.wide.u32 	%rd35, %r47, 8;
	add.s64 	%rd20, %rd16, %rd35;
	// begin inline asm
	ld.global.nc.u64 %rd19, [%rd20];
	// end inline asm
	mov.b64 	%fd59, %rd19;
	add.s64 	%rd22, %rd20, 2048;
	// begin inline asm
	ld.global.nc.u64 %rd21, [%rd22];
	// end inline asm
	mov.b64 	%fd60, %rd21;
	add.s64 	%rd24, %rd20, 4096;
	// begin inline asm
	ld.global.nc.u64 %rd23, [%rd24];
	// end inline asm
	mov.b64 	%fd61, %rd23;
	add.s64 	%rd26, %rd20, 6144;
	// begin inline asm
	ld.global.nc.u64 %rd25, [%rd26];
	// end inline asm
	mov.b64 	%fd62, %rd25;
	add.s64 	%rd28, %rd20, 8192;
	// begin inline asm
	ld.global.nc.u64 %rd27, [%rd28];
	// end inline asm
	mov.b64 	%fd63, %rd27;
	add.s64 	%rd30, %rd20, 10240;
	// begin inline asm
	ld.global.nc.u64 %rd29, [%rd30];
	// end inline asm
	mov.b64 	%fd64, %rd29;
	add.s64 	%rd32, %rd20, 12288;
	// begin inline asm
	ld.global.nc.u64 %rd31, [%rd32];
	// end inline asm
	mov.b64 	%fd65, %rd31;
	add.s64 	%rd34, %rd20, 14336;
	// begin inline asm
	ld.global.nc.u64 %rd33, [%rd34];
	// end inline asm
	mov.b64 	%fd66, %rd33;
	setp.lt.f64 	%p4, %fd59, %fd60;
	selp.f64 	%fd67, %fd60, %fd59, %p4;
	setp.lt.f64 	%p5, %fd67, %fd61;
	selp.f64 	%fd68, %fd61, %fd67, %p5;
	setp.lt.f64 	%p6, %fd68, %fd62;
	selp.f64 	%fd69, %fd62, %fd68, %p6;
	setp.lt.f64 	%p7, %fd69, %fd63;
	selp.f64 	%fd70, %fd63, %fd69, %p7;
	setp.lt.f64 	%p8, %fd70, %fd64;
	selp.f64 	%fd71, %fd64, %fd70, %p8;
	setp.lt.f64 	%p9, %fd71, %fd65;
	selp.f64 	%fd72, %fd65, %fd71, %p9;
	setp.lt.f64 	%p10, %fd72, %fd66;
	selp.f64 	%fd379, %fd66, %fd72, %p10;
	add.s32 	%r48, %r69, -2048;
	setp.lt.u32 	%p11, %r48, 2048;
	mov.b32 	%r475, 2048;
	@%p11 bra 	$L__BB3_62;
	mov.b32 	%r475, 2048;
$L__BB3_60:
	add.s32 	%r72, %r47, %r475;
	mul.wide.u32 	%rd52, %r72, 8;
	add.s64 	%rd37, %rd16, %rd52;
	// begin inline asm
	ld.global.nc.u64 %rd36, [%rd37];
	// end inline asm
	mov.b64 	%fd73, %rd36;
	mul.wide.u32 	%rd53, %r475, 8;
	add.s64 	%rd54, %rd20, %rd53;
	add.s64 	%rd39, %rd54, 2048;
	// begin inline asm
	ld.global.nc.u64 %rd38, [%rd39];
	// end inline asm
	mov.b64 	%fd74, %rd38;
	add.s64 	%rd41, %rd54, 4096;
	// begin inline asm
	ld.global.nc.u64 %rd40, [%rd41];
	// end inline asm
	mov.b64 	%fd75, %rd40;
	add.s64 	%rd43, %rd54, 6144;
	// begin inline asm
	ld.global.nc.u64 %rd42, [%rd43];
	// end inline asm
	mov.b64 	%fd76, %rd42;
	add.s64 	%rd45, %rd54, 8192;
	// begin inline asm
	ld.global.nc.u64 %rd44, [%rd45];
	// end inline asm
	mov.b64 	%fd77, %rd44;
	add.s64 	%rd47, %rd54, 10240;
	// begin inline asm
	ld.global.nc.u64 %rd46, [%rd47];
	// end inline asm
	mov.b64 	%fd78, %rd46;
	add.s64 	%rd49, %rd54, 12288;
	// begin inline asm
	ld.global.nc.u64 %rd48, [%rd49];
	// end inline asm
	mov.b64 	%fd79, %rd48;
	add.s64 	%rd51, %rd54, 14336;
	// begin inline asm
	ld.global.nc.u64 %rd50, [%rd51];
	// end inline asm
	mov.b64 	%fd80, %rd50;
	setp.lt.f64 	%p12, %fd379, %fd73;
	selp.f64 	%fd81, %fd73, %fd379, %p12;
	setp.lt.f64 	%p13, %fd81, %fd74;
	selp.f64 	%fd82, %fd74, %fd81, %p13;
	setp.lt.f64 	%p14, %fd82, %fd75;
	selp.f64 	%fd83, %fd75, %fd82, %p14;
	setp.lt.f64 	%p15, %fd83, %fd76;
	selp.f64 	%fd84, %fd76, %fd83, %p15;
	setp.lt.f64 	%p16, %fd84, %fd77;
	selp.f64 	%fd85, %fd77, %fd84, %p16;
	setp.lt.f64 	%p17, %fd85, %fd78;
	selp.f64 	%fd86, %fd78, %fd85, %p17;
	setp.lt.f64 	%p18, %fd86, %fd79;
	selp.f64 	%fd87, %fd79, %fd86, %p18;
	setp.lt.f64 	%p19, %fd87, %fd80;
	selp.f64 	%fd379, %fd80, %fd87, %p19;
	sub.s32 	%r73, %r69, %r475;
	setp.lt.u32 	%p20, %r73, 2048;
	@%p20 bra 	$L__BB3_70;
	add.s32 	%r475, %r475, 2048;
	setp.le.u32 	%p21, %r475, %r48;
	@%p21 bra 	$L__BB3_60;
$L__BB3_62:
	setp.le.u32 	%p22, %r69, %r475;
	@%p22 bra 	$L__BB3_70;
	sub.s32 	%r52, %r69, %r475;
	setp.ge.s32 	%p23, %r47, %r52;
	@%p23 bra 	$L__BB3_70;
	not.b32 	%r74, %r47;
	add.s32 	%r75, %r69, %r74;
	sub.s32 	%r53, %r75, %r475;
	and.b32  	%r76, %r53, 768;
	setp.eq.s32 	%p24, %r76, 768;
	mov.u32 	%r479, %r47;
	@%p24 bra 	$L__BB3_67;
	add.s32 	%r477, %r47, %r475;
	shr.u32 	%r77, %r53, 8;
	add.s32 	%r78, %r77, 1;
	and.b32  	%r79, %r78, 3;
	neg.s32 	%r476, %r79;
	mov.u32 	%r479, %r47;
$L__BB3_66:
	.pragma "nounroll";
	mul.wide.u32 	%rd57, %r477, 8;
	add.s64 	%rd56, %rd16, %rd57;
	// begin inline asm
	ld.global.nc.u64 %rd55, [%rd56];
	// end inline asm
	mov.b64 	%fd89, %rd55;
	setp.lt.f64 	%p25, %fd379, %fd89;
	selp.f64 	%fd379, %fd89, %fd379, %p25;
	add.s32 	%r479, %r479, 256;
	add.s32 	%r477, %r477, 256;
	add.s32 	%r476, %r476, 1;
	setp.ne.s32 	%p26, %r476, 0;
	@%p26 bra 	$L__BB3_66;
$L__BB3_67:
	setp.lt.u32 	%p27, %r53, 768;
	@%p27 bra 	$L__BB3_70;
	add.s32 	%r481, %r479, 512;
	add.s32 	%r480, %r479, %r475;
$L__BB3_69:
	mul.wide.u32 	%rd66, %r480, 8;
	add.s64 	%rd59, %rd16, %rd66;
	// begin inline asm
	ld.global.nc.u64 %rd58, [%rd59];
	// end inline asm
	mov.b64 	%fd90, %rd58;
	setp.lt.f64 	%p28, %fd379, %fd90;
	selp.f64 	%fd91, %fd90, %fd379, %p28;
	add.s32 	%r80, %r480, 256;
	mul.wide.u32 	%rd67, %r80, 8;
	add.s64 	%rd61, %rd16, %rd67;
	// begin inline asm
	ld.global.nc.u64 %rd60, [%rd61];
	// end inline asm
	mov.b64 	%fd92, %rd60;
	setp.lt.f64 	%p29, %fd91, %fd92;
	selp.f64 	%fd93, %fd92, %fd91, %p29;
	add.s32 	%r81, %r480, 512;
	mul.wide.u32 	%rd68, %r81, 8;
	add.s64 	%rd63, %rd16, %rd68;
	// begin inline asm
	ld.global.nc.u64 %rd62, [%rd63];
	// end inline asm
	mov.b64 	%fd94, %rd62;
	setp.lt.f64 	%p30, %fd93, %fd94;
	selp.f64 	%fd95, %fd94, %fd93, %p30;
	add.s32 	%r82, %r480, 768;
	mul.wide.u32 	%rd69, %r82, 8;
	add.s64 	%rd65, %rd16, %rd69;
	// begin inline asm
	ld.global.nc.u64 %rd64, [%rd65];
	// end inline asm
	mov.b64 	%fd96, %rd64;
	setp.lt.f64 	%p31, %fd95, %fd96;
	selp.f64 	%fd379, %fd96, %fd95, %p31;
	add.s32 	%r67, %r481, 1024;
	add.s32 	%r83, %r481, 512;
	add.s32 	%r480, %r480, 1024;
	setp.lt.s32 	%p32, %r83, %r52;
	mov.u32 	%r481, %r67;
	@%p32 bra 	$L__BB3_69;
$L__BB3_70:
	// begin inline asm
	mov.u32 %r84, %laneid;
	// end inline asm
	mov.b64 	%rd70, %fd379;
	mov.b64 	{%r86, %r91}, %rd70;
	mov.b32 	%r92, 1;
	mov.b32 	%r133, 31;
	mov.b32 	%r134, -1;
	// begin inline asm
	shfl.sync.down.b32 %r85, %r86, %r92, %r133, %r134;
	// end inline asm
	// begin inline asm
	shfl.sync.down.b32 %r90, %r91, %r92, %r133, %r134;
	// end inline asm
	mov.b64 	%rd71, {%r85, %r90};
	mov.b64 	%fd97, %rd71;
	setp.gt.s32 	%p33, %r84, 30;
	setp.lt.f64 	%p34, %fd379, %fd97;
	selp.f64 	%fd98, %fd97, %fd379, %p34;
	selp.f64 	%fd99, %fd379, %fd98, %p33;
	mov.b64 	%rd72, %fd99;
	mov.b64 	{%r96, %r101}, %rd72;
	mov.b32 	%r102, 2;
	// begin inline asm
	shfl.sync.down.b32 %r95, %r96, %r102, %r133, %r134;
	// end inline asm
	// begin inline asm
	shfl.sync.down.b32 %r100, %r101, %r102, %r133, %r134;
	// end inline asm
	mov.b64 	%rd73, {%r95, %r100};
	mov.b64 	%fd100, %rd73;
	setp.gt.s32 	%p35, %r84, 29;
	setp.lt.f64 	%p36, %fd99, %fd100;
	selp.f64 	%fd101, %fd100, %fd99, %p36;
	selp.f64 	%fd102, %fd99, %fd101, %p35;
	mov.b64 	%rd74, %fd102;
	mov.b64 	{%r106, %r111}, %rd74;
	mov.b32 	%r112, 4;
	// begin inline asm
	shfl.sync.down.b32 %r105, %r106, %r112, %r133, %r134;
	// end inline asm
	// begin inline asm
	shfl.sync.down.b32 %r110, %r111, %r112, %r133, %r134;
	// end inline asm
	mov.b64 	%rd75, {%r105, %r110};
	mov.b64 	%fd103, %rd75;
	setp.gt.s32 	%p37, %r84, 27;
	setp.lt.f64 	%p38, %fd102, %fd103;
	selp.f64 	%fd104, %fd103, %fd102, %p38;
	selp.f64 	%fd105, %fd102, %fd104, %p37;
	mov.b64 	%rd76, %fd105;
	mov.b64 	{%r116, %r121}, %rd76;
	mov.b32 	%r122, 8;
	// begin inline asm
	shfl.sync.down.b32 %r115, %r116, %r122, %r133, %r134;
	// end inline asm
	// begin inline asm
	shfl.sync.down.b32 %r120, %r121, %r122, %r133, %r134;
	// end inline asm
	mov.b64 	%rd77, {%r115, %r120};
	mov.b64 	%fd106, %rd77;
	setp.gt.s32 	%p39, %r84, 23;
	setp.lt.f64 	%p40, %fd105, %fd106;
	selp.f64 	%fd107, %fd106, %fd105, %p40;
	selp.f64 	%fd108, %fd105, %fd107, %p39;
	mov.b64 	%rd78, %fd108;
	mov.b64 	{%r126, %r131}, %rd78;
	mov.b32 	%r132, 16;
	// begin inline asm
	shfl.sync.down.b32 %r125, %r126, %r132, %r133, %r134;
	// end inline asm
	// begin inline asm
	shfl.sync.down.b32 %r130, %r131, %r132, %r133, %r134;
	// end inline asm
	mov.b64 	%rd79, {%r125, %r130};
	mov.b64 	%fd109, %rd79;
	setp.gt.s32 	%p41, %r84, 15;
	setp.lt.f64 	%p42, %fd108, %fd109;
	selp.f64 	%fd54, %fd109, %fd108, %p42;
	selp.f64 	%fd380, %fd108, %fd54, %p41;
	setp.ne.s32 	%p43, %r84, 0;
	@%p43 bra 	$L__BB3_72;
	shr.u32 	%r135, %r47, 2;
	and.b32  	%r136, %r135, 248;
	mov.u32 	%r137, _ZZN3cub18CUB_300001_SM_10006detail6reduce28DeviceReduceSingleTileKernelINS2_10policy_hubIdjN4cuda3__47maximumIvEEE10Policy1000EPdSB_jS8_ddNS5_3std3__410__identityEEEvT0_T1_T2_T3_T4_T6_E12temp_storage;
	add.s32 	%r138, %r137, %r136;
	st.shared.f64 	[%r138+8], %fd54;
$L__BB3_72:
	bar.sync 	0;
	setp.ne.s32 	%p44, %r47, 0;
	@%p44 bra 	$L__BB3_74;
	ld.shared.f64 	%fd110, [_ZZN3cub18CUB_300001_SM_10006detail6reduce28DeviceReduceSingleTileKernelINS2_10policy_hubIdjN4cuda3__47maximumIvEEE10Policy1000EPdSB_jS8_ddNS5_3std3__410__identityEEEvT0_T1_T2_T3_T4_T6_E12temp_storage+16];
	setp.lt.f64 	%p45, %fd380, %fd110;
	selp.f64 	%fd111, %fd110, %fd380, %p45;
	ld.shared.f64 	%fd112, [_ZZN3cub18CUB_300001_SM_10006detail6reduce28DeviceReduceSingleTileKernelINS2_10policy_hubIdjN4cuda3__47maximumIvEEE10Policy1000EPdSB_jS8_ddNS5_3std3__410__identityEEEvT0_T1_T2_T3_T4_T6_E12temp_storage+24];
	setp.lt.f64 	%p46, %fd111, %fd112;
	selp.f64 	%fd113, %fd112, %fd111, %p46;
	ld.shared.f64 	%fd114, [_ZZN3cub18CUB_300001_SM_10006detail6reduce28DeviceReduceSingleTileKernelINS2_10policy_hubIdjN4cuda3__47maximumIvEEE10Policy1000EPdSB_jS8_ddNS5_3std3__410__identityEEEvT0_T1_T2_T3_T4_T6_E12temp_storage+32];
	setp.lt.f64 	%p47, %fd113, %fd114;
	selp.f64 	%fd115, %fd114, %fd113, %p47;
	ld.shared.f64 	%fd116, [_ZZN3cub18CUB_300001_SM_10006detail6reduce28DeviceReduceSingleTileKernelINS2_10policy_hubIdjN4cuda3__47maximumIvEEE10Policy1000EPdSB_jS8_ddNS5_3std3__410__identityEEEvT0_T1_T2_T3_T4_T6_E12temp_storage+40];
	setp.lt.f64 	%p48, %fd115, %fd116;
	selp.f64 	%fd117, %fd116, %fd115, %p48;
	ld.shared.f64 	%fd118, [_ZZN3cub18CUB_300001_SM_10006detail6reduce28DeviceReduceSingleTileKernelINS2_10policy_hubIdjN4cuda3__47maximumIvEEE10Policy1000EPdSB_jS8_ddNS5_3std3__410__identityEEEvT0_T1_T2_T3_T4_T6_E12temp_storage+48];
	setp.lt.f64 	%p49, %fd117, %fd118;
	selp.f64 	%fd119, %fd118, %fd117, %p49;
	ld.shared.f64 	%fd120, [_ZZN3cub18CUB_300001_SM_10006detail6reduce28DeviceReduceSingleTileKernelINS2_10policy_hubIdjN4cuda3__47maximumIvEEE10Policy1000EPdSB_jS8_ddNS5_3std3__410__identityEEEvT0_T1_T2_T3_T4_T6_E12temp_storage+56];
	setp.lt.f64 	%p50, %fd119, %fd120;
	selp.f64 	%fd121, %fd120, %fd119, %p50;
	ld.shared.f64 	%fd122, [_ZZN3cub18CUB_300001_SM_10006detail6reduce28DeviceReduceSingleTileKernelINS2_10policy_hubIdjN4cuda3__47maximumIvEEE10Policy1000EPdSB_jS8_ddNS5_3std3__410__identityEEEvT0_T1_T2_T3_T4_T6_E12temp_storage+64];
	setp.lt.f64 	%p51, %fd121, %fd122;
	selp.f64 	%fd380, %fd122, %fd121, %p51;
$L__BB3_74:
	mov.u32 	%r454, %tid.x;
	setp.ne.s32 	%p217, %r454, 0;
	@%p217 bra 	$L__BB3_76;
	setp.lt.f64 	%p218, %fd58, %fd380;
	selp.f64 	%fd353, %fd380, %fd58, %p218;
	st.global.f64 	[%rd1], %fd353;
$L__BB3_76:
	ret;

}
	// .globl	_ZN3cub18CUB_300001_SM_10006detail6reduce18DeviceReduceKernelINS2_10policy_hubIdjN4cuda3__47maximumIvEEE10Policy1000EPdjS8_dNS5_3std3__410__identityEEEvT0_PT3_T1_NS0_13GridEvenShareISI_EET2_T4_
.visible .entry _ZN3cub18CUB_300001_SM_10006detail6reduce18DeviceReduceKernelINS2_10policy_hubIdjN4cuda3__47maximumIvEEE10Policy1000EPdjS8_dNS5_3std3__410__identityEEEvT0_PT3_T1_NS0_13GridEvenShareISI_EET2_T4_(
	.param .u64 .ptr .align 1 _ZN3cub18CUB_300001_SM_10006detail6reduce18DeviceReduceKernelINS2_10policy_hubIdjN4cuda3__47maximumIvEEE10Policy1000EPdjS8_dNS5_3std3__410__identityEEEvT0_PT3_T1_NS0_13GridEvenShareISI_EET2_T4__param_0,
	.param .u64 .ptr .align 1 _ZN3cub18CUB_300001_SM_10006detail6reduce18DeviceReduceKernelINS2_10policy_hubIdjN4cuda3__47maximumIvEEE10Policy1000EPdjS8_dNS5_3std3__410__identityEEEvT0_PT3_T1_NS0_13GridEvenShareISI_EET2_T4__param_1,
	.param .u32 _ZN3cub18CUB_300001_SM_10006detail6reduce18DeviceReduceKernelINS2_10policy_hubIdjN4cuda3__47maximumIvEEE10Policy1000EPdjS8_dNS5_3std3__410__identityEEEvT0_PT3_T1_NS0_13GridEvenShareISI_EET2_T4__param_2,
	.param .align 4 .b8 _ZN3cub18CUB_300001_SM_10006detail6reduce18DeviceReduceKernelINS2_10policy_hubIdjN4cuda3__47maximumIvEEE10Policy1000EPdjS8_dNS5_3std3__410__identityEEEvT0_PT3_T1_NS0_13GridEvenShareISI_EET2_T4__param_3[40],
	.param .align 1 .b8 _ZN3cub18CUB_300001_SM_10006detail6reduce18DeviceReduceKernelINS2_10policy_hubIdjN4cuda3__47maximumIvEEE10Policy1000EPdjS8_dNS5_3std3__410__identityEEEvT0_PT3_T1_NS0_13GridEvenShareISI_EET2_T4__param_4[1],
	.param .align 1 .b8 _ZN3cub18CUB_300001_SM_10006detail6reduce18DeviceReduceKernelINS2_10policy_hubIdjN4cuda3__47maximumIvEEE10Policy1000EPdjS8_dNS5_3std3__410__identityEEEvT0_PT3_T1_NS0_13GridEvenShareISI_EET2_T4__param_5[1]
)
.maxntid 256
{
	.reg .pred 	%p<217>;
	.reg .b32 	%r<542>;
	.reg .b64 	%rd<197>;
	.reg .b64 	%fd<375>;
	// demoted variable
	.shared .align 8 .b8 _ZZN3cub18CUB_300001_SM_10006detail6reduce18DeviceReduceKernelINS2_10policy_hubIdjN4cuda3__47maximumIvEEE10Policy1000EPdjS8_dNS5_3std3__410__identityEEEvT0_PT3_T1_NS0_13GridEvenShareISI_EET2_T4_E12temp_storage[80];
	ld.param.u32 	%r1, [_ZN3cub18CUB_300001_SM_10006detail6reduce18DeviceReduceKernelINS2_10policy_hubIdjN4cuda3__47maximumIvEEE10Policy1000EPdjS8_dNS5_3std3__410__identityEEEvT0_PT3_T1_NS0_13GridEvenShareISI_EET2_T4__param_3+20];
	ld.param.u64 	%rd1, [_ZN3cub18CUB_300001_SM_10006detail6reduce18DeviceReduceKernelINS2_10policy_hubIdjN4cuda3__47maximumIvEEE10Policy1000EPdjS8_dNS5_3std3__410__identityEEEvT0_PT3_T1_NS0_13GridEvenShareISI_EET2_T4__param_0];
	ld.param.u32 	%r2, [_ZN3cub18CUB_300001_SM_10006detail6reduce18DeviceReduceKernelINS2_10policy_hubIdjN4cuda3__47maximumIvEEE10Policy1000EPdjS8_dNS5_3std3__410__identityEEEvT0_PT3_T1_NS0_13GridEvenShareISI_EET2_T4__param_3+24];
	mov.u32 	%r3, %ctaid.x;
	shl.b32 	%r4, %r2, 11;
	shl.b32 	%r5, %r3, 11;
	and.b64  	%rd3, %rd1, 31;
	setp.ne.s64 	%p1, %rd3, 0;
	@%p1 bra 	$L__BB4_36;
	sub.s32 	%r6, %r1, %r5;
	setp.gt.u32 	%p109, %r6, 2047;
	@%p109 bra 	$L__BB4_20;
	mov.u32 	%r7, %tid.x;
	setp.ge.u32 	%p158, %r7, %r6;
	mov.f64 	%fd355, 0d0000000000000000;
	mov.u32 	%r512, %r7;
	@%p158 bra 	$L__BB4_4;
	add.s32 	%r378, %r5, %r7;
	mul.wide.u32 	%rd157, %r378, 8;
	add.s64 	%rd156, %rd1, %rd157;
	// begin inline asm
	ld.global.nc.u64 %rd155, [%rd156];
	// end inline asm
	mov.b64 	%fd355, %rd155;
	add.s32 	%r512, %r7, 256;
$L__BB4_4:
	setp.ge.u32 	%p159, %r512, %r6;
	@%p159 bra 	$L__BB4_11;
	not.b32 	%r379, %r512;
	add.s32 	%r10, %r1, %r379;
	and.b32  	%r380, %r10, 768;
	setp.eq.s32 	%p160, %r380, 768;
	@%p160 bra 	$L__BB4_8;
	add.s32 	%r510, %r512, %r5;
	shr.u32 	%r381, %r10, 8;
	add.s32 	%r382, %r381, 1;
	and.b32  	%r383, %r382, 3;
	neg.s32 	%r509, %r383;
$L__BB4_7:
	.pragma "nounroll";
	mul.wide.u32 	%rd160, %r510, 8;
	add.s64 	%rd159, %rd1, %rd160;
	// begin inline asm
	ld.global.nc.u64 %rd158, [%rd159];
	// end inline asm
	mov.b64 	%fd269, %rd158;
	setp.lt.f64 	%p161, %fd355, %fd269;
	selp.f64 	%fd355, %fd269, %fd355, %p161;
	add.s32 	%r512, %r512, 256;
	add.s32 	%r510, %r510, 256;
	add.s32 	%r509, %r509, 1;
	setp.ne.s32 	%p162, %r509, 0;
	@%p162 bra 	$L__BB4_7;
$L__BB4_8:
	sub.s32 	%r384, %r10, %r5;
	setp.lt.u32 	%p163, %r384, 768;
	@%p163 bra 	$L__BB4_11;
	add.s32 	%r514, %r512, 512;
	add.s32 	%r513, %r512, %r5;
$L__BB4_10:
	mul.wide.u32 	%rd169, %r513, 8;
	add.s64 	%rd162, %rd1, %rd169;
	// begin inline asm
	ld.global.nc.u64 %rd161, [%rd162];
	// end inline asm
	mov.b64 	%fd270, %rd161;
	setp.lt.f64 	%p164, %fd355, %fd270;
	selp.f64 	%fd271, %fd270, %fd355, %p164;
	add.s32 	%r385, %r513, 256;
	mul.wide.u32 	%rd170, %r385, 8;
	add.s64 	%rd164, %rd1, %rd170;
	// begin inline asm
	ld.global.nc.u64 %rd163, [%rd164];
	// end inline asm
	mov.b64 	%fd272, %rd163;
	setp.lt.f64 	%p165, %fd271, %fd272;
	selp.f64 	%fd273, %fd272, %fd271, %p165;
	add.s32 	%r386, %r513, 512;
	mul.wide.u32 	%rd171, %r386, 8;
	add.s64 	%rd166, %rd1, %rd171;
	// begin inline asm
	ld.global.nc.u64 %rd165, [%rd166];
	// end inline asm
	mov.b64 	%fd274, %rd165;
	setp.lt.f64 	%p166, %fd273, %fd274;
	selp.f64 	%fd275, %fd274, %fd273, %p166;
	add.s32 	%r387, %r513, 768;
	mul.wide.u32 	%rd172, %r387, 8;
	add.s64 	%rd168, %rd1, %rd172;
	// begin inline asm
	ld.global.nc.u64 %rd167, [%rd168];
	// end inline asm
	mov.b64 	%fd276, %rd167;
	setp.lt.f64 	%p167, %fd275, %fd276;
	selp.f64 	%fd355, %fd276, %fd275, %p167;
	add.s32 	%r24, %r514, 1024;
	add.s32 	%r388, %r514, 512;
	add.s32 	%r513, %r513, 1024;
	setp.lt.s32 	%p168, %r388, %r6;
	mov.u32 	%r514, %r24;
	@%p168 bra 	$L__BB4_10;
$L__BB4_11:
	setp.lt.u32 	%p169, %r6, 256;
	@%p169 bra 	$L__BB4_16;
	// begin inline asm
	mov.u32 %r452, %laneid;
	// end inline asm
	mov.b64 	%rd183, %fd355;
	mov.b64 	{%r454, %r459}, %rd183;
	mov.b32 	%r460, 1;
	mov.b32 	%r501, 31;
	mov.b32 	%r502, -1;
	// begin inline asm
	shfl.sync.down.b32 %r453, %r454, %r460, %r501, %r502;
	// end inline asm
	// begin inline asm
	shfl.sync.down.b32 %r458, %r459, %r460, %r501, %r502;
	// end inline asm
	mov.b64 	%rd184, {%r453, %r458};
	mov.b64 	%fd324, %rd184;
	setp.gt.s32 	%p197, %r452, 30;
	setp.lt.f64 	%p198, %fd355, %fd324;
	selp.f64 	%fd325, %fd324, %fd355, %p198;
	selp.f64 	%fd326, %fd355, %fd325, %p197;
	mov.b64 	%rd185, %fd326;
	mov.b64 	{%r464, %r469}, %rd185;
	mov.b32 	%r470, 2;
	// begin inline asm
	shfl.sync.down.b32 %r463, %r464, %r470, %r501, %r502;
	// end inline asm
	// begin inline asm
	shfl.sync.down.b32 %r468, %r469, %r470, %r501, %r502;
	// end inline asm
	mov.b64 	%rd186, {%r463, %r468};
	mov.b64 	%fd327, %rd186;
	setp.gt.s32 	%p199, %r452, 29;
	setp.lt.f64 	%p200, %fd326, %fd327;
	selp.f64 	%fd328, %fd327, %fd326, %p200;
	selp.f64 	%fd329, %fd326, %fd328, %p199;
	mov.b64 	%rd187, %fd329;
	mov.b64 	{%r474, %r479}, %rd187;
	mov.b32 	%r480, 4;
	// begin inline asm
	shfl.sync.down.b32 %r473, %r474, %r480, %r501, %r502;
	// end inline asm
	// begin inline asm
	shfl.sync.down.b32 %r478, %r479, %r480, %r501, %r502;
	// end inline asm
	mov.b64 	%rd188, {%r473, %r478};
	mov.b64 	%fd330, %rd188;
	setp.gt.s32 	%p201, %r452, 27;
	setp.lt.f64 	%p202, %fd329, %fd330;
	selp.f64 	%fd331, %fd330, %fd329, %p202;
	selp.f64 	%fd332, %fd329, %fd331, %p201;
	mov.b64 	%rd189, %fd332;
	mov.b64 	{%r484, %r489}, %rd189;
	mov.b32 	%r490, 8;
	// begin inline asm
	shfl.sync.down.b32 %r483, %r484, %r490, %r501, %r502;
	// end inline asm
	// begin inline asm
	shfl.sync.down.b32 %r488, %r489, %r490, %r501, %r502;
	// end inline asm
	mov.b64 	%rd190, {%r483, %r488};
	mov.b64 	%fd333, %rd190;
	setp.gt.s32 	%p203, %r452, 23;
	setp.lt.f64 	%p204, %fd332, %fd333;
	selp.f64 	%fd334, %fd333, %fd332, %p204;
	selp.f64 	%fd335, %fd332, %fd334, %p203;
	mov.b64 	%rd191, %fd335;
	mov.b64 	{%r494, %r499}, %rd191;
	mov.b32 	%r500, 16;
	// begin inline asm
	shfl.sync.down.b32 %r493, %r494, %r500, %r501, %r502;
	// end inline asm
	// begin inline asm
	shfl.sync.down.b32 %r498, %r499, %r500, %r501, %r502;
	// end inline asm
	mov.b64 	%rd192, {%r493, %r498};
	mov.b64 	%fd336, %rd192;
	setp.gt.s32 	%p205, %r452, 15;
	setp.lt.f64 	%p206, %fd335, %fd336;
	selp.f64 	%fd10, %fd336, %fd335, %p206;
	selp.f64 	%fd374, %fd335, %fd10, %p205;
	setp.ne.s32 	%p207, %r452, 0;
	@%p207 bra 	$L__BB4_14;
	shr.u32 	%r503, %r7, 2;
	and.b32  	%r504, %r503, 248;
	mov.u32 	%r505, _ZZN3cub18CUB_300001_SM_10006detail6reduce18DeviceReduceKernelINS2_10policy_hubIdjN4cuda3__47maximumIvEEE10Policy1000EPdjS8_dNS5_3std3__410__identityEEEvT0_PT3_T1_NS0_13GridEvenShareISI_EET2_T4_E12temp_storage;
	add.s32 	%r506, %r505, %r504;
	st.shared.f64 	[%r506+8], %fd10;
$L__BB4_14:
	bar.sync 	0;
	setp.ne.s32 	%p208, %r7, 0;
	@%p208 bra 	$L__BB4_71;
	ld.shared.f64 	%fd337, [_ZZN3cub18CUB_300001_SM_10006detail6reduce18DeviceReduceKernelINS2_10policy_hubIdjN4cuda3__47maximumIvEEE10Policy1000EPdjS8_dNS5_3std3__410__identityEEEvT0_PT3_T1_NS0_13GridEvenShareISI_EET2_T4_E12temp_storage+16];
	setp.lt.f64 	%p209, %fd374, %fd337;
	selp.f64 	%fd338, %fd337, %fd374, %p209;
	ld.shared.f64 	%fd339, [_ZZN3cub18CUB_300001_SM_10006detail6reduce18DeviceReduceKernelINS2_10policy_hubIdjN4cuda3__47maximumIvEEE10Policy1000EPdjS8_dNS5_3std3__410__identityEEEvT0_PT3_T1_NS0_13GridEvenShareISI_EET2_T4_E12temp_storage+24];
	setp.lt.f64 	%p210, %fd338, %fd339;
	selp.f64 	%fd340, %fd339, %fd338, %p210;
	ld.shared.f64 	%fd341, [_ZZN3cub18CUB_300001_SM_10006detail6reduce18DeviceReduceKernelINS2_10policy_hubIdjN4cuda3__47maximumIvEEE10Policy1000EPdjS8_dNS5_3std3__410__identityEEEvT0_PT3_T1_NS0_13GridEvenShareISI_EET2_T4_E12temp_storage+32];
	setp.lt.f64 	%p211, %fd340, %fd341;
	selp.f64 	%fd342, %fd341, %fd340, %p211;
	ld.shared.f64 	%fd343, [_ZZN3cub18CUB_300001_SM_10006detail6reduce18DeviceReduceKernelINS2_10policy_hubIdjN4cuda3__47maximumIvEEE10Policy1000EPdjS8_dNS5_3std3__410__identityEEEvT0_PT3_T1_NS0_13GridEvenShareISI_EET2_T4_E12temp_storage+40];
	setp.lt.f64 	%p212, %fd342, %fd343;
	selp.f64 	%fd344, %fd343, %fd342, %p212;
	ld.shared.f64 	%fd345, [_ZZN3cub18CUB_300001_SM_10006detail6reduce18DeviceReduceKernelINS2_10policy_hubIdjN4cuda3__47maximumIvEEE10Policy1000EPdjS8_dNS5_3std3__410__identityEEEvT0_PT3_T1_NS0_13GridEvenShareISI_EET2_T4_E12temp_storage+48];
	setp.lt.f64 	%p213, %fd344, %fd345;
	selp.f64 	%fd346, %fd345, %fd344, %p213;
	ld.shared.f64 	%fd347, [_ZZN3cub18CUB_300001_SM_10006detail6reduce18DeviceReduceKernelINS2_10policy_hubIdjN4cuda3__47maximumIvEEE10Policy1000EPdjS8_dNS5_3std3__410__identityEEEvT0_PT3_T1_NS0_13GridEvenShareISI_EET2_T4_E12temp_storage+56];
	setp.lt.f64 	%p214, %fd346, %fd347;
	selp.f64 	%fd348, %fd347, %fd346, %p214;
	ld.shared.f64 	%fd349, [_ZZN3cub18CUB_300001_SM_10006detail6reduce18DeviceReduceKernelINS2_10policy_hubIdjN4cuda3__47maximumIvEEE10Policy1000EPdjS8_dNS5_3std3__410__identityEEEvT0_PT3_T1_NS0_13GridEvenShareISI_EET2_T4_E12temp_storage+64];
	setp.lt.f64 	%p215, %fd348, %fd349;
	selp.f64 	%fd374, %fd349, %fd348, %p215;
	bra.uni 	$L__BB4_71;
$L__BB4_16:
	// begin inline asm
	mov.u32 %r389, %laneid;
	// end inline asm
	and.b32  	%r440, %r7, 992;
	add.s32 	%r441, %r440, 32;
	setp.gt.u32 	%p170, %r441, %r6;
	not.b32 	%r442, %r440;
	add.s32 	%r443, %r6, %r442;
	selp.b32 	%r438, %r443, 31, %p170;
	mov.b64 	%rd173, %fd355;
	mov.b64 	{%r391, %r396}, %rd173;
	mov.b32 	%r397, 1;
	mov.b32 	%r439, -1;
	// begin inline asm
	shfl.sync.down.b32 %r390, %r391, %r397, %r438, %r439;
	// end inline asm
	// begin inline asm
	shfl.sync.down.b32 %r395, %r396, %r397, %r438, %r439;
	// end inline asm
	mov.b64 	%rd174, {%r390, %r395};
	mov.b64 	%fd277, %rd174;
	setp.lt.s32 	%p171, %r389, %r438;
	setp.lt.f64 	%p172, %fd355, %fd277;
	selp.f64 	%fd278, %fd277, %fd355, %p172;
	selp.f64 	%fd279, %fd278, %fd355, %p171;
	mov.b64 	%rd175, %fd279;
	mov.b64 	{%r401, %r406}, %rd175;
	mov.b32 	%r407, 2;
	// begin inline asm
	shfl.sync.down.b32 %r400, %r401, %r407, %r438, %r439;
	// end inline asm
	// begin inline asm
	shfl.sync.down.b32 %r405, %r406, %r407, %r438, %r439;
	// end inline asm
	mov.b64 	%rd176, {%r400, %r405};
	mov.b64 	%fd280, %rd176;
	add.s32 	%r444, %r389, 2;
	setp.gt.s32 	%p173, %r444, %r438;
	setp.lt.f64 	%p174, %fd279, %fd280;
	selp.f64 	%fd281, %fd280, %fd279, %p174;
	selp.f64 	%fd282, %fd279, %fd281, %p173;
	mov.b64 	%rd177, %fd282;
	mov.b64 	{%r411, %r416}, %rd177;
	mov.b32 	%r417, 4;
	// begin inline asm
	shfl.sync.down.b32 %r410, %r411, %r417, %r438, %r439;
	// end inline asm
	// begin inline asm
	shfl.sync.down.b32 %r415, %r416, %r417, %r438, %r439;
	// end inline asm
	mov.b64 	%rd178, {%r410, %r415};
	mov.b64 	%fd283, %rd178;
	add.s32 	%r445, %r389, 4;
	setp.gt.s32 	%p175, %r445, %r438;
	setp.lt.f64 	%p176, %fd282, %fd283;
	selp.f64 	%fd284, %fd283, %fd282, %p176;
	selp.f64 	%fd285, %fd282, %fd284, %p175;
	mov.b64 	%rd179, %fd285;
	mov.b64 	{%r421, %r426}, %rd179;
	mov.b32 	%r427, 8;
	// begin inline asm
	shfl.sync.down.b32 %r420, %r421, %r427, %r438, %r439;
	// end inline asm
	// begin inline asm
	shfl.sync.down.b32 %r425, %r426, %r427, %r438, %r439;
	// end inline asm
	mov.b64 	%rd180, {%r420, %r425};
	mov.b64 	%fd286, %rd180;
	add.s32 	%r446, %r389, 8;
	setp.gt.s32 	%p177, %r446, %r438;
	setp.lt.f64 	%p178, %fd285, %fd286;
	selp.f64 	%fd287, %fd286, %fd285, %p178;
	selp.f64 	%fd288, %fd285, %fd287, %p177;
	mov.b64 	%rd181, %fd288;
	mov.b64 	{%r431, %r436}, %rd181;
	mov.b32 	%r437, 16;
	// begin inline asm
	shfl.sync.down.b32 %r430, %r431, %r437, %r438, %r439;
	// end inline asm
	// begin inline asm
	shfl.sync.down.b32 %r435, %r436, %r437, %r438, %r439;
	// end inline asm
	mov.b64 	%rd182, {%r430, %r435};
	mov.b64 	%fd289, %rd182;
	add.s32 	%r447, %r389, 16;
	setp.gt.s32 	%p179, %r447, %r438;
	setp.lt.f64 	%p180, %fd288, %fd289;
	selp.f64 	%fd290, %fd289, %fd288, %p180;
	selp.f64 	%fd374, %fd288, %fd290, %p179;
	setp.ne.s32 	%p181, %r389, 0;
	@%p181 bra 	$L__BB4_18;
	shr.u32 	%r448, %r7, 2;
	and.b32  	%r449, %r448, 248;
	mov.u32 	%r450, _ZZN3cub18CUB_300001_SM_10006detail6reduce18DeviceReduceKernelINS2_10policy_hubIdjN4cuda3__47maximumIvEEE10Policy1000EPdjS8_dNS5_3std3__410__identityEEEvT0_PT3_T1_NS0_13GridEvenShareISI_EET2_T4_E12temp_storage;
	add.s32 	%r451, %r450, %r449;
	st.shared.f64 	[%r451+8], %fd374;
$L__BB4_18:
	bar.sync 	0;
	setp.ne.s32 	%p182, %r7, 0;
	@%p182 bra 	$L__BB4_71;
	setp.gt.u32 	%p183, %r6, 32;
	ld.shared.f64 	%fd291, [_ZZN3cub18CUB_300001_SM_10006detail6reduce18DeviceReduceKernelINS2_10policy_hubIdjN4cuda3__47maximumIvEEE10Policy1000EPdjS8_dNS5_3std3__410__identityEEEvT0_PT3_T1_NS0_13GridEvenShareISI_EET2_T4_E12temp_storage+16];
	setp.lt.f64 	%p184, %fd374, %fd291;
	selp.f64 	%fd293, %fd291, %fd374, %p184;
	selp.f64 	%fd294, %fd293, %fd374, %p183;
	setp.gt.u32 	%p185, %r6, 64;
	ld.shared.f64 	%fd296, [_ZZN3cub18CUB_300001_SM_10006detail6reduce18DeviceReduceKernelINS2_10policy_hubIdjN4cuda3__47maximumIvEEE10Policy1000EPdjS8_dNS5_3std3__410__identityEEEvT0_PT3_T1_NS0_13GridEvenShareISI_EET2_T4_E12temp_storage+24];
	setp.lt.f64 	%p186, %fd294, %fd296;
	selp.f64 	%fd298, %fd296, %fd294, %p186;
	selp.f64 	%fd299, %fd298, %fd294, %p185;
	setp.gt.u32 	%p187, %r6, 96;
	ld.shared.f64 	%fd301, [_ZZN3cub18CUB_300001_SM_10006detail6reduce18DeviceReduceKernelINS2_10policy_hubIdjN4cuda3__47maximumIvEEE10Policy1000EPdjS8_dNS5_3std3__410__identityEEEvT0_PT3_T1_NS0_13GridEvenShareISI_EET2_T4_E12temp_storage+32];
	setp.lt.f64 	%p188, %fd299, %fd301;
	selp.f64 	%fd303, %fd301, %fd299, %p188;
	selp.f64 	%fd304, %fd303, %fd299, %p187;
	setp.gt.u32 	%p189, %r6, 128;
	ld.shared.f64 	%fd306, [_ZZN3cub18CUB_300001_SM_10006detail6reduce18DeviceReduceKernelINS2_10policy_hubIdjN4cuda3__47maximumIvEEE10Policy1000EPdjS8_dNS5_3std3__410__identityEEEvT0_PT3_T1_NS0_13GridEvenShareISI_EET2_T4_E12temp_storage+40];
	setp.lt.f64 	%p190, %fd304, %fd306;
	selp.f64 	%fd308, %fd306, %fd304, %p190;
	selp.f64 	%fd309, %fd308, %fd304, %p189;
	setp.gt.u32 	%p191, %r6, 160;
	ld.shared.f64 	%fd311, [_ZZN3cub18CUB_300001_SM_10006detail6reduce18DeviceReduceKernelINS2_10policy_hubIdjN4cuda3__47maximumIvEEE10Policy1000EPdjS8_dNS5_3std3__410__identityEEEvT0_PT3_T1_NS0_13GridEvenShareISI_EET2_T4_E12temp_storage+48];
	setp.lt.f64 	%p192, %fd309, %fd311;
	selp.f64 	%fd313, %fd311, %fd309, %p192;
	selp.f64 	%fd314, %fd313, %fd309, %p191;
	setp.gt.u32 	%p193, %r6, 192;
	ld.shared.f64 	%fd316, [_ZZN3cub18CUB_300001_SM_10006detail6reduce18DeviceReduceKernelINS2_10policy_hubIdjN4cuda3__47maximumIvEEE10Policy1000EPdjS8_dNS5_3std3__410__identityEEEvT0_PT3_T1_NS0_13GridEvenShareISI_EET2_T4_E12temp_storage+56];
	setp.lt.f64 	%p194, %fd314, %fd316;
	selp.f64 	%fd318, %fd316, %fd314, %p194;
	selp.f64 	%fd319, %fd318, %fd314, %p193;
	setp.gt.u32 	%p195, %r6, 224;
	ld.shared.f64 	%fd321, [_ZZN3cub18CUB_300001_SM_10006detail6reduce18DeviceReduceKernelINS2_10policy_hubIdjN4cuda3__47maximumIvEEE10Policy1000EPdjS8_dNS5_3std3__410__identityEEEvT0_PT3_T1_NS0_13GridEvenShareISI_EET2_T4_E12temp_storage+64];
	setp.lt.f64 	%p196, %fd319, %fd321;
	selp.f64 	%fd323, %fd321, %fd319, %p196;
	selp.f64 	%fd374, %fd323, %fd319, %p195;
	bra.uni 	$L__BB4_71;
$L__BB4_20:
	mov.u32 	%r26, %tid.x;
	shl.b32 	%r305, %r26, 2;
	add.s32 	%r306, %r5, %r305;
	mul.wide.u32 	%rd113, %r306, 8;
	add.s64 	%rd103, %rd1, %rd113;
	// begin inline asm
	ld.global.nc.v2.u64 {%rd101, %rd102}, [%rd103];
	// end inline asm
	add.s64 	%rd106, %rd103, 16;
	// begin inline asm
	ld.global.nc.v2.u64 {%rd104, %rd105}, [%rd106];
	// end inline asm
	mov.b64 	%fd203, %rd101;
	mov.b64 	%fd204, %rd102;
	mov.b64 	%fd205, %rd104;
	mov.b64 	%fd206, %rd105;
	add.s64 	%rd109, %rd103, 8192;
	// begin inline asm
	ld.global.nc.v2.u64 {%rd107, %rd108}, [%rd109];
	// end inline asm
	add.s64 	%rd112, %rd103, 8208;
	// begin inline asm
	ld.global.nc.v2.u64 {%rd110, %rd111}, [%rd112];
	// end inline asm
	mov.b64 	%fd207, %rd107;
	mov.b64 	%fd208, %rd108;
	mov.b64 	%fd209, %rd110;
	mov.b64 	%fd210, %rd111;
	setp.lt.f64 	%p110, %fd203, %fd204;
	selp.f64 	%fd211, %fd204, %fd203, %p110;
	setp.lt.f64 	%p111, %fd211, %fd205;
	selp.f64 	%fd212, %fd205, %fd211, %p111;
	setp.lt.f64 	%p112, %fd212, %fd206;
	selp.f64 	%fd213, %fd206, %fd212, %p112;
	setp.lt.f64 	%p113, %fd213, %fd207;
	selp.f64 	%fd214, %fd207, %fd213, %p113;
	setp.lt.f64 	%p114, %fd214, %fd208;
	selp.f64 	%fd215, %fd208, %fd214, %p114;
	setp.lt.f64 	%p115, %fd215, %fd209;
	selp.f64 	%fd216, %fd209, %fd215, %p115;
	setp.lt.f64 	%p116, %fd216, %fd210;
	selp.f64 	%fd361, %fd210, %fd216, %p116;
	setp.lt.u32 	%p117, %r6, %r4;
	@%p117 bra 	$L__BB4_32;
	add.s32 	%r27, %r4, %r5;
	add.s32 	%r516, %r27, 256;
	add.s32 	%r515, %r27, %r26;
	mov.b32 	%r517, 0;
$L__BB4_22:
	add.s32 	%r5, %r5, %r4;
	add.s32 	%r308, %r1, -2048;
	setp.gt.u32 	%p118, %r5, %r308;
	@%p118 bra 	$L__BB4_24;
	cvt.u64.u32 	%rd126, %r5;
	cvt.u64.u32 	%rd127, %r305;
	add.s64 	%rd128, %rd126, %rd127;
	shl.b64 	%rd129, %rd128, 3;
	add.s64 	%rd116, %rd1, %rd129;
	// begin inline asm
	ld.global.nc.v2.u64 {%rd114, %rd115}, [%rd116];
	// end inline asm
	add.s64 	%rd119, %rd116, 16;
	// begin inline asm
	ld.global.nc.v2.u64 {%rd117, %rd118}, [%rd119];
	// end inline asm
	mov.b64 	%fd217, %rd114;
	mov.b64 	%fd218, %rd115;
	mov.b64 	%fd219, %rd117;
	mov.b64 	%fd220, %rd118;
	add.s64 	%rd122, %rd116, 8192;
	// begin inline asm
	ld.global.nc.v2.u64 {%rd120, %rd121}, [%rd122];
	// end inline asm
	add.s64 	%rd125, %rd116, 8208;
	// begin inline asm
	ld.global.nc.v2.u64 {%rd123, %rd124}, [%rd125];
	// end inline asm
	mov.b64 	%fd221, %rd120;
	mov.b64 	%fd222, %rd121;
	mov.b64 	%fd223, %rd123;
	mov.b64 	%fd224, %rd124;
	setp.lt.f64 	%p119, %fd361, %fd217;
	selp.f64 	%fd225, %fd217, %fd361, %p119;
	setp.lt.f64 	%p120, %fd225, %fd218;
	selp.f64 	%fd226, %fd218, %fd225, %p120;
	setp.lt.f64 	%p121, %fd226, %fd219;
	selp.f64 	%fd227, %fd219, %fd226, %p121;
	setp.lt.f64 	%p122, %fd227, %fd220;
	selp.f64 	%fd228, %fd220, %fd227, %p122;
	setp.lt.f64 	%p123, %fd228, %fd221;
	selp.f64 	%fd229, %fd221, %fd228, %p123;
	setp.lt.f64 	%p124, %fd229, %fd222;
	selp.f64 	%fd230, %fd222, %fd229, %p124;
	setp.lt.f64 	%p125, %fd230, %fd223;
	selp.f64 	%fd231, %fd223, %fd230, %p125;
	setp.lt.f64 	%p126, %fd231, %fd224;
	selp.f64 	%fd361, %fd224, %fd231, %p126;
	sub.s32 	%r310, %r1, %r5;
	setp.lt.u32 	%p127, %r310, %r4;
	add.s32 	%r517, %r517, 1;
	add.s32 	%r516, %r516, %r4;
	add.s32 	%r515, %r515, %r4;
	@%p127 bra 	$L__BB4_32;
	bra.uni 	$L__BB4_22;
$L__BB4_24:
	setp.le.u32 	%p128, %r1, %r5;
	@%p128 bra 	$L__BB4_32;
	sub.s32 	%r38, %r1, %r5;
	setp.ge.s32 	%p129, %r26, %r38;
	@%p129 bra 	$L__BB4_32;
	not.b32 	%r311, %r26;
	add.s32 	%r312, %r1, %r311;
	sub.s32 	%r313, %r312, %r27;
	mul.lo.s32 	%r314, %r2, %r517;
	shl.b32 	%r315, %r314, 11;
	sub.s32 	%r39, %r313, %r315;
	shr.u32 	%r316, %r312, 8;
	add.s32 	%r40, %r316, 1;
	and.b32  	%r317, %r312, 768;
	setp.eq.s32 	%p130, %r317, 768;
	mov.u32 	%r522, %r26;
	@%p130 bra 	$L__BB4_29;
	and.b32  	%r318, %r40, 3;
	neg.s32 	%r519, %r318;
	mov.u32 	%r522, %r26;
$L__BB4_28:
	.pragma "nounroll";
	mul.wide.u32 	%rd132, %r515, 8;
	add.s64 	%rd131, %rd1, %rd132;
	// begin inline asm
	ld.global.nc.u64 %rd130, [%rd131];
	// end inline asm
	mov.b64 	%fd233, %rd130;
	setp.lt.f64 	%p131, %fd361, %fd233;
	selp.f64 	%fd361, %fd233, %fd361, %p131;
	add.s32 	%r522, %r522, 256;
	add.s32 	%r515, %r515, 256;
	add.s32 	%r519, %r519, 1;
	setp.ne.s32 	%p132, %r519, 0;
	@%p132 bra 	$L__BB4_28;
$L__BB4_29:
	setp.lt.u32 	%p133, %r39, 768;
	@%p133 bra 	$L__BB4_32;
	add.s32 	%r524, %r522, 512;
	add.s32 	%r523, %r522, %r516;
$L__BB4_31:
	add.s32 	%r319, %r523, -256;
	mul.wide.u32 	%rd141, %r319, 8;
	add.s64 	%rd134, %rd1, %rd141;
	// begin inline asm
	ld.global.nc.u64 %rd133, [%rd134];
	// end inline asm
	mov.b64 	%fd234, %rd133;
	setp.lt.f64 	%p134, %fd361, %fd234;
	selp.f64 	%fd235, %fd234, %fd361, %p134;
	mul.wide.u32 	%rd142, %r523, 8;
	add.s64 	%rd136, %rd1, %rd142;
	// begin inline asm
	ld.global.nc.u64 %rd135, [%rd136];
	// end inline asm
	mov.b64 	%fd236, %rd135;
	setp.lt.f64 	%p135, %fd235, %fd236;
	selp.f64 	%fd237, %fd236, %fd235, %p135;
	add.s32 	%r320, %r523, 256;
	mul.wide.u32 	%rd143, %r320, 8;
	add.s64 	%rd138, %rd1, %rd143;
	// begin inline asm
	ld.global.nc.u64 %rd137, [%rd138];
	// end inline asm
	mov.b64 	%fd238, %rd137;
	setp.lt.f64 	%p136, %fd237, %fd238;
	selp.f64 	%fd239, %fd238, %fd237, %p136;
	add.s32 	%r321, %r523, 512;
	mul.wide.u32 	%rd144, %r321, 8;
	add.s64 	%rd140, %rd1, %rd144;
	// begin inline asm
	ld.global.nc.u64 %rd139, [%rd140];
	// end inline asm
	mov.b64 	%fd240, %rd139;
	setp.lt.f64 	%p137, %fd239, %fd240;
	selp.f64 	%fd361, %fd240, %fd239, %p137;
	add.s32 	%r53, %r524, 1024;
	add.s32 	%r322, %r524, 512;
	add.s32 	%r523, %r523, 1024;
	setp.lt.s32 	%p138, %r322, %r38;
	mov.u32 	%r524, %r53;
	@%p138 bra 	$L__BB4_31;
$L__BB4_32:
	// begin inline asm
	mov.u32 %r323, %laneid;
	// end inline asm
	mov.b64 	%rd145, %fd361;
	mov.b64 	{%r325, %r330}, %rd145;
	mov.b32 	%r331, 1;
	mov.b32 	%r372, 31;
	mov.b32 	%r373, -1;
	// begin inline asm
	shfl.sync.down.b32 %r324, %r325, %r331, %r372, %r373;
	// end inline asm
	// begin inline asm
	shfl.sync.down.b32 %r329, %r330, %r331, %r372, %r373;
	// end inline asm
	mov.b64 	%rd146, {%r324, %r329};
	mov.b64 	%fd241, %rd146;
	setp.gt.s32 	%p139, %r323, 30;
	setp.lt.f64 	%p140, %fd361, %fd241;
	selp.f64 	%fd242, %fd241, %fd361, %p140;
	selp.f64 	%fd243, %fd361, %fd242, %p139;
	mov.b64 	%rd147, %fd243;
	mov.b64 	{%r335, %r340}, %rd147;
	mov.b32 	%r341, 2;
	// begin inline asm
	shfl.sync.down.b32 %r334, %r335, %r341, %r372, %r373;
	// end inline asm
	// begin inline asm
	shfl.sync.down.b32 %r339, %r340, %r341, %r372, %r373;
	// end inline asm
	mov.b64 	%rd148, {%r334, %r339};
	mov.b64 	%fd244, %rd148;
	setp.gt.s32 	%p141, %r323, 29;
	setp.lt.f64 	%p142, %fd243, %fd244;
	selp.f64 	%fd245, %fd244, %fd243, %p142;
	selp.f64 	%fd246, %fd243, %fd245, %p141;
	mov.b64 	%rd149, %fd246;
	mov.b64 	{%r345, %r350}, %rd149;
	mov.b32 	%r351, 4;
	// begin inline asm
	shfl.sync.down.b32 %r344, %r345, %r351, %r372, %r373;
	// end inline asm
	// begin inline asm
	shfl.sync.down.b32 %r349, %r350, %r351, %r372, %r373;
	// end inline asm
	mov.b64 	%rd150, {%r344, %r349};
	mov.b64 	%fd247, %rd150;
	setp.gt.s32 	%p143, %r323, 27;
	setp.lt.f64 	%p144, %fd246, %fd247;
	selp.f64 	%fd248, %fd247, %fd246, %p144;
	selp.f64 	%fd249, %fd246, %fd248, %p143;
	mov.b64 	%rd151, %fd249;
	mov.b64 	{%r355, %r360}, %rd151;
	mov.b32 	%r361, 8;
	// begin inline asm
	shfl.sync.down.b32 %r354, %r355, %r361, %r372, %r373;
	// end inline asm
	// begin inline asm
	shfl.sync.down.b32 %r359, %r360, %r361, %r372, %r373;
	// end inline asm
	mov.b64 	%rd152, {%r354, %r359};
	mov.b64 	%fd250, %rd152;
	setp.gt.s32 	%p145, %r323, 23;
	setp.lt.f64 	%p146, %fd249, %fd250;
	selp.f64 	%fd251, %fd250, %fd249, %p146;
	selp.f64 	%fd252, %fd249, %fd251, %p145;
	mov.b64 	%rd153, %fd252;
	mov.b64 	{%r365, %r370}, %rd153;
	mov.b32 	%r371, 16;
	// begin inline asm
	shfl.sync.down.b32 %r364, %r365, %r371, %r372, %r373;
	// end inline asm
	// begin inline asm
	shfl.sync.down.b32 %r369, %r370, %r371, %r372, %r373;
	// end inline asm
	mov.b64 	%rd154, {%r364, %r369};
	mov.b64 	%fd253, %rd154;
	setp.gt.s32 	%p147, %r323, 15;
	setp.lt.f64 	%p148, %fd252, %fd253;
	selp.f64 	%fd25, %fd253, %fd252, %p148;
	selp.f64 	%fd374, %fd252, %fd25, %p147;
	setp.ne.s32 	%p149, %r323, 0;
	@%p149 bra 	$L__BB4_34;
	shr.u32 	%r374, %r26, 2;
	and.b32  	%r375, %r374, 248;
	mov.u32 	%r376, _ZZN3cub18CUB_300001_SM_10006detail6reduce18DeviceReduceKernelINS2_10policy_hubIdjN4cuda3__47maximumIvEEE10Policy1000EPdjS8_dNS5_3std3__410__identityEEEvT0_PT3_T1_NS0_13GridEvenShareISI_EET2_T4_E12temp_storage;
	add.s32 	%r377, %r376, %r375;
	st.shared.f64 	[%r377+8], %fd25;
$L__BB4_34:
	bar.sync 	0;
	setp.ne.s32 	%p150, %r26, 0;
	@%p150 bra 	$L__BB4_71;
	ld.shared.f64 	%fd254, [_ZZN3cub18CUB_300001_SM_10006detail6reduce18DeviceReduceKernelINS2_10policy_hubIdjN4cuda3__47maximumIvEEE10Policy1000EPdjS8_dNS5_3std3__410__identityEEEvT0_PT3_T1_NS0_13GridEvenShareISI_EET2_T4_E12temp_storage+16];
	setp.lt.f64 	%p151, %fd374, %fd254;
	selp.f64 	%fd255, %fd254, %fd374, %p151;
	ld.shared.f64 	%fd256, [_ZZN3cub18CUB_300001_SM_10006detail6reduce18DeviceReduceKernelINS2_10policy_hubIdjN4cuda3__47maximumIvEEE10Policy1000EPdjS8_dNS5_3std3__410__identityEEEvT0_PT3_T1_NS0_13GridEvenShareISI_EET2_T4_E12temp_storage+24];
	setp.lt.f64 	%p152, %fd255, %fd256;
	selp.f64 	%fd257, %fd256, %fd255, %p152;
	ld.shared.f64 	%fd258, [_ZZN3cub18CUB_300001_SM_10006detail6reduce18DeviceReduceKernelINS2_10policy_hubIdjN4cuda3__47maximumIvEEE10Policy1000EPdjS8_dNS5_3std3__410__identityEEEvT0_PT3_T1_NS0_13GridEvenShareISI_EET2_T4_E12temp_storage+32];
	setp.lt.f64 	%p153, %fd257, %fd258;
	selp.f64 	%fd259, %fd258, %fd257, %p153;
	ld.shared.f64 	%fd260, [_ZZN3cub18CUB_300001_SM_10006detail6reduce18DeviceReduceKernelINS2_10policy_hubIdjN4cuda3__47maximumIvEEE10Policy1000EPdjS8_dNS5_3std3__410__identityEEEvT0_PT3_T1_NS0_13GridEvenShareISI_EET2_T4_E12temp_storage+40];
	setp.lt.f64 	%p154, %fd259, %fd260;
	selp.f64 	%fd261, %fd260, %fd259, %p154;
	ld.shared.f64 	%fd262, [_ZZN3cub18CUB_300001_SM_10006detail6reduce18DeviceReduceKernelINS2_10policy_hubIdjN4cuda3__47maximumIvEEE10Policy1000EPdjS8_dNS5_3std3__410__identityEEEvT0_PT3_T1_NS0_13GridEvenShareISI_EET2_T4_E12temp_storage+48];
	setp.lt.f64 	%p155, %fd261, %fd262;
	selp.f64 	%fd263, %fd262, %fd261, %p155;
	ld.shared.f64 	%fd264, [_ZZN3cub18CUB_300001_SM_10006detail6reduce18DeviceReduceKernelINS2_10policy_hubIdjN4cuda3__47maximumIvEEE10Policy1000EPdjS8_dNS5_3std3__410__identityEEEvT0_PT3_T1_NS0_13GridEvenShareISI_EET2_T4_E12temp_storage+56];
	setp.lt.f64 	%p156, %fd263, %fd264;
	selp.f64 	%fd265, %fd264, %fd263, %p156;
	ld.shared.f64 	%fd266, [_ZZN3cub18CUB_300001_SM_10006detail6reduce18DeviceReduceKernelINS2_10policy_hubIdjN4cuda3__47maximumIvEEE10Policy1000EPdjS8_dNS5_3std3__410__identityEEEvT0_PT3_T1_NS0_13GridEvenShareISI_EET2_T4_E12temp_storage+64];
	setp.lt.f64 	%p157, %fd265, %fd266;
	selp.f64 	%fd374, %fd266, %fd265, %p157;
	bra.uni 	$L__BB4_71;
$L__BB4_36:
	sub.s32 	%r55, %r1, %r5;
	setp.gt.u32 	%p2, %r55, 2047;
	@%p2 bra 	$L__BB4_55;
	mov.u32 	%r56, %tid.x;
	setp.ge.u32 	%p51, %r56, %r55;
	mov.f64 	%fd367, 0d0000000000000000;
	mov.u32 	%r529, %r56;
	@%p51 bra 	$L__BB4_39;
	add.s32 	%r176, %r5, %r56;
	mul.wide.u32 	%rd65, %r176, 8;
	add.s64 	%rd64, %rd1, %rd65;
	// begin inline asm
	ld.global.nc.u64 %rd63, [%rd64];
	// end inline asm
	mov.b64 	%fd367, %rd63;
	add.s32 	%r529, %r56, 256;
$L__BB4_39:
	setp.ge.u32 	%p52, %r529, %r55;
	@%p52 bra 	$L__BB4_46;
	not.b32 	%r177, %r529;
	add.s32 	%r59, %r1, %r177;
	and.b32  	%r178, %r59, 768;
	setp.eq.s32 	%p53, %r178, 768;
	@%p53 bra 	$L__BB4_43;
	add.s32 	%r527, %r529, %r5;
	shr.u32 	%r179, %r59, 8;
	add.s32 	%r180, %r179, 1;
	and.b32  	%r181, %r180, 3;
	neg.s32 	%r526, %r181;
$L__BB4_42:
	.pragma "nounroll";
	mul.wide.u32 	%rd68, %r527, 8;
	add.s64 	%rd67, %rd1, %rd68;
	// begin inline asm
	ld.global.nc.u64 %rd66, [%rd67];
	// end inline asm
	mov.b64 	%fd122, %rd66;
	setp.lt.f64 	%p54, %fd367, %fd122;
	selp.f64 	%fd367, %fd122, %fd367, %p54;
	add.s32 	%r529, %r529, 256;
	add.s32 	%r527, %r527, 256;
	add.s32 	%r526, %r526, 1;
	setp.ne.s32 	%p55, %r526, 0;
	@%p55 bra 	$L__BB4_42;
$L__BB4_43:
	sub.s32 	%r182, %r59, %r5;
	setp.lt.u32 	%p56, %r182, 768;
	@%p56 bra 	$L__BB4_46;
	add.s32 	%r531, %r529, 512;
	add.s32 	%r530, %r529, %r5;
$L__BB4_45:
	mul.wide.u32 	%rd77, %r530, 8;
	add.s64 	%rd70, %rd1, %rd77;
	// begin inline asm
	ld.global.nc.u64 %rd69, [%rd70];
	// end inline asm
	mov.b64 	%fd123, %rd69;
	setp.lt.f64 	%p57, %fd367, %fd123;
	selp.f64 	%fd124, %fd123, %fd367, %p57;
	add.s32 	%r183, %r530, 256;
	mul.wide.u32 	%rd78, %r183, 8;
	add.s64 	%rd72, %rd1, %rd78;
	// begin inline asm
	ld.global.nc.u64 %rd71, [%rd72];
	// end inline asm
	mov.b64 	%fd125, %rd71;
	setp.lt.f64 	%p58, %fd124, %fd125;
	selp.f64 	%fd126, %fd125, %fd124, %p58;
	add.s32 	%r184, %r530, 512;
	mul.wide.u32 	%rd79, %r184, 8;
	add.s64 	%rd74, %rd1, %rd79;
	// begin inline asm
	ld.global.nc.u64 %rd73, [%rd74];
	// end inline asm
	mov.b64 	%fd127, %rd73;
	setp.lt.f64 	%p59, %fd126, %fd127;
	selp.f64 	%fd128, %fd127, %fd126, %p59;
	add.s32 	%r185, %r530, 768;
	mul.wide.u32 	%rd80, %r185, 8;
	add.s64 	%rd76, %rd1, %rd80;
	// begin inline asm
	ld.global.nc.u64 %rd75, [%rd76];
	// end inline asm
	mov.b64 	%fd129, %rd75;
	setp.lt.f64 	%p60, %fd128, %fd129;
	selp.f64 	%fd367, %fd129, %fd128, %p60;
	add.s32 	%r73, %r531, 1024;
	add.s32 	%r186, %r531, 512;
	add.s32 	%r530, %r530, 1024;
	setp.lt.s32 	%p61, %r186, %r55;
	mov.u32 	%r531, %r73;
	@%p61 bra 	$L__BB4_45;
$L__BB4_46:
	setp.lt.u32 	%p62, %r55, 256;
	@%p62 bra 	$L__BB4_51;
	// begin inline asm
	mov.u32 %r250, %laneid;
	// end inline asm
	mov.b64 	%rd91, %fd367;
	mov.b64 	{%r252, %r257}, %rd91;
	mov.b32 	%r258, 1;
	mov.b32 	%r299, 31;
	mov.b32 	%r300, -1;
	// begin inline asm
	shfl.sync.down.b32 %r251, %r252, %r258, %r299, %r300;
	// end inline asm
	// begin inline asm
	shfl.sync.down.b32 %r256, %r257, %r258, %r299, %r300;
	// end inline asm
	mov.b64 	%rd92, {%r251, %r256};
	mov.b64 	%fd177, %rd92;
	setp.gt.s32 	%p90, %r250, 30;
	setp.lt.f64 	%p91, %fd367, %fd177;
	selp.f64 	%fd178, %fd177, %fd367, %p91;
	selp.f64 	%fd179, %fd367, %fd178, %p90;
	mov.b64 	%rd93, %fd179;
	mov.b64 	{%r262, %r267}, %rd93;
	mov.b32 	%r268, 2;
	// begin inline asm
	shfl.sync.down.b32 %r261, %r262, %r268, %r299, %r300;
	// end inline asm
	// begin inline asm
	shfl.sync.down.b32 %r266, %r267, %r268, %r299, %r300;
	// end inline asm
	mov.b64 	%rd94, {%r261, %r266};
	mov.b64 	%fd180, %rd94;
	setp.gt.s32 	%p92, %r250, 29;
	setp.lt.f64 	%p93, %fd179, %fd180;
	selp.f64 	%fd181, %fd180, %fd179, %p93;
	selp.f64 	%fd182, %fd179, %fd181, %p92;
	mov.b64 	%rd95, %fd182;
	mov.b64 	{%r272, %r277}, %rd95;
	mov.b32 	%r278, 4;
	// begin inline asm
	shfl.sync.down.b32 %r271, %r272, %r278, %r299, %r300;
	// end inline asm
	// begin inline asm
	shfl.sync.down.b32 %r276, %r277, %r278, %r299, %r300;
	// end inline asm
	mov.b64 	%rd96, {%r271, %r276};
	mov.b64 	%fd183, %rd96;
	setp.gt.s32 	%p94, %r250, 27;
	setp.lt.f64 	%p95, %fd182, %fd183;
	selp.f64 	%fd184, %fd183, %fd182, %p95;
	selp.f64 	%fd185, %fd182, %fd184, %p94;
	mov.b64 	%rd97, %fd185;
	mov.b64 	{%r282, %r287}, %rd97;
	mov.b32 	%r288, 8;
	// begin inline asm
	shfl.sync.down.b32 %r281, %r282, %r288, %r299, %r300;
	// end inline asm
	// begin inline asm
	shfl.sync.down.b32 %r286, %r287, %r288, %r299, %r300;
	// end inline asm
	mov.b64 	%rd98, {%r281, %r286};
	mov.b64 	%fd186, %rd98;
	setp.gt.s32 	%p96, %r250, 23;
	setp.lt.f64 	%p97, %fd185, %fd186;
	selp.f64 	%fd187, %fd186, %fd185, %p97;
	selp.f64 	%fd188, %fd185, %fd187, %p96;
	mov.b64 	%rd99, %fd188;
	mov.b64 	{%r292, %r297}, %rd99;
	mov.b32 	%r298, 16;
	// begin inline asm
	shfl.sync.down.b32 %r291, %r292, %r298, %r299, %r300;
	// end inline asm
	// begin inline asm
	shfl.sync.down.b32 %r296, %r297, %r298, %r299, %r300;
	// end inline asm
	mov.b64 	%rd100, {%r291, %r296};
	mov.b64 	%fd189, %rd100;
	setp.gt.s32 	%p98, %r250, 15;
	setp.lt.f64 	%p99, %fd188, %fd189;
	selp.f64 	%fd37, %fd189, %fd188, %p99;
	selp.f64 	%fd374, %fd188, %fd37, %p98;
	setp.ne.s32 	%p100, %r250, 0;
	@%p100 bra 	$L__BB4_49;
	shr.u32 	%r301, %r56, 2;
	and.b32  	%r302, %r301, 248;
	mov.u32 	%r303, _ZZN3cub18CUB_300001_SM_10006detail6reduce18DeviceReduceKernelINS2_10policy_hubIdjN4cuda3__47maximumIvEEE10Policy1000EPdjS8_dNS5_3std3__410__identityEEEvT0_PT3_T1_NS0_13GridEvenShareISI_EET2_T4_E12temp_storage;
	add.s32 	%r304, %r303, %r302;
	st.shared.f64 	[%r304+8], %fd37;
$L__BB4_49:
	bar.sync 	0;
	setp.ne.s32 	%p101, %r56, 0;
	@%p101 bra 	$L__BB4_71;
	ld.shared.f64 	%fd190, [_ZZN3cub18CUB_300001_SM_10006detail6reduce18DeviceReduceKernelINS2_10policy_hubIdjN4cuda3__47maximumIvEEE10Policy1000EPdjS8_dNS5_3std3__410__identityEEEvT0_PT3_T1_NS0_13GridEvenShareISI_EET2_T4_E12temp_storage+16];
	setp.lt.f64 	%p102, %fd374, %fd190;
	selp.f64 	%fd191, %fd190, %fd374, %p102;
	ld.shared.f64 	%fd192, [_ZZN3cub18CUB_300001_SM_10006detail6reduce18DeviceReduceKernelINS2_10policy_hubIdjN4cuda3__47maximumIvEEE10Policy1000EPdjS8_dNS5_3std3__410__identityEEEvT0_PT3_T1_NS0_13GridEvenShareISI_EET2_T4_E12temp_storage+24];
	setp.lt.f64 	%p103, %fd191, %fd192;
	selp.f64 	%fd193, %fd192, %fd191, %p103;
	ld.shared.f64 	%fd194, [_ZZN3cub18CUB_300001_SM_10006detail6reduce18DeviceReduceKernelINS2_10policy_hubIdjN4cuda3__47maximumIvEEE10Policy1000EPdjS8_dNS5_3std3__410__identityEEEvT0_PT3_T1_NS0_13GridEvenShareISI_EET2_T4_E12temp_storage+32];
	setp.lt.f64 	%p104, %fd193, %fd194;
	selp.f64 	%fd195, %fd194, %fd193, %p104;
	ld.shared.f64 	%fd196, [_ZZN3cub18CUB_300001_SM_10006detail6reduce18DeviceReduceKernelINS2_10policy_hubIdjN4cuda3__47maximumIvEEE10Policy1000EPdjS8_dNS5_3std3__410__identityEEEvT0_PT3_T1_NS0_13GridEvenShareISI_EET2_T4_E12temp_storage+40];
	setp.lt.f64 	%p105, %fd195, %fd196;
	selp.f64 	%fd197, %fd196, %fd195, %p105;
	ld.shared.f64 	%fd198, [_ZZN3cub18CUB_300001_SM_10006detail6reduce18DeviceReduceKernelINS2_10policy_hubIdjN4cuda3__47maximumIvEEE10Policy1000EPdjS8_dNS5_3std3__410__identityEEEvT0_PT3_T1_NS0_13GridEvenShareISI_EET2_T4_E12temp_storage+48];
	setp.lt.f64 	%p106, %fd197, %fd198;
	selp.f64 	%fd199, %fd198, %fd197, %p106;
	ld.shared.f64 	%fd200, [_ZZN3cub18CUB_300001_SM_10006detail6reduce18DeviceReduceKernelINS2_10policy_hubIdjN4cuda3__47maximumIvEEE10Policy1000EPdjS8_dNS5_3std3__410__identityEEEvT0_PT3_T1_NS0_13GridEvenShareISI_EET2_T4_E12temp_storage+56];
	setp.lt.f64 	%p107, %fd199, %fd200;
	selp.f64 	%fd201, %fd200, %fd199, %p107;
	ld.shared.f64 	%fd202, [_ZZN3cub18CUB_300001_SM_10006detail6reduce18DeviceReduceKernelINS2_10policy_hubIdjN4cuda3__47maximumIvEEE10Policy1000EPdjS8_dNS5_3std3__410__identityEEEvT0_PT3_T1_NS0_13GridEvenShareISI_EET2_T4_E12temp_storage+64];
	setp.lt.f64 	%p108, %fd201, %fd202;
	selp.f64 	%fd374, %fd202, %fd201, %p108;
	bra.uni 	$L__BB4_71;
$L__BB4_51:
	// begin inline asm
	mov.u32 %r187, %laneid;
	// end inline asm
	and.b32  	%r238, %r56, 992;
	add.s32 	%r239, %r238, 32;
	setp.gt.u32 	%p63, %r239, %r55;
	not.b32 	%r240, %r238;
	add.s32 	%r241, %r55, %r240;
	selp.b32 	%r236, %r241, 31, %p63;
	mov.b64 	%rd81, %fd367;
	mov.b64 	{%r189, %r194}, %rd81;
	mov.b32 	%r195, 1;
	mov.b32 	%r237, -1;
	// begin inline asm
	shfl.sync.down.b32 %r188, %r189, %r195, %r236, %r237;
	// end inline asm
	// begin inline asm
	shfl.sync.down.b32 %r193, %r194, %r195, %r236, %r237;
	// end inline asm
	mov.b64 	%rd82, {%r188, %r193};
	mov.b64 	%fd130, %rd82;
	setp.lt.s32 	%p64, %r187, %r236;
	setp.lt.f64 	%p65, %fd367, %fd130;
	selp.f64 	%fd131, %fd130, %fd367, %p65;
	selp.f64 	%fd132, %fd131, %fd367, %p64;
	mov.b64 	%rd83, %fd132;
	mov.b64 	{%r199, %r204}, %rd83;
	mov.b32 	%r205, 2;
	// begin inline asm
	shfl.sync.down.b32 %r198, %r199, %r205, %r236, %r237;
	// end inline asm
	// begin inline asm
	shfl.sync.down.b32 %r203, %r204, %r205, %r236, %r237;
	// end inline asm
	mov.b64 	%rd84, {%r198, %r203};
	mov.b64 	%fd133, %rd84;
	add.s32 	%r242, %r187, 2;
	setp.gt.s32 	%p66, %r242, %r236;
	setp.lt.f64 	%p67, %fd132, %fd133;
	selp.f64 	%fd134, %fd133, %fd132, %p67;
	selp.f64 	%fd135, %fd132, %fd134, %p66;
	mov.b64 	%rd85, %fd135;
	mov.b64 	{%r209, %r214}, %rd85;
	mov.b32 	%r215, 4;
	// begin inline asm
	shfl.sync.down.b32 %r208, %r209, %r215, %r236, %r237;
	// end inline asm
	// begin inline asm
	shfl.sync.down.b32 %r213, %r214, %r215, %r236, %r237;
	// end inline asm
	mov.b64 	%rd86, {%r208, %r213};
	mov.b64 	%fd136, %rd86;
	add.s32 	%r243, %r187, 4;
	setp.gt.s32 	%p68, %r243, %r236;
	setp.lt.f64 	%p69, %fd135, %fd136;
	selp.f64 	%fd137, %fd136, %fd135, %p69;
	selp.f64 	%fd138, %fd135, %fd137, %p68;
	mov.b64 	%rd87, %fd138;
	mov.b64 	{%r219, %r224}, %rd87;
	mov.b32 	%r225, 8;
	// begin inline asm
	shfl.sync.down.b32 %r218, %r219, %r225, %r236, %r237;
	// end inline asm
	// begin inline asm
	shfl.sync.down.b32 %r223, %r224, %r225, %r236, %r237;
	// end inline asm
	mov.b64 	%rd88, {%r218, %r223};
	mov.b64 	%fd139, %rd88;
	add.s32 	%r244, %r187, 8;
	setp.gt.s32 	%p70, %r244, %r236;
	setp.lt.f64 	%p71, %fd138, %fd139;
	selp.f64 	%fd140, %fd139, %fd138, %p71;
	selp.f64 	%fd141, %fd138, %fd140, %p70;
	mov.b64 	%rd89, %fd141;
	mov.b64 	{%r229, %r234}, %rd89;
	mov.b32 	%r235, 16;
	// begin inline asm
	shfl.sync.down.b32 %r228, %r229, %r235, %r236, %r237;
	// end inline asm
	// begin inline asm
	shfl.sync.down.b32 %r233, %r234, %r235, %r236, %r237;
	// end inline asm
	mov.b64 	%rd90, {%r228, %r233};
	mov.b64 	%fd142, %rd90;
	add.s32 	%r245, %r187, 16;
	setp.gt.s32 	%p72, %r245, %r236;
	setp.lt.f64 	%p73, %fd141, %fd142;
	selp.f64 	%fd143, %fd142, %fd141, %p73;
	selp.f64 	%fd374, %fd141, %fd143, %p72;
	setp.ne.s32 	%p74, %r187, 0;
	@%p74 bra 	$L__BB4_53;
	shr.u32 	%r246, %r56, 2;
	and.b32  	%r247, %r246, 248;
	mov.u32 	%r248, _ZZN3cub18CUB_300001_SM_10006detail6reduce18DeviceReduceKernelINS2_10policy_hubIdjN4cuda3__47maximumIvEEE10Policy1000EPdjS8_dNS5_3std3__410__identityEEEvT0_PT3_T1_NS0_13GridEvenShareISI_EET2_T4_E12temp_storage;
	add.s32 	%r249, %r248, %r247;
	st.shared.f64 	[%r249+8], %fd374;
$L__BB4_53:
	bar.sync 	0;
	setp.ne.s32 	%p75, %r56, 0;
	@%p75 bra 	$L__BB4_71;
	setp.gt.u32 	%p76, %r55, 32;
	ld.shared.f64 	%fd144, [_ZZN3cub18CUB_300001_SM_10006detail6reduce18DeviceReduceKernelINS2_10policy_hubIdjN4cuda3__47maximumIvEEE10Policy1000EPdjS8_dNS5_3std3__410__identityEEEvT0_PT3_T1_NS0_13GridEvenShareISI_EET2_T4_E12temp_storage+16];
	setp.lt.f64 	%p77, %fd374, %fd144;
	selp.f64 	%fd146, %fd144, %fd374, %p77;
	selp.f64 	%fd147, %fd146, %fd374, %p76;
	setp.gt.u32 	%p78, %r55, 64;
	ld.shared.f64 	%fd149, [_ZZN3cub18CUB_300001_SM_10006detail6reduce18DeviceReduceKernelINS2_10policy_hubIdjN4cuda3__47maximumIvEEE10Policy1000EPdjS8_dNS5_3std3__410__identityEEEvT0_PT3_T1_NS0_13GridEvenShareISI_EET2_T4_E12temp_storage+24];
	setp.lt.f64 	%p79, %fd147, %fd149;
	selp.f64 	%fd151, %fd149, %fd147, %p79;
	selp.f64 	%fd152, %fd151, %fd147, %p78;
	setp.gt.u32 	%p80, %r55, 96;
	ld.shared.f64 	%fd154, [_ZZN3cub18CUB_300001_SM_10006detail6reduce18DeviceReduceKernelINS2_10policy_hubIdjN4cuda3__47maximumIvEEE10Policy1000EPdjS8_dNS5_3std3__410__identityEEEvT0_PT3_T1_NS0_13GridEvenShareISI_EET2_T4_E12temp_storage+32];
	setp.lt.f64 	%p81, %fd152, %fd154;
	selp.f64 	%fd156, %fd154, %fd152, %p81;
	selp.f64 	%fd157, %fd156, %fd152, %p80;
	setp.gt.u32 	%p82, %r55, 128;
	ld.shared.f64 	%fd159, [_ZZN3cub18CUB_300001_SM_10006detail6reduce18DeviceReduceKernelINS2_10policy_hubIdjN4cuda3__47maximumIvEEE10Policy1000EPdjS8_dNS5_3std3__410__identityEEEvT0_PT3_T1_NS0_13GridEvenShareISI_EET2_T4_E12temp_storage+40];
	setp.lt.f64 	%p83, %fd157, %fd159;
	selp.f64 	%fd161, %fd159, %fd157, %p83;
	selp.f64 	%fd162, %fd161, %fd157, %p82;
	setp.gt.u32 	%p84, %r55, 160;
	ld.shared.f64 	%fd164, [_ZZN3cub18CUB_300001_SM_10006detail6reduce18DeviceReduceKernelINS2_10policy_hubIdjN4cuda3__47maximumIvEEE10Policy1000EPdjS8_dNS5_3std3__410__identityEEEvT0_PT3_T1_NS0_13GridEvenShareISI_EET2_T4_E12temp_storage+48];
	setp.lt.f64 	%p85, %fd162, %fd164;
	selp.f64 	%fd166, %fd164, %fd162, %p85;
	selp.f64 	%fd167, %fd166, %fd162, %p84;
	setp.gt.u32 	%p86, %r55, 192;
	ld.shared.f64 	%fd169, [_ZZN3cub18CUB_300001_SM_10006detail6reduce18DeviceReduceKernelINS2_10policy_hubIdjN4cuda3__47maximumIvEEE10Policy1000EPdjS8_dNS5_3std3__410__identityEEEvT0_PT3_T1_NS0_13GridEvenShareISI_EET2_T4_E12temp_storage+56];
	setp.lt.f64 	%p87, %fd167, %fd169;
	selp.f64 	%fd171, %fd169, %fd167, %p87;
	selp.f64 	%fd172, %fd171, %fd167, %p86;
	setp.gt.u32 	%p88, %r55, 224;
	ld.shared.f64 	%fd174, [_ZZN3cub18CUB_300001_SM_10006detail6reduce18DeviceReduceKernelINS2_10policy_hubIdjN4cuda3__47maximumIvEEE10Policy1000EPdjS8_dNS5_3std3__410__identityEEEvT0_PT3_T1_NS0_13GridEvenShareISI_EET2_T4_E12temp_storage+64];
	setp.lt.f64 	%p89, %fd172, %fd174;
	selp.f64 	%fd176, %fd174, %fd172, %p89;
	selp.f64 	%fd374, %fd176, %fd172, %p88;
	bra.uni 	$L__BB4_71;
$L__BB4_55:
	mov.u32 	%r75, %tid.x;
	add.s32 	%r104, %r75, %r5;
	mul.wide.u32 	%rd20, %r104, 8;
	add.s64 	%rd5, %rd1, %rd20;
	// begin inline asm
	ld.global.nc.u64 %rd4, [%rd5];
	// end inline asm
	mov.b64 	%fd56, %rd4;
	add.s64 	%rd7, %rd5, 2048;
	// begin inline asm
	ld.global.nc.u64 %rd6, [%rd7];
	// end inline asm
	mov.b64 	%fd57, %rd6;
	add.s64 	%rd9, %rd5, 4096;
	// begin inline asm
	ld.global.nc.u64 %rd8, [%rd9];
	// end inline asm
	mov.b64 	%fd58, %rd8;
	add.s64 	%rd11, %rd5, 6144;
	// begin inline asm
	ld.global.nc.u64 %rd10, [%rd11];
	// end inline asm
	mov.b64 	%fd59, %rd10;
	add.s64 	%rd13, %rd5, 8192;
	// begin inline asm
	ld.global.nc.u64 %rd12, [%rd13];
	// end inline asm
	mov.b64 	%fd60, %rd12;
	add.s64 	%rd15, %rd5, 10240;
	// begin inline asm
	ld.global.nc.u64 %rd14, [%rd15];
	// end inline asm
	mov.b64 	%fd61, %rd14;
	add.s64 	%rd17, %rd5, 12288;
	// begin inline asm
	ld.global.nc.u64 %rd16, [%rd17];
	// end inline asm
	mov.b64 	%fd62, %rd16;
	add.s64 	%rd19, %rd5, 14336;
	// begin inline asm
	ld.global.nc.u64 %rd18, [%rd19];
	// end inline asm
	mov.b64 	%fd63, %rd18;
	setp.lt.f64 	%p3, %fd56, %fd57;
	selp.f64 	%fd64, %fd57, %fd56, %p3;
	setp.lt.f64 	%p4, %fd64, %fd58;
	selp.f64 	%fd65, %fd58, %fd64, %p4;
	setp.lt.f64 	%p5, %fd65, %fd59;
	selp.f64 	%fd66, %fd59, %fd65, %p5;
	setp.lt.f64 	%p6, %fd66, %fd60;
	selp.f64 	%fd67, %fd60, %fd66, %p6;
	setp.lt.f64 	%p7, %fd67, %fd61;
	selp.f64 	%fd68, %fd61, %fd67, %p7;
	setp.lt.f64 	%p8, %fd68, %fd62;
	selp.f64 	%fd69, %fd62, %fd68, %p8;
	setp.lt.f64 	%p9, %fd69, %fd63;
	selp.f64 	%fd373, %fd63, %fd69, %p9;
	setp.lt.u32 	%p10, %r55, %r4;
	@%p10 bra 	$L__BB4_67;
	add.s32 	%r76, %r4, %r5;
	add.s32 	%r533, %r76, 256;
	add.s32 	%r532, %r76, %r75;
	mov.b32 	%r534, 0;
$L__BB4_57:
	add.s32 	%r5, %r5, %r4;
	add.s32 	%r106, %r1, -2048;
	setp.gt.u32 	%p11, %r5, %r106;
	@%p11 bra 	$L__BB4_59;
	add.s32 	%r107, %r75, %r5;
	mul.wide.u32 	%rd37, %r107, 8;
	add.s64 	%rd22, %rd1, %rd37;
	// begin inline asm
	ld.global.nc.u64 %rd21, [%rd22];
	// end inline asm
	mov.b64 	%fd70, %rd21;
	add.s64 	%rd24, %rd22, 2048;
	// begin inline asm
	ld.global.nc.u64 %rd23, [%rd24];
	// end inline asm
	mov.b64 	%fd71, %rd23;
	add.s64 	%rd26, %rd22, 4096;
	// begin inline asm
	ld.global.nc.u64 %rd25, [%rd26];
	// end inline asm
	mov.b64 	%fd72, %rd25;
	add.s64 	%rd28, %rd22, 6144;
	// begin inline asm
	ld.global.nc.u64 %rd27, [%rd28];
	// end inline asm
	mov.b64 	%fd73, %rd27;
	add.s64 	%rd30, %rd22, 8192;
	// begin inline asm
	ld.global.nc.u64 %rd29, [%rd30];
	// end inline asm
	mov.b64 	%fd74, %rd29;
	add.s64 	%rd32, %rd22, 10240;
	// begin inline asm
	ld.global.nc.u64 %rd31, [%rd32];
	// end inline asm
	mov.b64 	%fd75, %rd31;
	add.s64 	%rd34, %rd22, 12288;
	// begin inline asm
	ld.global.nc.u64 %rd33, [%rd34];
	// end inline asm
	mov.b64 	%fd76, %rd33;
	add.s64 	%rd36, %rd22, 14336;
	// begin inline asm
	ld.global.nc.u64 %rd35, [%rd36];
	// end inline asm
	mov.b64 	%fd77, %rd35;
	setp.lt.f64 	%p12, %fd373, %fd70;
	selp.f64 	%fd78, %fd70, %fd373, %p12;
	setp.lt.f64 	%p13, %fd78, %fd71;
	selp.f64 	%fd79, %fd71, %fd78, %p13;
	setp.lt.f64 	%p14, %fd79, %fd72;
	selp.f64 	%fd80, %fd72, %fd79, %p14;
	setp.lt.f64 	%p15, %fd80, %fd73;
	selp.f64 	%fd81, %fd73, %fd80, %p15;
	setp.lt.f64 	%p16, %fd81, %fd74;
	selp.f64 	%fd82, %fd74, %fd81, %p16;
	setp.lt.f64 	%p17, %fd82, %fd75;
	selp.f64 	%fd83, %fd75, %fd82, %p17;
	setp.lt.f64 	%p18, %fd83, %fd76;
	selp.f64 	%fd84, %fd76, %fd83, %p18;
	setp.lt.f64 	%p19, %fd84, %fd77;
	selp.f64 	%fd373, %fd77, %fd84, %p19;
	sub.s32 	%r108, %r1, %r5;
	setp.lt.u32 	%p20, %r108, %r4;
	add.s32 	%r534, %r534, 1;
	add.s32 	%r533, %r533, %r4;
	add.s32 	%r532, %r532, %r4;
	@%p20 bra 	$L__BB4_67;
	bra.uni 	$L__BB4_57;
$L__BB4_59:
	setp.le.u32 	%p21, %r1, %r5;
	@%p21 bra 	$L__BB4_67;
	sub.s32 	%r87, %r1, %r5;
	setp.ge.s32 	%p22, %r75, %r87;
	@%p22 bra 	$L__BB4_67;
	not.b32 	%r109, %r75;
	add.s32 	%r110, %r1, %r109;
	sub.s32 	%r111, %r110, %r76;
	mul.lo.s32 	%r112, %r2, %r534;
	shl.b32 	%r113, %r112, 11;
	sub.s32 	%r88, %r111, %r113;
	shr.u32 	%r114, %r110, 8;
	add.s32 	%r89, %r114, 1;
	and.b32  	%r115, %r110, 768;
	setp.eq.s32 	%p23, %r115, 768;
	mov.u32 	%r539, %r75;
	@%p23 bra 	$L__BB4_64;
	and.b32  	%r116, %r89, 3;
	neg.s32 	%r536, %r116;
	mov.u32 	%r539, %r75;
$L__BB4_63:
	.pragma "nounroll";
	mul.wide.u32 	%rd40, %r532, 8;
	add.s64 	%rd39, %rd1, %rd40;
	// begin inline asm
	ld.global.nc.u64 %rd38, [%rd39];
	// end inline asm
	mov.b64 	%fd86, %rd38;
	setp.lt.f64 	%p24, %fd373, %fd86;
	selp.f64 	%fd373, %fd86, %fd373, %p24;
	add.s32 	%r539, %r539, 256;
	add.s32 	%r532, %r532, 256;
	add.s32 	%r536, %r536, 1;
	setp.ne.s32 	%p25, %r536, 0;
	@%p25 bra 	$L__BB4_63;
$L__BB4_64:
	setp.lt.u32 	%p26, %r88, 768;
	@%p26 bra 	$L__BB4_67;
	add.s32 	%r541, %r539, 512;
	add.s32 	%r540, %r539, %r533;
$L__BB4_66:
	add.s32 	%r117, %r540, -256;
	mul.wide.u32 	%rd49, %r117, 8;
	add.s64 	%rd42, %rd1, %rd49;
	// begin inline asm
	ld.global.nc.u64 %rd41, [%rd42];
	// end inline asm
	mov.b64 	%fd87, %rd41;
	setp.lt.f64 	%p27, %fd373, %fd87;
	selp.f64 	%fd88, %fd87, %fd373, %p27;
	mul.wide.u32 	%rd50, %r540, 8;
	add.s64 	%rd44, %rd1, %rd50;
	// begin inline asm
	ld.global.nc.u64 %rd43, [%rd44];
	// end inline asm
	mov.b64 	%fd89, %rd43;
	setp.lt.f64 	%p28, %fd88, %fd89;
	selp.f64 	%fd90, %fd89, %fd88, %p28;
	add.s32 	%r118, %r540, 256;
	mul.wide.u32 	%rd51, %r118, 8;
	add.s64 	%rd46, %rd1, %rd51;
	// begin inline asm
	ld.global.nc.u64 %rd45, [%rd46];
	// end inline asm
	mov.b64 	%fd91, %rd45;
	setp.lt.f64 	%p29, %fd90, %fd91;
	selp.f64 	%fd92, %fd91, %fd90, %p29;
	add.s32 	%r119, %r540, 512;
	mul.wide.u32 	%rd52, %r119, 8;
	add.s64 	%rd48, %rd1, %rd52;
	// begin inline asm
	ld.global.nc.u64 %rd47, [%rd48];
	// end inline asm
	mov.b64 	%fd93, %rd47;
	setp.lt.f64 	%p30, %fd92, %fd93;
	selp.f64 	%fd373, %fd93, %fd92, %p30;
	add.s32 	%r102, %r541, 1024;
	add.s32 	%r120, %r541, 512;
	add.s32 	%r540, %r540, 1024;
	setp.lt.s32 	%p31, %r120, %r87;
	mov.u32 	%r541, %r102;
	@%p31 bra 	$L__BB4_66;
$L__BB4_67:
	// begin inline asm
	mov.u32 %r121, %laneid;
	// end inline asm
	mov.b64 	%rd53, %fd373;
	mov.b64 	{%r123, %r128}, %rd53;
	mov.b32 	%r129, 1;
	mov.b32 	%r170, 31;
	mov.b32 	%r171, -1;
	// begin inline asm
	shfl.sync.down.b32 %r122, %r123, %r129, %r170, %r171;
	// end inline asm
	// begin inline asm
	shfl.sync.down.b32 %r127, %r128, %r129, %r170, %r171;
	// end inline asm
	mov.b64 	%rd54, {%r122, %r127};
	mov.b64 	%fd94, %rd54;
	setp.gt.s32 	%p32, %r121, 30;
	setp.lt.f64 	%p33, %fd373, %fd94;
	selp.f64 	%fd95, %fd94, %fd373, %p33;
	selp.f64 	%fd96, %fd373, %fd95, %p32;
	mov.b64 	%rd55, %fd96;
	mov.b64 	{%r133, %r138}, %rd55;
	mov.b32 	%r139, 2;
	// begin inline asm
	shfl.sync.down.b32 %r132, %r133, %r139, %r170, %r171;
	// end inline asm
	// begin inline asm
	shfl.sync.down.b32 %r137, %r138, %r139, %r170, %r171;
	// end inline asm
	mov.b64 	%rd56, {%r132, %r137};
	mov.b64 	%fd97, %rd56;
	setp.gt.s32 	%p34, %r121, 29;
	setp.lt.f64 	%p35, %fd96, %fd97;
	selp.f64 	%fd98, %fd97, %fd96, %p35;
	selp.f64 	%fd99, %fd96, %fd98, %p34;
	mov.b64 	%rd57, %fd99;
	mov.b64 	{%r143, %r148}, %rd57;
	mov.b32 	%r149, 4;
	// begin inline asm
	shfl.sync.down.b32 %r142, %r143, %r149, %r170, %r171;
	// end inline asm
	// begin inline asm
	shfl.sync.down.b32 %r147, %r148, %r149, %r170, %r171;
	// end inline asm
	mov.b64 	%rd58, {%r142, %r147};
	mov.b64 	%fd100, %rd58;
	setp.gt.s32 	%p36, %r121, 27;
	setp.lt.f64 	%p37, %fd99, %fd100;
	selp.f64 	%fd101, %fd100, %fd99, %p37;
	selp.f64 	%fd102, %fd99, %fd101, %p36;
	mov.b64 	%rd59, %fd102;
	mov.b64 	{%r153, %r158}, %rd59;
	mov.b32 	%r159, 8;
	// begin inline asm
	shfl.sync.down.b32 %r152, %r153, %r159, %r170, %r171;
	// end inline asm
	// begin inline asm
	shfl.sync.down.b32 %r157, %r158, %r159, %r170, %r171;
	// end inline asm
	mov.b64 	%rd60, {%r152, %r157};
	mov.b64 	%fd103, %rd60;
	setp.gt.s32 	%p38, %r121, 23;
	setp.lt.f64 	%p39, %fd102, %fd103;
	selp.f64 	%fd104, %fd103, %fd102, %p39;
	selp.f64 	%fd105, %fd102, %fd104, %p38;
	mov.b64 	%rd61, %fd105;
	mov.b64 	{%r163, %r168}, %rd61;
	mov.b32 	%r169, 16;
	// begin inline asm
	shfl.sync.down.b32 %r162, %r163, %r169, %r170, %r171;
	// end inline asm
	// begin inline asm
	shfl.sync.down.b32 %r167, %r168, %r169, %r170, %r171;
	// end inline asm
	mov.b64 	%rd62, {%r162, %r167};
	mov.b64 	%fd106, %rd62;
	setp.gt.s32 	%p40, %r121, 15;
	setp.lt.f64 	%p41, %fd105, %fd106;
	selp.f64 	%fd52, %fd106, %fd105, %p41;
	selp.f64 	%fd374, %fd105, %fd52, %p40;
	setp.ne.s32 	%p42, %r121, 0;
	@%p42 bra 	$L__BB4_69;
	shr.u32 	%r172, %r75, 2;
	and.b32  	%r173, %r172, 248;
	mov.u32 	%r174, _ZZN3cub18CUB_300001_SM_10006detail6reduce18DeviceReduceKernelINS2_10policy_hubIdjN4cuda3__47maximumIvEEE10Policy1000EPdjS8_dNS5_3std3__410__identityEEEvT0_PT3_T1_NS0_13GridEvenShareISI_EET2_T4_E12temp_storage;
	add.s32 	%r175, %r174, %r173;
	st.shared.f64 	[%r175+8], %fd52;
$L__BB4_69:
	bar.sync 	0;
	setp.ne.s32 	%p43, %r75, 0;
	@%p43 bra 	$L__BB4_71;
	ld.shared.f64 	%fd107, [_ZZN3cub18CUB_300001_SM_10006detail6reduce18DeviceReduceKernelINS2_10policy_hubIdjN4cuda3__47maximumIvEEE10Policy1000EPdjS8_dNS5_3std3__410__identityEEEvT0_PT3_T1_NS0_13GridEvenShareISI_EET2_T4_E12temp_storage+16];
	setp.lt.f64 	%p44, %fd374, %fd107;
	selp.f64 	%fd108, %fd107, %fd374, %p44;
	ld.shared.f64 	%fd109, [_ZZN3cub18CUB_300001_SM_10006detail6reduce18DeviceReduceKernelINS2_10policy_hubIdjN4cuda3__47maximumIvEEE10Policy1000EPdjS8_dNS5_3std3__410__identityEEEvT0_PT3_T1_NS0_13GridEvenShareISI_EET2_T4_E12temp_storage+24];
	setp.lt.f64 	%p45, %fd108, %fd109;
	selp.f64 	%fd110, %fd109, %fd108, %p45;
	ld.shared.f64 	%fd111, [_ZZN3cub18CUB_300001_SM_10006detail6reduce18DeviceReduceKernelINS2_10policy_hubIdjN4cuda3__47maximumIvEEE10Policy1000EPdjS8_dNS5_3std3__410__identityEEEvT0_PT3_T1_NS0_13GridEvenShareISI_EET2_T4_E12temp_storage+32];
	setp.lt.f64 	%p46, %fd110, %fd111;
	selp.f64 	%fd112, %fd111, %fd110, %p46;
	ld.shared.f64 	%fd113, [_ZZN3cub18CUB_300001_SM_10006detail6reduce18DeviceReduceKernelINS2_10policy_hubIdjN4cuda3__47maximumIvEEE10Policy1000EPdjS8_dNS5_3std3__410__identityEEEvT0_PT3_T1_NS0_13GridEvenShareISI_EET2_T4_E12temp_storage+40];
	setp.lt.f64 	%p47, %fd112, %fd113;
	selp.f64 	%fd114, %fd113, %fd112, %p47;
	ld.shared.f64 	%fd115, [_ZZN3cub18CUB_300001_SM_10006detail6reduce18DeviceReduceKernelINS2_10policy_hubIdjN4cuda3__47maximumIvEEE10Policy1000EPdjS8_dNS5_3std3__410__identityEEEvT0_PT3_T1_NS0_13GridEvenShareISI_EET2_T4_E12temp_storage+48];
	setp.lt.f64 	%p48, %fd114, %fd115;
	selp.f64 	%fd116, %fd115, %fd114, %p48;
	ld.shared.f64 	%fd117, [_ZZN3cub18CUB_300001_SM_10006detail6reduce18DeviceReduceKernelINS2_10policy_hubIdjN4cuda3__47maximumIvEEE10Policy1000EPdjS8_dNS5_3std3__410__identityEEEvT0_PT3_T1_NS0_13GridEvenShareISI_EET2_T4_E12temp_storage+56];
	setp.lt.f64 	%p49, %fd116, %fd117;
	selp.f64 	%fd118, %fd117, %fd116, %p49;
	ld.shared.f64 	%fd119, [_ZZN3cub18CUB_300001_SM_10006detail6reduce18DeviceReduceKernelINS2_10policy_hubIdjN4cuda3__47maximumIvEEE10Policy1000EPdjS8_dNS5_3std3__410__identityEEEvT0_PT3_T1_NS0_13GridEvenShareISI_EET2_T4_E12temp_storage+64];
	setp.lt.f64 	%p50, %fd118, %fd119;
	selp.f64 	%fd374, %fd119, %fd118, %p50;
$L__BB4_71:
	mov.u32 	%r507, %tid.x;
	setp.ne.s32 	%p216, %r507, 0;
	@%p216 bra 	$L__BB4_73;
	ld.param.u64 	%rd196, [_ZN3cub18CUB_300001_SM_10006detail6reduce18DeviceReduceKernelINS2_10policy_hubIdjN4cuda3__47maximumIvEEE10Policy1000EPdjS8_dNS5_3std3__410__identityEEEvT0_PT3_T1_NS0_13GridEvenShareISI_EET2_T4__param_1];
	cvta.to.global.u64 	%rd193, %rd196;
	mul.wide.u32 	%rd194, %r3, 8;
	add.s64 	%rd195, %rd193, %rd194;
	st.global.f64 	[%rd195], %fd374;
$L__BB4_73:
	ret;

}
	// .globl	_ZN3cub18CUB_300001_SM_10006detail6reduce28DeviceReduceSingleTileKernelINS2_10policy_hubIdjN4cuda3__47maximumIvEEE10Policy1000EPdSB_iS8_ddNS5_3std3__410__identityEEEvT0_T1_T2_T3_T4_T6_
.visible .entry _ZN3cub18CUB_300001_SM_10006detail6reduce28DeviceReduceSingleTileKernelINS2_10policy_hubIdjN4cuda3__47maximumIvEEE10Policy1000EPdSB_iS8_ddNS5_3std3__410__identityEEEvT0_T1_T2_T3_T4_T6_(
	.param .u64 .ptr .align 1 _ZN3cub18CUB_300001_SM_10006detail6reduce28DeviceReduceSingleTileKernelINS2_10policy_hubIdjN4cuda3__47maximumIvEEE10Policy1000EPdSB_iS8_ddNS5_3std3__410__identityEEEvT0_T1_T2_T3_T4_T6__param_0,
	.param .u64 .ptr .align 1 _ZN3cub18CUB_300001_SM_10006detail6reduce28DeviceReduceSingleTileKernelINS2_10policy_hubIdjN4cuda3__47maximumIvEEE10Policy1000EPdSB_iS8_ddNS5_3std3__410__identityEEEvT0_T1_T2_T3_T4_T6__param_1,
	.param .u32 _ZN3cub18CUB_300001_SM_10006detail6reduce28DeviceReduceSingleTileKernelINS2_10policy_hubIdjN4cuda3__47maximumIvEEE10Policy1000EPdSB_iS8_ddNS5_3std3__410__identityEEEvT0_T1_T2_T3_T4_T6__param_2,
	.param .align 1 .b8 _ZN3cub18CUB_300001_SM_10006detail6reduce28DeviceReduceSingleTileKernelINS2_10policy_hubIdjN4cuda3__47maximumIvEEE10Policy1000EPdSB_iS8_ddNS5_3std3__410__identityEEEvT0_T1_T2_T3_T4_T6__param_3[1],
	.param .f64 _ZN3cub18CUB_300001_SM_10006detail6reduce28DeviceReduceSingleTileKernelINS2_10policy_hubIdjN4cuda3__47maximumIvEEE10Policy1000EPdSB_iS8_ddNS5_3std3__410__identityEEEvT0_T1_T2_T3_T4_T6__param_4,
	.param .align 1 .b8 _ZN3cub18CUB_300001_SM_10006detail6reduce28DeviceReduceSingleTileKernelINS2_10policy_hubIdjN4cuda3__47maximumIvEEE10Policy1000EPdSB_iS8_ddNS5_3std3__410__identityEEEvT0_T1_T2_T3_T4_T6__param_5[1]
)
.maxntid 256
.minnctapersm 1
{
	.reg .pred 	%p<220>;
	.reg .b32 	%r<472>;
	.reg .b64 	%rd<206>;
	.reg .b64 	%fd<381>;
	// demoted variable
	.shared .align 8 .b8 _ZZN3cub18CUB_300001_SM_10006detail6reduce28DeviceReduceSingleTileKernelINS2_10policy_hubIdjN4cuda3__47maximumIvEEE10Policy1000EPdSB_iS8_ddNS5_3std3__410__identityEEEvT0_T1_T2_T3_T4_T6_E12temp_storage[80];
	ld.param.u64 	%rd15, [_ZN3cub18CUB_300001_SM_10006detail6reduce28DeviceReduceSingleTileKernelINS2_10policy_hubIdjN4cuda3__47maximumIvEEE10Policy1000EPdSB_iS8_ddNS5_3std3__410__identityEEEvT0_T1_T2_T3_T4_T6__param_0];
	ld.param.u64 	%rd16, [_ZN3cub18CUB_300001_SM_10006detail6reduce28DeviceReduceSingleTileKernelINS2_10policy_hubIdjN4cuda3__47maximumIvEEE10Policy1000EPdSB_iS8_ddNS5_3std3__410__identityEEEvT0_T1_T2_T3_T4_T6__param_1];
	ld.param.u32 	%r68, [_ZN3cub18CUB_300001_SM_10006detail6reduce28DeviceReduceSingleTileKernelINS2_10policy_hubIdjN4cuda3__47maximumIvEEE10Policy1000EPdSB_iS8_ddNS5_3std3__410__identityEEEvT0_T1_T2_T3_T4_T6__param_2];
	ld.param.f64 	%fd58, [_ZN3cub18CUB_300001_SM_10006detail6reduce28DeviceReduceSingleTileKernelINS2_10policy_hubIdjN4cuda3__47maximumIvEEE10Policy1000EPdSB_iS8_ddNS5_3std3__410__identityEEEvT0_T1_T2_T3_T4_T6__param_4];
	cvta.to.global.u64 	%rd1, %rd16;
	setp.ne.s32 	%p1, %r68, 0;
	@%p1 bra 	$L__BB5_3;
	mov.u32 	%r445, %tid.x;
	setp.ne.s32 	%p219, %r445, 0;
	@%p219 bra 	$L__BB5_74;
	st.global.f64 	[%rd1], %fd58;
	bra.uni 	$L__BB5_74;
$L__BB5_3:
	and.b64  	%rd17, %rd15, 31;
	setp.ne.s64 	%p2, %rd17, 0;
	@%p2 bra 	$L__BB5_38;
	setp.gt.s32 	%p110, %r68, 2047;
	@%p110 bra 	$L__BB5_22;
	mov.u32 	%r1, %tid.x;
	setp.ge.s32 	%p159, %r1, %r68;
	mov.f64 	%fd359, 0d0000000000000000;
	mov.u32 	%r449, %r1;
	@%p159 bra 	$L__BB5_7;
	mul.wide.u32 	%rd169, %r1, 8;
	add.s64 	%rd168, %rd15, %rd169;
	// begin inline asm
	ld.global.nc.u64 %rd167, [%rd168];
	// end inline asm
	mov.b64 	%fd359, %rd167;
	add.s32 	%r449, %r1, 256;
$L__BB5_7:
	setp.ge.s32 	%p160, %r449, %r68;
	@%p160 bra 	$L__BB5_13;
	not.b32 	%r321, %r449;
	add.s32 	%r4, %r68, %r321;
	and.b32  	%r322, %r4, 768;
	setp.eq.s32 	%p161, %r322, 768;
	@%p161 bra 	$L__BB5_11;
	mul.wide.u32 	%rd170, %r449, 8;
	add.s64 	%rd202, %rd15, %rd170;
	shr.u32 	%r323, %r4, 8;
	add.s32 	%r324, %r323, 1;
	and.b32  	%r325, %r324, 3;
	neg.s32 	%r447, %r325;
$L__BB5_10:
	.pragma "nounroll";
	// begin inline asm
	ld.global.nc.u64 %rd171, [%rd202];
	// end inline asm
	mov.b64 	%fd272, %rd171;
	setp.lt.f64 	%p162, %fd359, %fd272;
	selp.f64 	%fd359, %fd272, %fd359, %p162;
	add.s32 	%r449, %r449, 256;
	add.s64 	%rd202, %rd202, 2048;
	add.s32 	%r447, %r447, 1;
	setp.ne.s32 	%p163, %r447, 0;
	@%p163 bra 	$L__BB5_10;
$L__BB5_11:
	setp.lt.u32 	%p164, %r4, 768;
	@%p164 bra 	$L__BB5_13;
$L__BB5_12:
	mul.wide.s32 	%rd181, %r449, 8;
	add.s64 	%rd174, %rd15, %rd181;
	// begin inline asm
	ld.global.nc.u64 %rd173, [%rd174];
	// end inline asm
	mov.b64 	%fd273, %rd173;
	setp.lt.f64 	%p165, %fd359, %fd273;
	selp.f64 	%fd274, %fd273, %fd359, %p165;
	add.s64 	%rd176, %rd174, 2048;
	// begin inline asm
	ld.global.nc.u64 %rd175, [%rd176];
	// end inline asm
	mov.b64 	%fd275, %rd175;
	setp.lt.f64 	%p166, %fd274, %fd275;
	selp.f64 	%fd276, %fd275, %fd274, %p166;
	add.s64 	%rd178, %rd174, 4096;
	// begin inline asm
	ld.global.nc.u64 %rd177, [%rd178];
	// end inline asm
	mov.b64 	%fd277, %rd177;
	setp.lt.f64 	%p167, %fd276, %fd277;
	selp.f64 	%fd278, %fd277, %fd276, %p167;
	add.s64 	%rd180, %rd174, 6144;
	// begin inline asm
	ld.global.nc.u64 %rd179, [%rd180];
	// end inline asm
	mov.b64 	%fd279, %rd179;
	setp.lt.f64 	%p168, %fd278, %fd279;
	selp.f64 	%fd359, %fd279, %fd278, %p168;
	add.s32 	%r449, %r449, 1024;
	setp.lt.s32 	%p169, %r449, %r68;
	@%p169 bra 	$L__BB5_12;
$L__BB5_13:
	setp.lt.s32 	%p170, %r68, 256;
	@%p170 bra 	$L__BB5_18;
	// begin inline asm
	mov.u32 %r389, %laneid;
	// end inline asm
	mov.b64 	%rd192, %fd359;
	mov.b64 	{%r391, %r396}, %rd192;
	mov.b32 	%r397, 1;
	mov.b32 	%r438, 31;
	mov.b32 	%r439, -1;
	// begin inline asm
	shfl.sync.down.b32 %r390, %r391, %r397, %r438, %r439;
	// end inline asm
	// begin inline asm
	shfl.sync.down.b32 %r395, %r396, %r397, %r438, %r439;
	// end inline asm
	mov.b64 	%rd193, {%r390, %r395};
	mov.b64 	%fd327, %rd193;
	setp.gt.s32 	%p198, %r389, 30;
	setp.lt.f64 	%p199, %fd359, %fd327;
	selp.f64 	%fd328, %fd327, %fd359, %p199;
	selp.f64 	%fd329, %fd359, %fd328, %p198;
	mov.b64 	%rd194, %fd329;
	mov.b64 	{%r401, %r406}, %rd194;
	mov.b32 	%r407, 2;
	// begin inline asm
	shfl.sync.down.b32 %r400, %r401, %r407, %r438, %r439;
	// end inline asm
	// begin inline asm
	shfl.sync.down.b32 %r405, %r406, %r407, %r438, %r439;
	// end inline asm
	mov.b64 	%rd195, {%r400, %r405};
	mov.b64 	%fd330, %rd195;
	setp.gt.s32 	%p200, %r389, 29;
	setp.lt.f64 	%p201, %fd329, %fd330;
	selp.f64 	%fd331, %fd330, %fd329, %p201;
	selp.f64 	%fd332, %fd329, %fd331, %p200;
	mov.b64 	%rd196, %fd332;
	mov.b64 	{%r411, %r416}, %rd196;
	mov.b32 	%r417, 4;
	// begin inline asm
	shfl.sync.down.b32 %r410, %r411, %r417, %r438, %r439;
	// end inline asm
	// begin inline asm
	shfl.sync.down.b32 %r415, %r416, %r417, %r438, %r439;
	// end inline asm
	mov.b64 	%rd197, {%r410, %r415};
	mov.b64 	%fd333, %rd197;
	setp.gt.s32 	%p202, %r389, 27;
	setp.lt.f64 	%p203, %fd332, %fd333;
	selp.f64 	%fd334, %fd333, %fd332, %p203;
	selp.f64 	%fd335, %fd332, %fd334, %p202;
	mov.b64 	%rd198, %fd335;
	mov.b64 	{%r421, %r426}, %rd198;
	mov.b32 	%r427, 8;
	// begin inline asm
	shfl.sync.down.b32 %r420, %r421, %r427, %r438, %r439;
	// end inline asm
	// begin inline asm
	shfl.sync.down.b32 %r425, %r426, %r427, %r438, %r439;
	// end inline asm
	mov.b64 	%rd199, {%r420, %r425};
	mov.b64 	%fd336, %rd199;
	setp.gt.s32 	%p204, %r389, 23;
	setp.lt.f64 	%p205, %fd335, %fd336;
	selp.f64 	%fd337, %fd336, %fd335, %p205;
	selp.f64 	%fd338, %fd335, %fd337, %p204;
	mov.b64 	%rd200, %fd338;
	mov.b64 	{%r431, %r436}, %rd200;
	mov.b32 	%r437, 16;
	// begin inline asm
	shfl.sync.down.b32 %r430, %r431, %r437, %r438, %r439;
	// end inline asm
	// begin inline asm
	shfl.sync.down.b32 %r435, %r436, %r437, %r438, %r439;
	// end inline asm
	mov.b64 	%rd201, {%r430, %r435};
	mov.b64 	%fd339, %rd201;
	setp.gt.s32 	%p206, %r389, 15;
	setp.lt.f64 	%p207, %fd338, %fd339;
	selp.f64 	%fd10, %fd339, %fd338, %p207;
	selp.f64 	%fd380, %fd338, %fd10, %p206;
	setp.ne.s32 	%p208, %r389, 0;
	@%p208 bra 	$L__BB5_16;
	shr.u32 	%r440, %r1, 2;
	and.b32  	%r441, %r440, 248;
	mov.u32 	%r442, _ZZN3cub18CUB_300001_SM_10006detail6reduce28DeviceReduceSingleTileKernelINS2_10policy_hubIdjN4cuda3__47maximumIvEEE10Policy1000EPdSB_iS8_ddNS5_3std3__410__identityEEEvT0_T1_T2_T3_T4_T6_E12temp_storage;
	add.s32 	%r443, %r442, %r441;
	st.shared.f64 	[%r443+8], %fd10;
$L__BB5_16:
	bar.sync 	0;
	setp.ne.s32 	%p209, %r1, 0;
	@%p209 bra 	$L__BB5_72;
	ld.shared.f64 	%fd340, [_ZZN3cub18CUB_300001_SM_10006detail6reduce28DeviceReduceSingleTileKernelINS2_10policy_hubIdjN4cuda3__47maximumIvEEE10Policy1000EPdSB_iS8_ddNS5_3std3__410__identityEEEvT0_T1_T2_T3_T4_T6_E12temp_storage+16];
	setp.lt.f64 	%p210, %fd380, %fd340;
	selp.f64 	%fd341, %fd340, %fd380, %p210;
	ld.shared.f64 	%fd342, [_ZZN3cub18CUB_300001_SM_10006detail6reduce28DeviceReduceSingleTileKernelINS2_10policy_hubIdjN4cuda3__47maximumIvEEE10Policy1000EPdSB_iS8_ddNS5_3std3__410__identityEEEvT0_T1_T2_T3_T4_T6_E12temp_storage+24];
	setp.lt.f64 	%p211, %fd341, %fd342;
	selp.f64 	%fd343, %fd342, %fd341, %p211;
	ld.shared.f64 	%fd344, [_ZZN3cub18CUB_300001_SM_10006detail6reduce28DeviceReduceSingleTileKernelINS2_10policy_hubIdjN4cuda3__47maximumIvEEE10Policy1000EPdSB_iS8_ddNS5_3std3__410__identityEEEvT0_T1_T2_T3_T4_T6_E12temp_storage+32];
	setp.lt.f64 	%p212, %fd343, %fd344;
	selp.f64 	%fd345, %fd344, %fd343, %p212;
	ld.shared.f64 	%fd346, [_ZZN3cub18CUB_300001_SM_10006detail6reduce28DeviceReduceSingleTileKernelINS2_10policy_hubIdjN4cuda3__47maximumIvEEE10Policy1000EPdSB_iS8_ddNS5_3std3__410__identityEEEvT0_T1_T2_T3_T4_T6_E12temp_storage+40];
	setp.lt.f64 	%p213, %fd345, %fd346;
	selp.f64 	%fd347, %fd346, %fd345, %p213;
	ld.shared.f64 	%fd348, [_ZZN3cub18CUB_300001_SM_10006detail6reduce28DeviceReduceSingleTileKernelINS2_10policy_hubIdjN4cuda3__47maximumIvEEE10Policy1000EPdSB_iS8_ddNS5_3std3__410__identityEEEvT0_T1_T2_T3_T4_T6_E12temp_storage+48];
	setp.lt.f64 	%p214, %fd347, %fd348;
	selp.f64 	%fd349, %fd348, %fd347, %p214;
	ld.shared.f64 	%fd350, [_ZZN3cub18CUB_300001_SM_10006detail6reduce28DeviceReduceSingleTileKernelINS2_10policy_hubIdjN4cuda3__47maximumIvEEE10Policy1000EPdSB_iS8_ddNS5_3std3__410__identityEEEvT0_T1_T2_T3_T4_T6_E12temp_storage+56];
	setp.lt.f64 	%p215, %fd349, %fd350;
	selp.f64 	%fd351, %fd350, %fd349, %p215;
	ld.shared.f64 	%fd352, [_ZZN3cub18CUB_300001_SM_10006detail6reduce28DeviceReduceSingleTileKernelINS2_10policy_hubIdjN4cuda3__47maximumIvEEE10Policy1000EPdSB_iS8_ddNS5_3std3__410__identityEEEvT0_T1_T2_T3_T4_T6_E12temp_storage+64];
	setp.lt.f64 	%p216, %fd351, %fd352;
	selp.f64 	%fd380, %fd352, %fd351, %p216;
	bra.uni 	$L__BB5_72;
$L__BB5_18:
	// begin inline asm
	mov.u32 %r326, %laneid;
	// end inline asm
	and.b32  	%r377, %r1, 992;
	add.s32 	%r378, %r377, 32;
	setp.gt.s32 	%p171, %r378, %r68;
	not.b32 	%r379, %r377;
	add.s32 	%r380, %r68, %r379;
	selp.b32 	%r375, %r380, 31, %p171;
	mov.b64 	%rd182, %fd359;
	mov.b64 	{%r328, %r333}, %rd182;
	mov.b32 	%r334, 1;
	mov.b32 	%r376, -1;
	// begin inline asm
	shfl.sync.down.b32 %r327, %r328, %r334, %r375, %r376;
	// end inline asm
	// begin inline asm
	shfl.sync.down.b32 %r332, %r333, %r334, %r375, %r376;
	// end inline asm
	mov.b64 	%rd183, {%r327, %r332};
	mov.b64 	%fd280, %rd183;
	setp.lt.s32 	%p172, %r326, %r375;
	setp.lt.f64 	%p173, %fd359, %fd280;
	selp.f64 	%fd281, %fd280, %fd359, %p173;
	selp.f64 	%fd282, %fd281, %fd359, %p172;
	mov.b64 	%rd184, %fd282;
	mov.b64 	{%r338, %r343}, %rd184;
	mov.b32 	%r344, 2;
	// begin inline asm
	shfl.sync.down.b32 %r337, %r338, %r344, %r375, %r376;
	// end inline asm
	// begin inline asm
	shfl.sync.down.b32 %r342, %r343, %r344, %r375, %r376;
	// end inline asm
	mov.b64 	%rd185, {%r337, %r342};
	mov.b64 	%fd283, %rd185;
	add.s32 	%r381, %r326, 2;
	setp.gt.s32 	%p174, %r381, %r375;
	setp.lt.f64 	%p175, %fd282, %fd283;
	selp.f64 	%fd284, %fd283, %fd282, %p175;
	selp.f64 	%fd285, %fd282, %fd284, %p174;
	mov.b64 	%rd186, %fd285;
	mov.b64 	{%r348, %r353}, %rd186;
	mov.b32 	%r354, 4;
	// begin inline asm
	shfl.sync.down.b32 %r347, %r348, %r354, %r375, %r376;
	// end inline asm
	// begin inline asm
	shfl.sync.down.b32 %r352, %r353, %r354, %r375, %r376;
	// end inline asm
	mov.b64 	%rd187, {%r347, %r352};
	mov.b64 	%fd286, %rd187;
	add.s32 	%r382, %r326, 4;
	setp.gt.s32 	%p176, %r382, %r375;
	setp.lt.f64 	%p177, %fd285, %fd286;
	selp.f64 	%fd287, %fd286, %fd285, %p177;
	selp.f64 	%fd288, %fd285, %fd287, %p176;
	mov.b64 	%rd188, %fd288;
	mov.b64 	{%r358, %r363}, %rd188;
	mov.b32 	%r364, 8;
	// begin inline asm
	shfl.sync.down.b32 %r357, %r358, %r364, %r375, %r376;
	// end inline asm
	// begin inline asm
	shfl.sync.down.b32 %r362, %r363, %r364, %r375, %r376;
	// end inline asm
	mov.b64 	%rd189, {%r357, %r362};
	mov.b64 	%fd289, %rd189;
	add.s32 	%r383, %r326, 8;
	setp.gt.s32 	%p178, %r383, %r375;
	setp.lt.f64 	%p179, %fd288, %fd289;
	selp.f64 	%fd290, %fd289, %fd288, %p179;
	selp.f64 	%fd291, %fd288, %fd290, %p178;
	mov.b64 	%rd190, %fd291;
	mov.b64 	{%r368, %r373}, %rd190;
	mov.b32 	%r374, 16;
	// begin inline asm
	shfl.sync.down.b32 %r367, %r368, %r374, %r375, %r376;
	// end inline asm
	// begin inline asm
	shfl.sync.down.b32 %r372, %r373, %r374, %r375, %r376;
	// end inline asm
	mov.b64 	%rd191, {%r367, %r372};
	mov.b64 	%fd292, %rd191;
	add.s32 	%r384, %r326, 16;
	setp.gt.s32 	%p180, %r384, %r375;
	setp.lt.f64 	%p181, %fd291, %fd292;
	selp.f64 	%fd293, %fd292, %fd291, %p181;
	selp.f64 	%fd380, %fd291, %fd293, %p180;
	setp.ne.s32 	%p182, %r326, 0;
	@%p182 bra 	$L__BB5_20;
	shr.u32 	%r385, %r1, 2;
	and.b32  	%r386, %r385, 248;
	mov.u32 	%r387, _ZZN3cub18CUB_300001_SM_10006detail6reduce28DeviceReduceSingleTileKernelINS2_10policy_hubIdjN4cuda3__47maximumIvEEE10Policy1000EPdSB_iS8_ddNS5_3std3__410__identityEEEvT0_T1_T2_T3_T4_T6_E12temp_storage;
	add.s32 	%r388, %r387, %r386;
	st.shared.f64 	[%r388+8], %fd380;
$L__BB5_20:
	bar.sync 	0;
	setp.ne.s32 	%p183, %r1, 0;
	@%p183 bra 	$L__BB5_72;
	setp.gt.s32 	%p184, %r68, 32;
	ld.shared.f64 	%fd294, [_ZZN3cub18CUB_300001_SM_10006detail6reduce28DeviceReduceSingleTileKernelINS2_10policy_hubIdjN4cuda3__47maximumIvEEE10Policy1000EPdSB_iS8_ddNS5_3std3__410__identityEEEvT0_T1_T2_T3_T4_T6_E12temp_storage+16];
	setp.lt.f64 	%p185, %fd380, %fd294;
	selp.f64 	%fd296, %fd294, %fd380, %p185;
	selp.f64 	%fd297, %fd296, %fd380, %p184;
	setp.gt.s32 	%p186, %r68, 64;
	ld.shared.f64 	%fd299, [_ZZN3cub18CUB_300001_SM_10006detail6reduce28DeviceReduceSingleTileKernelINS2_10policy_hubIdjN4cuda3__47maximumIvEEE10Policy1000EPdSB_iS8_ddNS5_3std3__410__identityEEEvT0_T1_T2_T3_T4_T6_E12temp_storage+24];
	setp.lt.f64 	%p187, %fd297, %fd299;
	selp.f64 	%fd301, %fd299, %fd297, %p187;
	selp.f64 	%fd302, %fd301, %fd297, %p186;
	setp.gt.s32 	%p188, %r68, 96;
	ld.shared.f64 	%fd304, [_ZZN3cub18CUB_300001_SM_10006detail6reduce28DeviceReduceSingleTileKernelINS2_10policy_hubIdjN4cuda3__47maximumIvEEE10Policy1000EPdSB_iS8_ddNS5_3std3__410__identityEEEvT0_T1_T2_T3_T4_T6_E12temp_storage+32];
	setp.lt.f64 	%p189, %fd302, %fd304;
	selp.f64 	%fd306, %fd304, %fd302, %p189;
	selp.f64 	%fd307, %fd306, %fd302, %p188;
	setp.gt.s32 	%p190, %r68, 128;
	ld.shared.f64 	%fd309, [_ZZN3cub18CUB_300001_SM_10006detail6reduce28DeviceReduceSingleTileKernelINS2_10policy_hubIdjN4cuda3__47maximumIvEEE10Policy1000EPdSB_iS8_ddNS5_3std3__410__identityEEEvT0_T1_T2_T3_T4_T6_E12temp_storage+40];
	setp.lt.f64 	%p191, %fd307, %fd309;
	selp.f64 	%fd311, %fd309, %fd307, %p191;
	selp.f64 	%fd312, %fd311, %fd307, %p190;
	setp.gt.s32 	%p192, %r68, 160;
	ld.shared.f64 	%fd314, [_ZZN3cub18CUB_300001_SM_10006detail6reduce28DeviceReduceSingleTileKernelINS2_10policy_hubIdjN4cuda3__47maximumIvEEE10Policy1000EPdSB_iS8_ddNS5_3std3__410__identityEEEvT0_T1_T2_T3_T4_T6_E12temp_storage+48];
	setp.lt.f64 	%p193, %fd312, %fd314;
	selp.f64 	%fd316, %fd314, %fd312, %p193;
	selp.f64 	%fd317, %fd316, %fd312, %p192;
	setp.gt.s32 	%p194, %r68, 192;
	ld.shared.f64 	%fd319, [_ZZN3cub18CUB_300001_SM_10006detail6reduce28DeviceReduceSingleTileKernelINS2_10policy_hubIdjN4cuda3__47maximumIvEEE10Policy1000EPdSB_iS8_ddNS5_3std3__410__identityEEEvT0_T1_T2_T3_T4_T6_E12temp_storage+56];
	setp.lt.f64 	%p195, %fd317, %fd319;
	selp.f64 	%fd321, %fd319, %fd317, %p195;
	selp.f64 	%fd322, %fd321, %fd317, %p194;
	setp.gt.s32 	%p196, %r68, 224;
	ld.shared.f64 	%fd324, [_ZZN3cub18CUB_300001_SM_10006detail6reduce28DeviceReduceSingleTileKernelINS2_10policy_hubIdjN4cuda3__47maximumIvEEE10Policy1000EPdSB_iS8_ddNS5_3std3__410__identityEEEvT0_T1_T2_T3_T4_T6_E12temp_storage+64];
	setp.lt.f64 	%p197, %fd322, %fd324;
	selp.f64 	%fd326, %fd324, %fd322, %p197;
	selp.f64 	%fd380, %fd326, %fd322, %p196;
	bra.uni 	$L__BB5_72;
$L__BB5_22:
	mov.u32 	%r13, %tid.x;
	shl.b32 	%r14, %r13, 2;
	mul.wide.u32 	%rd126, %r14, 8;
	add.s64 	%rd116, %rd15, %rd126;
	// begin inline asm
	ld.global.nc.v2.u64 {%rd114, %rd115}, [%rd116];
	// end inline asm
	add.s64 	%rd119, %rd116, 16;
	// begin inline asm
	ld.global.nc.v2.u64 {%rd117, %rd118}, [%rd119];
	// end inline asm
	mov.b64 	%fd206, %rd114;
	mov.b64 	%fd207, %rd115;
	mov.b64 	%fd208, %rd117;
	mov.b64 	%fd209, %rd118;
	add.s64 	%rd122, %rd116, 8192;
	// begin inline asm
	ld.global.nc.v2.u64 {%rd120, %rd121}, [%rd122];
	// end inline asm
	add.s64 	%rd125, %rd116, 8208;
	// begin inline asm
	ld.global.nc.v2.u64 {%rd123, %rd124}, [%rd125];
	// end inline asm
	mov.b64 	%fd210, %rd120;
	mov.b64 	%fd211, %rd121;
	mov.b64 	%fd212, %rd123;
	mov.b64 	%fd213, %rd124;
	setp.lt.f64 	%p111, %fd206, %fd207;
	selp.f64 	%fd214, %fd207, %fd206, %p111;
	setp.lt.f64 	%p112, %fd214, %fd208;
	selp.f64 	%fd215, %fd208, %fd214, %p112;
	setp.lt.f64 	%p113, %fd215, %fd209;
	selp.f64 	%fd216, %fd209, %fd215, %p113;
	setp.lt.f64 	%p114, %fd216, %fd210;
	selp.f64 	%fd217, %fd210, %fd216, %p114;
	setp.lt.f64 	%p115, %fd217, %fd211;
	selp.f64 	%fd218, %fd211, %fd217, %p115;
	setp.lt.f64 	%p116, %fd218, %fd212;
	selp.f64 	%fd219, %fd212, %fd218, %p116;
	setp.lt.f64 	%p117, %fd219, %fd213;
	selp.f64 	%fd366, %fd213, %fd219, %p117;
	setp.lt.u32 	%p118, %r68, 4096;
	mov.b32 	%r452, 2048;
	@%p118 bra 	$L__BB5_26;
	add.s32 	%r15, %r68, -2048;
	mov.b32 	%r452, 2048;
$L__BB5_24:
	add.s32 	%r258, %r452, %r14;
	mul.wide.u32 	%rd139, %r258, 8;
	add.s64 	%rd129, %rd15, %rd139;
	// begin inline asm
	ld.global.nc.v2.u64 {%rd127, %rd128}, [%rd129];
	// end inline asm
	add.s64 	%rd132, %rd129, 16;
	// begin inline asm
	ld.global.nc.v2.u64 {%rd130, %rd131}, [%rd132];
	// end inline asm
	mov.b64 	%fd220, %rd127;
	mov.b64 	%fd221, %rd128;
	mov.b64 	%fd222, %rd130;
	mov.b64 	%fd223, %rd131;
	add.s64 	%rd135, %rd129, 8192;
	// begin inline asm
	ld.global.nc.v2.u64 {%rd133, %rd134}, [%rd135];
	// end inline asm
	add.s64 	%rd138, %rd129, 8208;
	// begin inline asm
	ld.global.nc.v2.u64 {%rd136, %rd137}, [%rd138];
	// end inline asm
	mov.b64 	%fd224, %rd133;
	mov.b64 	%fd225, %rd134;
	mov.b64 	%fd226, %rd136;
	mov.b64 	%fd227, %rd137;
	setp.lt.f64 	%p119, %fd366, %fd220;
	selp.f64 	%fd228, %fd220, %fd366, %p119;
	setp.lt.f64 	%p120, %fd228, %fd221;
	selp.f64 	%fd229, %fd221, %fd228, %p120;
	setp.lt.f64 	%p121, %fd229, %fd222;
	selp.f64 	%fd230, %fd222, %fd229, %p121;
	setp.lt.f64 	%p122, %fd230, %fd223;
	selp.f64 	%fd231, %fd223, %fd230, %p122;
	setp.lt.f64 	%p123, %fd231, %fd224;
	selp.f64 	%fd232, %fd224, %fd231, %p123;
	setp.lt.f64 	%p124, %fd232, %fd225;
	selp.f64 	%fd233, %fd225, %fd232, %p124;
	setp.lt.f64 	%p125, %fd233, %fd226;
	selp.f64 	%fd234, %fd226, %fd233, %p125;
	setp.lt.f64 	%p126, %fd234, %fd227;
	selp.f64 	%fd366, %fd227, %fd234, %p126;
	sub.s32 	%r259, %r68, %r452;
	setp.lt.s32 	%p127, %r259, 2048;
	@%p127 bra 	$L__BB5_34;
	add.s32 	%r452, %r452, 2048;
	setp.le.s32 	%p128, %r452, %r15;
	@%p128 bra 	$L__BB5_24;
$L__BB5_26:
	setp.le.s32 	%p129, %r68, %r452;
	@%p129 bra 	$L__BB5_34;
	sub.s32 	%r19, %r68, %r452;
	setp.ge.s32 	%p130, %r13, %r19;
	@%p130 bra 	$L__BB5_34;
	not.b32 	%r260, %r13;
	add.s32 	%r261, %r68, %r260;
	sub.s32 	%r20, %r261, %r452;
	and.b32  	%r262, %r20, 768;
	setp.eq.s32 	%p131, %r262, 768;
	mov.u32 	%r456, %r13;
	@%p131 bra 	$L__BB5_31;
	add.s32 	%r454, %r13, %r452;
	shr.u32 	%r263, %r20, 8;
	add.s32 	%r264, %r263, 1;
	and.b32  	%r265, %r264, 3;
	neg.s32 	%r453, %r265;
	mov.u32 	%r456, %r13;
$L__BB5_30:
	.pragma "nounroll";
	mul.wide.u32 	%rd142, %r454, 8;
	add.s64 	%rd141, %rd15, %rd142;
	// begin inline asm
	ld.global.nc.u64 %rd140, [%rd141];
	// end inline asm
	mov.b64 	%fd236, %rd140;
	setp.lt.f64 	%p132, %fd366, %fd236;
	selp.f64 	%fd366, %fd236, %fd366, %p132;
	add.s32 	%r456, %r456, 256;
	add.s32 	%r454, %r454, 256;
	add.s32 	%r453, %r453, 1;
	setp.ne.s32 	%p133, %r453, 0;
	@%p133 bra 	$L__BB5_30;
$L__BB5_31:
	setp.lt.u32 	%p134, %r20, 768;
	@%p134 bra 	$L__BB5_34;
	cvt.u64.u32 	%rd143, %r456;
	cvt.u64.u32 	%rd144, %r452;
	add.s64 	%rd145, %rd143, %rd144;
	shl.b64 	%rd146, %rd145, 3;
	add.s64 	%rd147, %rd146, %rd15;
	add.s64 	%rd203, %rd147, 4096;
	add.s32 	%r457, %r456, %r452;
$L__BB5_33:
	mul.wide.u32 	%rd156, %r457, 8;
	add.s64 	%rd149, %rd15, %rd156;
	// begin inline asm
	ld.global.nc.u64 %rd148, [%rd149];
	// end inline asm
	mov.b64 	%fd237, %rd148;
	setp.lt.f64 	%p135, %fd366, %fd237;
	selp.f64 	%fd238, %fd237, %fd366, %p135;
	add.s64 	%rd151, %rd203, -2048;
	// begin inline asm
	ld.global.nc.u64 %rd150, [%rd151];
	// end inline asm
	mov.b64 	%fd239, %rd150;
	setp.lt.f64 	%p136, %fd238, %fd239;
	selp.f64 	%fd240, %fd239, %fd238, %p136;
	// begin inline asm
	ld.global.nc.u64 %rd152, [%rd203];
	// end inline asm
	mov.b64 	%fd241, %rd152;
	setp.lt.f64 	%p137, %fd240, %fd241;
	selp.f64 	%fd242, %fd241, %fd240, %p137;
	add.s64 	%rd155, %rd203, 2048;
	// begin inline asm
	ld.global.nc.u64 %rd154, [%rd155];
	// end inline asm
	mov.b64 	%fd243, %rd154;
	setp.lt.f64 	%p138, %fd242, %fd243;
	selp.f64 	%fd366, %fd243, %fd242, %p138;
	add.s32 	%r456, %r456, 1024;
	add.s64 	%rd203, %rd203, 8192;
	add.s32 	%r457, %r457, 1024;
	setp.lt.s32 	%p139, %r456, %r19;
	@%p139 bra 	$L__BB5_33;
$L__BB5_34:
	// begin inline asm
	mov.u32 %r266, %laneid;
	// end inline asm
	mov.b64 	%rd157, %fd366;
	mov.b64 	{%r268, %r273}, %rd157;
	mov.b32 	%r274, 1;
	mov.b32 	%r315, 31;
	mov.b32 	%r316, -1;
	// begin inline asm
	shfl.sync.down.b32 %r267, %r268, %r274, %r315, %r316;
	// end inline asm
	// begin inline asm
	shfl.sync.down.b32 %r272, %r273, %r274, %r315, %r316;
	// end inline asm
	mov.b64 	%rd158, {%r267, %r272};
	mov.b64 	%fd244, %rd158;
	setp.gt.s32 	%p140, %r266, 30;
	setp.lt.f64 	%p141, %fd366, %fd244;
	selp.f64 	%fd245, %fd244, %fd366, %p141;
	selp.f64 	%fd246, %fd366, %fd245, %p140;
	mov.b64 	%rd159, %fd246;
	mov.b64 	{%r278, %r283}, %rd159;
	mov.b32 	%r284, 2;
	// begin inline asm
	shfl.sync.down.b32 %r277, %r278, %r284, %r315, %r316;
	// end inline asm
	// begin inline asm
	shfl.sync.down.b32 %r282, %r283, %r284, %r315, %r316;
	// end inline asm
	mov.b64 	%rd160, {%r277, %r282};
	mov.b64 	%fd247, %rd160;
	setp.gt.s32 	%p142, %r266, 29;
	setp.lt.f64 	%p143, %fd246, %fd247;
	selp.f64 	%fd248, %fd247, %fd246, %p143;
	selp.f64 	%fd249, %fd246, %fd248, %p142;
	mov.b64 	%rd161, %fd249;
	mov.b64 	{%r288, %r293}, %rd161;
	mov.b32 	%r294, 4;
	// begin inline asm
	shfl.sync.down.b32 %r287, %r288, %r294, %r315, %r316;
	// end inline asm
	// begin inline asm
	shfl.sync.down.b32 %r292, %r293, %r294, %r315, %r316;
	// end inline asm
	mov.b64 	%rd162, {%r287, %r292};
	mov.b64 	%fd250, %rd162;
	setp.gt.s32 	%p144, %r266, 27;
	setp.lt.f64 	%p145, %fd249, %fd250;
	selp.f64 	%fd251, %fd250, %fd249, %p145;
	selp.f64 	%fd252, %fd249, %fd251, %p144;
	mov.b64 	%rd163, %fd252;
	mov.b64 	{%r298, %r303}, %rd163;
	mov.b32 	%r304, 8;
	// begin inline asm
	shfl.sync.down.b32 %r297, %r298, %r304, %r315, %r316;
	// end inline asm
	// begin inline asm
	shfl.sync.down.b32 %r302, %r303, %r304, %r315, %r316;
	// end inline asm
	mov.b64 	%rd164, {%r297, %r302};
	mov.b64 	%fd253, %rd164;
	setp.gt.s32 	%p146, %r266, 23;
	setp.lt.f64 	%p147, %fd252, %fd253;
	selp.f64 	%fd254, %fd253, %fd252, %p147;
	selp.f64 	%fd255, %fd252, %fd254, %p146;
	mov.b64 	%rd165, %fd255;
	mov.b64 	{%r308, %r313}, %rd165;
	mov.b32 	%r314, 16;
	// begin inline asm
	shfl.sync.down.b32 %r307, %r308, %r314, %r315, %r316;
	// end inline asm
	// begin inline asm
	shfl.sync.down.b32 %r312, %r313, %r314, %r315, %r316;
	// end inline asm
	mov.b64 	%rd166, {%r307, %r312};
	mov.b64 	%fd256, %rd166;
	setp.gt.s32 	%p148, %r266, 15;
	setp.lt.f64 	%p149, %fd255, %fd256;
	selp.f64 	%fd26, %fd256, %fd255, %p149;
	selp.f64 	%fd380, %fd255, %fd26, %p148;
	setp.ne.s32 	%p150, %r266, 0;
	@%p150 bra 	$L__BB5_36;
	shr.u32 	%r317, %r13, 2;
	and.b32  	%r318, %r317, 248;
	mov.u32 	%r319, _ZZN3cub18CUB_300001_SM_10006detail6reduce28DeviceReduceSingleTileKernelINS2_10policy_hubIdjN4cuda3__47maximumIvEEE10Policy1000EPdSB_iS8_ddNS5_3std3__410__identityEEEvT0_T1_T2_T3_T4_T6_E12temp_storage;
	add.s32 	%r320, %r319, %r318;
	st.shared.f64 	[%r320+8], %fd26;
$L__BB5_36:
	bar.sync 	0;
	setp.ne.s32 	%p151, %r13, 0;
	@%p151 bra 	$L__BB5_72;
	ld.shared.f64 	%fd257, [_ZZN3cub18CUB_300001_SM_10006detail6reduce28DeviceReduceSingleTileKernelINS2_10policy_hubIdjN4cuda3__47maximumIvEEE10Policy1000EPdSB_iS8_ddNS5_3std3__410__identityEEEvT0_T1_T2_T3_T4_T6_E12temp_storage+16];
	setp.lt.f64 	%p152, %fd380, %fd257;
	selp.f64 	%fd258, %fd257, %fd380, %p152;
	ld.shared.f64 	%fd259, [_ZZN3cub18CUB_300001_SM_10006detail6reduce28DeviceReduceSingleTileKernelINS2_10policy_hubIdjN4cuda3__47maximumIvEEE10Policy1000EPdSB_iS8_ddNS5_3std3__410__identityEEEvT0_T1_T2_T3_T4_T6_E12temp_storage+24];
	setp.lt.f64 	%p153, %fd258, %fd259;
	selp.f64 	%fd260, %fd259, %fd258, %p153;
	ld.shared.f64 	%fd261, [_ZZN3cub18CUB_300001_SM_10006detail6reduce28DeviceReduceSingleTileKernelINS2_10policy_hubIdjN4cuda3__47maximumIvEEE10Policy1000EPdSB_iS8_ddNS5_3std3__410__identityEEEvT0_T1_T2_T3_T4_T6_E12temp_storage+32];
	setp.lt.f64 	%p154, %fd260, %fd261;
	selp.f64 	%fd262, %fd261, %fd260, %p154;
	ld.shared.f64 	%fd263, [_ZZN3cub18CUB_300001_SM_10006detail6reduce28DeviceReduceSingleTileKernelINS2_10policy_hubIdjN4cuda3__47maximumIvEEE10Policy1000EPdSB_iS8_ddNS5_3std3__410__identityEEEvT0_T1_T2_T3_T4_T6_E12temp_storage+40];
	setp.lt.f64 	%p155, %fd262, %fd263;
	selp.f64 	%fd264, %fd263, %fd262, %p155;
	ld.shared.f64 	%fd265, [_ZZN3cub18CUB_300001_SM_10006detail6reduce28DeviceReduceSingleTileKernelINS2_10policy_hubIdjN4cuda3__47maximumIvEEE10Policy1000EPdSB_iS8_ddNS5_3std3__410__identityEEEvT0_T1_T2_T3_T4_T6_E12temp_storage+48];
	setp.lt.f64 	%p156, %fd264, %fd265;
	selp.f64 	%fd266, %fd265, %fd264, %p156;
	ld.shared.f64 	%fd267, [_ZZN3cub18CUB_300001_SM_10006detail6reduce28DeviceReduceSingleTileKernelINS2_10policy_hubIdjN4cuda3__47maximumIvEEE10Policy1000EPdSB_iS8_ddNS5_3std3__410__identityEEEvT0_T1_T2_T3_T4_T6_E12temp_storage+56];
	setp.lt.f64 	%p157, %fd266, %fd267;
	selp.f64 	%fd268, %fd267, %fd266, %p157;
	ld.shared.f64 	%fd269, [_ZZN3cub18CUB_300001_SM_10006detail6reduce28DeviceReduceSingleTileKernelINS2_10policy_hubIdjN4cuda3__47maximumIvEEE10Policy1000EPdSB_iS8_ddNS5_3std3__410__identityEEEvT0_T1_T2_T3_T4_T6_E12temp_storage+64];
	setp.lt.f64 	%p158, %fd268, %fd269;
	selp.f64 	%fd380, %fd269, %fd268, %p158;
	bra.uni 	$L__BB5_72;
$L__BB5_38:
	setp.gt.s32 	%p3, %r68, 2047;
	@%p3 bra 	$L__BB5_56;
	mov.u32 	%r35, %tid.x;
	setp.ge.s32 	%p52, %r35, %r68;
	mov.f64 	%fd372, 0d0000000000000000;
	mov.u32 	%r462, %r35;
	@%p52 bra 	$L__BB5_41;
	mul.wide.u32 	%rd81, %r35, 8;
	add.s64 	%rd80, %rd15, %rd81;
	// begin inline asm
	ld.global.nc.u64 %rd79, [%rd80];
	// end inline asm
	mov.b64 	%fd372, %rd79;
	add.s32 	%r462, %r35, 256;
$L__BB5_41:
	setp.ge.s32 	%p53, %r462, %r68;
	@%p53 bra 	$L__BB5_47;
	not.b32 	%r133, %r462;
	add.s32 	%r38, %r68, %r133;
	and.b32  	%r134, %r38, 768;
	setp.eq.s32 	%p54, %r134, 768;
	@%p54 bra 	$L__BB5_45;
	mul.wide.u32 	%rd82, %r462, 8;
	add.s64 	%rd204, %rd15, %rd82;
	shr.u32 	%r135, %r38, 8;
	add.s32 	%r136, %r135, 1;
	and.b32  	%r137, %r136, 3;
	neg.s32 	%r460, %r137;
$L__BB5_44:
	.pragma "nounroll";
	// begin inline asm
	ld.global.nc.u64 %rd83, [%rd204];
	// end inline asm
	mov.b64 	%fd125, %rd83;
	setp.lt.f64 	%p55, %fd372, %fd125;
	selp.f64 	%fd372, %fd125, %fd372, %p55;
	add.s32 	%r462, %r462, 256;
	add.s64 	%rd204, %rd204, 2048;
	add.s32 	%r460, %r460, 1;
	setp.ne.s32 	%p56, %r460, 0;
	@%p56 bra 	$L__BB5_44;
$L__BB5_45:
	setp.lt.u32 	%p57, %r38, 768;
	@%p57 bra 	$L__BB5_47;
$L__BB5_46:
	mul.wide.s32 	%rd93, %r462, 8;
	add.s64 	%rd86, %rd15, %rd93;
	// begin inline asm
	ld.global.nc.u64 %rd85, [%rd86];
	// end inline asm
	mov.b64 	%fd126, %rd85;
	setp.lt.f64 	%p58, %fd372, %fd126;
	selp.f64 	%fd127, %fd126, %fd372, %p58;
	add.s64 	%rd88, %rd86, 2048;
	// begin inline asm
	ld.global.nc.u64 %rd87, [%rd88];
	// end inline asm
	mov.b64 	%fd128, %rd87;
	setp.lt.f64 	%p59, %fd127, %fd128;
	selp.f64 	%fd129, %fd128, %fd127, %p59;
	add.s64 	%rd90, %rd86, 4096;
	// begin inline asm
	ld.global.nc.u64 %rd89, [%rd90];
	// end inline asm
	mov.b64 	%fd130, %rd89;
	setp.lt.f64 	%p60, %fd129, %fd130;
	selp.f64 	%fd131, %fd130, %fd129, %p60;
	add.s64 	%rd92, %rd86, 6144;
	// begin inline asm
	ld.global.nc.u64 %rd91, [%rd92];
	// end inline asm
	mov.b64 	%fd132, %rd91;
	setp.lt.f64 	%p61, %fd131, %fd132;
	selp.f64 	%fd372, %fd132, %fd131, %p61;
	add.s32 	%r462, %r462, 1024;
	setp.lt.s32 	%p62, %r462, %r68;
	@%p62 bra 	$L__BB5_46;
$L__BB5_47:
	setp.lt.s32 	%p63, %r68, 256;
	@%p63 bra 	$L__BB5_52;
	// begin inline asm
	mov.u32 %r201, %laneid;
	// end inline asm
	mov.b64 	%rd104, %fd372;
	mov.b64 	{%r203, %r208}, %rd104;
	mov.b32 	%r209, 1;
	mov.b32 	%r250, 31;
	mov.b32 	%r251, -1;
	// begin inline asm
	shfl.sync.down.b32 %r202, %r203, %r209, %r250, %r251;
	// end inline asm
	// begin inline asm
	shfl.sync.down.b32 %r207, %r208, %r209, %r250, %r251;
	// end inline asm
	mov.b64 	%rd105, {%r202, %r207};
	mov.b64 	%fd180, %rd105;
	setp.gt.s32 	%p91, %r201, 30;
	setp.lt.f64 	%p92, %fd372, %fd180;
	selp.f64 	%fd181, %fd180, %fd372, %p92;
	selp.f64 	%fd182, %fd372, %fd181, %p91;
	mov.b64 	%rd106, %fd182;
	mov.b64 	{%r213, %r218}, %rd106;
	mov.b32 	%r219, 2;
	// begin inline asm
	shfl.sync.down.b32 %r212, %r213, %r219, %r250, %r251;
	// end inline asm
	// begin inline asm
	shfl.sync.down.b32 %r217, %r218, %r219, %r250, %r251;
	// end inline asm
	mov.b64 	%rd107, {%r212, %r217};
	mov.b64 	%fd183, %rd107;
	setp.gt.s32 	%p93, %r201, 29;
	setp.lt.f64 	%p94, %fd182, %fd183;
	selp.f64 	%fd184, %fd183, %fd182, %p94;
	selp.f64 	%fd185, %fd182, %fd184, %p93;
	mov.b64 	%rd108, %fd185;
	mov.b64 	{%r223, %r228}, %rd108;
	mov.b32 	%r229, 4;
	// begin inline asm
	shfl.sync.down.b32 %r222, %r223, %r229, %r250, %r251;
	// end inline asm
	// begin inline asm
	shfl.sync.down.b32 %r227, %r228, %r229, %r250, %r251;
	// end inline asm
	mov.b64 	%rd109, {%r222, %r227};
	mov.b64 	%fd186, %rd109;
	setp.gt.s32 	%p95, %r201, 27;
	setp.lt.f64 	%p96, %fd185, %fd186;
	selp.f64 	%fd187, %fd186, %fd185, %p96;
	selp.f64 	%fd188, %fd185, %fd187, %p95;
	mov.b64 	%rd110, %fd188;
	mov.b64 	{%r233, %r238}, %rd110;
	mov.b32 	%r239, 8;
	// begin inline asm
	shfl.sync.down.b32 %r232, %r233, %r239, %r250, %r251;
	// end inline asm
	// begin inline asm
	shfl.sync.down.b32 %r237, %r238, %r239, %r250, %r251;
	// end inline asm
	mov.b64 	%rd111, {%r232, %r237};
	mov.b64 	%fd189, %rd111;
	setp.gt.s32 	%p97, %r201, 23;
	setp.lt.f64 	%p98, %fd188, %fd189;
	selp.f64 	%fd190, %fd189, %fd188, %p98;
	selp.f64 	%fd191, %fd188, %fd190, %p97;
	mov.b64 	%rd112, %fd191;
	mov.b64 	{%r243, %r248}, %rd112;
	mov.b32 	%r249, 16;
	// begin inline asm
	shfl.sync.down.b32 %r242, %r243, %r249, %r250, %r251;
	// end inline asm
	// begin inline asm
	shfl.sync.down.b32 %r247, %r248, %r249, %r250, %r251;
	// end inline asm
	mov.b64 	%rd113, {%r242, %r247};
	mov.b64 	%fd192, %rd113;
	setp.gt.s32 	%p99, %r201, 15;
	setp.lt.f64 	%p100, %fd191, %fd192;
	selp.f64 	%fd38, %fd192, %fd191, %p100;
	selp.f64 	%fd380, %fd191, %fd38, %p99;
	setp.ne.s32 	%p101, %r201, 0;
	@%p101 bra 	$L__BB5_50;
	shr.u32 	%r252, %r35, 2;
	and.b32  	%r253, %r252, 248;
	mov.u32 	%r254, _ZZN3cub18CUB_300001_SM_10006detail6reduce28DeviceReduceSingleTileKernelINS2_10policy_hubIdjN4cuda3__47maximumIvEEE10Policy1000EPdSB_iS8_ddNS5_3std3__410__identityEEEvT0_T1_T2_T3_T4_T6_E12temp_storage;
	add.s32 	%r255, %r254, %r253;
	st.shared.f64 	[%r255+8], %fd38;
$L__BB5_50:
	bar.sync 	0;
	setp.ne.s32 	%p102, %r35, 0;
	@%p102 bra 	$L__BB5_72;
	ld.shared.f64 	%fd193, [_ZZN3cub18CUB_300001_SM_10006detail6reduce28DeviceReduceSingleTileKernelINS2_10policy_hubIdjN4cuda3__47maximumIvEEE10Policy1000EPdSB_iS8_ddNS5_3std3__410__identityEEEvT0_T1_T2_T3_T4_T6_E12temp_storage+16];
	setp.lt.f64 	%p103, %fd380, %fd193;
	selp.f64 	%fd194, %fd193, %fd380, %p103;
	ld.shared.f64 	%fd195, [_ZZN3cub18CUB_300001_SM_10006detail6reduce28DeviceReduceSingleTileKernelINS2_10policy_hubIdjN4cuda3__47maximumIvEEE10Policy1000EPdSB_iS8_ddNS5_3std3__410__identityEEEvT0_T1_T2_T3_T4_T6_E12temp_storage+24];
	setp.lt.f64 	%p104, %fd194, %fd195;
	selp.f64 	%fd196, %fd195, %fd194, %p104;
	ld.shared.f64 	%fd197, [_ZZN3cub18CUB_300001_SM_10006detail6reduce28DeviceReduceSingleTileKernelINS2_10policy_hubIdjN4cuda3__47maximumIvEEE10Policy1000EPdSB_iS8_ddNS5_3std3__410__identityEEEvT0_T1_T2_T3_T4_T6_E12temp_storage+32];
	setp.lt.f64 	%p105, %fd196, %fd197;
	selp.f64 	%fd198, %fd197, %fd196, %p105;
	ld.shared.f64 	%fd199, [_ZZN3cub18CUB_300001_SM_10006detail6reduce28DeviceReduceSingleTileKernelINS2_10policy_hubIdjN4cuda3__47maximumIvEEE10Policy1000EPdSB_iS8_ddNS5_3std3__410__identityEEEvT0_T1_T2_T3_T4_T6_E12temp_storage+40];
	setp.lt.f64 	%p106, %fd198, %fd199;
	selp.f64 	%fd200, %fd199, %fd198, %p106;
	ld.shared.f64 	%fd201, [_ZZN3cub18CUB_300001_SM_10006detail6reduce28DeviceReduceSingleTileKernelINS2_10policy_hubIdjN4cuda3__47maximumIvEEE10Policy1000EPdSB_iS8_ddNS5_3std3__410__identityEEEvT0_T1_T2_T3_T4_T6_E12temp_storage+48];
	setp.lt.f64 	%p107, %fd200, %fd201;
	selp.f64 	%fd202, %fd201, %fd200, %p107;
	ld.shared.f64 	%fd203, [_ZZN3cub18CUB_300001_SM_10006detail6reduce28DeviceReduceSingleTileKernelINS2_10policy_hubIdjN4cuda3__47maximumIvEEE10Policy1000EPdSB_iS8_ddNS5_3std3__410__identityEEEvT0_T1_T2_T3_T4_T6_E12temp_storage+56];
	setp.lt.f64 	%p108, %fd202, %fd203;
	selp.f64 	%fd204, %fd203, %fd202, %p108;
	ld.shared.f64 	%fd205, [_ZZN3cub18CUB_300001_SM_10006detail6reduce28DeviceReduceSingleTileKernelINS2_10policy_hubIdjN4cuda3__47maximumIvEEE10Policy1000EPdSB_iS8_ddNS5_3std3__410__identityEEEvT0_T1_T2_T3_T4_T6_E12temp_storage+64];
	setp.lt.f64 	%p109, %fd204, %fd205;
	selp.f64 	%fd380, %fd205, %fd204, %p109;
	bra.uni 	$L__BB5_72;
$L__BB5_52:
	// begin inline asm
	mov.u32 %r138, %laneid;
	// end inline asm
	and.b32  	%r189, %r35, 992;
	add.s32 	%r190, %r189, 32;
	setp.gt.s32 	%p64, %r190, %r68;
	not.b32 	%r191, %r189;
	add.s32 	%r192, %r68, %r191;
	selp.b32 	%r187, %r192, 31, %p64;
	mov.b64 	%rd94, %fd372;
	mov.b64 	{%r140, %r145}, %rd94;
	mov.b32 	%r146, 1;
	mov.b32 	%r188, -1;
	// begin inline asm
	shfl.sync.down.b32 %r139, %r140, %r146, %r187, %r188;
	// end inline asm
	// begin inline asm
	shfl.sync.down.b32 %r144, %r145, %r146, %r187, %r188;
	// end inline asm
	mov.b64 	%rd95, {%r139, %r144};
	mov.b64 	%fd133, %rd95;
	setp.lt.s32 	%p65, %r138, %r187;
	setp.lt.f64 	%p66, %fd372, %fd133;
	selp.f64 	%fd134, %fd133, %fd372, %p66;
	selp.f64 	%fd135, %fd134, %fd372, %p65;
	mov.b64 	%rd96, %fd135;
	mov.b64 	{%r150, %r155}, %rd96;
	mov.b32 	%r156, 2;
	// begin inline asm
	shfl.sync.down.b32 %r149, %r150, %r156, %r187, %r188;
	// end inline asm
	// begin inline asm
	shfl.sync.down.b32 %r154, %r155, %r156, %r187, %r188;
	// end inline asm
	mov.b64 	%rd97, {%r149, %r154};
	mov.b64 	%fd136, %rd97;
	add.s32 	%r193, %r138, 2;
	setp.gt.s32 	%p67, %r193, %r187;
	setp.lt.f64 	%p68, %fd135, %fd136;
	selp.f64 	%fd137, %fd136, %fd135, %p68;
	selp.f64 	%fd138, %fd135, %fd137, %p67;
	mov.b64 	%rd98, %fd138;
	mov.b64 	{%r160, %r165}, %rd98;
	mov.b32 	%r166, 4;
	// begin inline asm
	shfl.sync.down.b32 %r159, %r160, %r166, %r187, %r188;
	// end inline asm
	// begin inline asm
	shfl.sync.down.b32 %r164, %r165, %r166, %r187, %r188;
	// end inline asm
	mov.b64 	%rd99, {%r159, %r164};
	mov.b64 	%fd139, %rd99;
	add.s32 	%r194, %r138, 4;
	setp.gt.s32 	%p69, %r194, %r187;
	setp.lt.f64 	%p70, %fd138, %fd139;
	selp.f64 	%fd140, %fd139, %fd138, %p70;
	selp.f64 	%fd141, %fd138, %fd140, %p69;
	mov.b64 	%rd100, %fd141;
	mov.b64 	{%r170, %r175}, %rd100;
	mov.b32 	%r176, 8;
	// begin inline asm
	shfl.sync.down.b32 %r169, %r170, %r176, %r187, %r188;
	// end inline asm
	// begin inline asm
	shfl.sync.down.b32 %r174, %r175, %r176, %r187, %r188;
	// end inline asm
	mov.b64 	%rd101, {%r169, %r174};
	mov.b64 	%fd142, %rd101;
	add.s32 	%r195, %r138, 8;
	setp.gt.s32 	%p71, %r195, %r187;
	setp.lt.f64 	%p72, %fd141, %fd142;
	selp.f64 	%fd143, %fd142, %fd141, %p72;
	selp.f64 	%fd144, %fd141, %fd143, %p71;
	mov.b64 	%rd102, %fd144;
	mov.b64 	{%r180, %r185}, %rd102;
	mov.b32 	%r186, 16;
	// begin inline asm
	shfl.sync.down.b32 %r179, %r180, %r186, %r187, %r188;
	// end inline asm
	// begin inline asm
	shfl.sync.down.b32 %r184, %r185, %r186, %r187, %r188;
	// end inline asm
	mov.b64 	%rd103, {%r179, %r184};
	mov.b64 	%fd145, %rd103;
	add.s32 	%r196, %r138, 16;
	setp.gt.s32 	%p73, %r196, %r187;
	setp.lt.f64 	%p74, %fd144, %fd145;
	selp.f64 	%fd146, %fd145, %fd144, %p74;
	selp.f64 	%fd380, %fd144, %fd146, %p73;
	setp.ne.s32 	%p75, %r138, 0;
	@%p75 bra 	$L__BB5_54;
	shr.u32 	%r197, %r35, 2;
	and.b32  	%r198, %r197, 248;
	mov.u32 	%r199, _ZZN3cub18CUB_300001_SM_10006detail6reduce28DeviceReduceSingleTileKernelINS2_10policy_hubIdjN4cuda3__47maximumIvEEE10Policy1000EPdSB_iS8_ddNS5_3std3__410__identityEEEvT0_T1_T2_T3_T4_T6_E12temp_storage;
	add.s32 	%r200, %r199, %r198;
	st.shared.f64 	[%r200+8], %fd380;
$L__BB5_54:
	bar.sync 	0;
	setp.ne.s32 	%p76, %r35, 0;
	@%p76 bra 	$L__BB5_72;
	setp.gt.s32 	%p77, %r68, 32;
	ld.shared.f64 	%fd147, [_ZZN3cub18CUB_300001_SM_10006detail6reduce28DeviceReduceSingleTileKernelINS2_10policy_hubIdjN4cuda3__47maximumIvEEE10Policy1000EPdSB_iS8_ddNS5_3std3__410__identityEEEvT0_T1_T2_T3_T4_T6_E12temp_storage+16];
	setp.lt.f64 	%p78, %fd380, %fd147;
	selp.f64 	%fd149, %fd147, %fd380, %p78;
	selp.f64 	%fd150, %fd149, %fd380, %p77;
	setp.gt.s32 	%p79, %r68, 64;
	ld.shared.f64 	%fd152, [_ZZN3cub18CUB_300001_SM_10006detail6reduce28DeviceReduceSingleTileKernelINS2_10policy_hubIdjN4cuda3__47maximumIvEEE10Policy1000EPdSB_iS8_ddNS5_3std3__410__identityEEEvT0_T1_T2_T3_T4_T6_E12temp_storage+24];
	setp.lt.f64 	%p80, %fd150, %fd152;
	selp.f64 	%fd154, %fd152, %fd150, %p80;
	selp.f64 	%fd155, %fd154, %fd150, %p79;
	setp.gt.s32 	%p81, %r68, 96;
	ld.shared.f64 	%fd157, [_ZZN3cub18CUB_300001_SM_10006detail6reduce28DeviceReduceSingleTileKernelINS2_10policy_hubIdjN4cuda3__47maximumIvEEE10Policy1000EPdSB_iS8_ddNS5_3std3__410__identityEEEvT0_T1_T2_T3_T4_T6_E12temp_storage+32];
	setp.lt.f64 	%p82, %fd155, %fd157;
	selp.f64 	%fd159, %fd157, %fd155, %p82;
	selp.f64 	%fd160, %fd159, %fd155, %p81;
	setp.gt.s32 	%p83, %r68, 128;
	ld.shared.f64 	%fd162, [_ZZN3cub18CUB_300001_SM_10006detail6reduce28DeviceReduceSingleTileKernelINS2_10policy_hubIdjN4cuda3__47maximumIvEEE10Policy1000EPdSB_iS8_ddNS5_3std3__410__identityEEEvT0_T1_T2_T3_T4_T6_E12temp_storage+40];
	setp.lt.f64 	%p84, %fd160, %fd162;
	selp.f64 	%fd164, %fd162, %fd160, %p84;
	selp.f64 	%fd165, %fd164, %fd160, %p83;
	setp.gt.s32 	%p85, %r68, 160;
	ld.shared.f64 	%fd167, [_ZZN3cub18CUB_300001_SM_10006detail6reduce28DeviceReduceSingleTileKernelINS2_10policy_hubIdjN4cuda3__47maximumIvEEE10Policy1000EPdSB_iS8_ddNS5_3std3__410__identityEEEvT0_T1_T2_T3_T4_T6_E12temp_storage+48];
	setp.lt.f64 	%p86, %fd165, %fd167;
	selp.f64 	%fd169, %fd167, %fd165, %p86;
	selp.f64 	%fd170, %fd169, %fd165, %p85;
	setp.gt.s32 	%p87, %r68, 192;
	ld.shared.f64 	%fd172, [_ZZN3cub18CUB_300001_SM_10006detail6reduce28DeviceReduceSingleTileKernelINS2_10policy_hubIdjN4cuda3__47maximumIvEEE10Policy1000EPdSB_iS8_ddNS5_3std3__410__identityEEEvT0_T1_T2_T3_T4_T6_E12temp_storage+56];
	setp.lt.f64 	%p88, %fd170, %fd172;
	selp.f64 	%fd174, %fd172, %fd170, %p88;
	selp.f64 	%fd175, %fd174, %fd170, %p87;
	setp.gt.s32 	%p89, %r68, 224;
	ld.shared.f64 	%fd177, [_ZZN3cub18CUB_300001_SM_10006detail6reduce28DeviceReduceSingleTileKernelINS2_10policy_hubIdjN4cuda3__47maximumIvEEE10Policy1000EPdSB_iS8_ddNS5_3std3__410__identityEEEvT0_T1_T2_T3_T4_T6_E12temp_storage+64];
	setp.lt.f64 	%p90, %fd175, %fd177;
	selp.f64 	%fd179, %fd177, %fd175, %p90;
	selp.f64 	%fd380, %fd179, %fd175, %p89;
	bra.uni 	$L__BB5_72;
$L__BB5_56:
	mov.u32 	%r47, %tid.x;
	mul.wide.u32 	%rd34, %r47, 8;
	add.s64 	%rd19, %rd15, %rd34;
	// begin inline asm
	ld.global.nc.u64 %rd18, [%rd19];
	// end inline asm
	mov.b64 	%fd59, %rd18;
	add.s64 	%rd21, %rd19, 2048;
	// begin inline asm
	ld.global.nc.u64 %rd20, [%rd21];
	// end inline asm
	mov.b64 	%fd60, %rd20;
	add.s64 	%rd23, %rd19, 4096;
	// begin inline asm
	ld.global.nc.u64 %rd22, [%rd23];
	// end inline asm
	mov.b64 	%fd61, %rd22;
	add.s64 	%rd25, %rd19, 6144;
	// begin inline asm
	ld.global.nc.u64 %rd24, [%rd25];
	// end inline asm
	mov.b64 	%fd62, %rd24;
	add.s64 	%rd27, %rd19, 8192;
	// begin inline asm
	ld.global.nc.u64 %rd26, [%rd27];
	// end inline asm
	mov.b64 	%fd63, %rd26;
	add.s64 	%rd29, %rd19, 10240;
	// begin inline asm
	ld.global.nc.u64 %rd28, [%rd29];
	// end inline asm
	mov.b64 	%fd64, %rd28;
	add.s64 	%rd31, %rd19, 12288;
	// begin inline asm
	ld.global.nc.u64 %rd30, [%rd31];
	// end inline asm
	mov.b64 	%fd65, %rd30;
	add.s64 	%rd33, %rd19, 14336;
	// begin inline asm
	ld.global.nc.u64 %rd32, [%rd33];
	// end inline asm
	mov.b64 	%fd66, %rd32;
	setp.lt.f64 	%p4, %fd59, %fd60;
	selp.f64 	%fd67, %fd60, %fd59, %p4;
	setp.lt.f64 	%p5, %fd67, %fd61;
	selp.f64 	%fd68, %fd61, %fd67, %p5;
	setp.lt.f64 	%p6, %fd68, %fd62;
	selp.f64 	%fd69, %fd62, %fd68, %p6;
	setp.lt.f64 	%p7, %fd69, %fd63;
	selp.f64 	%fd70, %fd63, %fd69, %p7;
	setp.lt.f64 	%p8, %fd70, %fd64;
	selp.f64 	%fd71, %fd64, %fd70, %p8;
	setp.lt.f64 	%p9, %fd71, %fd65;
	selp.f64 	%fd72, %fd65, %fd71, %p9;
	setp.lt.f64 	%p10, %fd72, %fd66;
	selp.f64 	%fd379, %fd66, %fd72, %p10;
	setp.lt.u32 	%p11, %r68, 4096;
	mov.b32 	%r465, 2048;
	@%p11 bra 	$L__BB5_60;
	add.s32 	%r48, %r68, -2048;
	mov.b32 	%r465, 2048;
$L__BB5_58:
	mul.wide.s32 	%rd51, %r465, 8;
	add.s64 	%rd36, %rd19, %rd51;
	// begin inline asm
	ld.global.nc.u64 %rd35, [%rd36];
	// end inline asm
	mov.b64 	%fd73, %rd35;
	add.s64 	%rd38, %rd36, 2048;
	// begin inline asm
	ld.global.nc.u64 %rd37, [%rd38];
	// end inline asm
	mov.b64 	%fd74, %rd37;
	add.s64 	%rd40, %rd36, 4096;
	// begin inline asm
	ld.global.nc.u64 %rd39, [%rd40];
	// end inline asm
	mov.b64 	%fd75, %rd39;
	add.s64 	%rd42, %rd36, 6144;
	// begin inline asm
	ld.global.nc.u64 %rd41, [%rd42];
	// end inline asm
	mov.b64 	%fd76, %rd41;
	add.s64 	%rd44, %rd36, 8192;
	// begin inline asm
	ld.global.nc.u64 %rd43, [%rd44];
	// end inline asm
	mov.b64 	%fd77, %rd43;
	add.s64 	%rd46, %rd36, 10240;
	// begin inline asm
	ld.global.nc.u64 %rd45, [%rd46];
	// end inline asm
	mov.b64 	%fd78, %rd45;
	add.s64 	%rd48, %rd36, 12288;
	// begin inline asm
	ld.global.nc.u64 %rd47, [%rd48];
	// end inline asm
	mov.b64 	%fd79, %rd47;
	add.s64 	%rd50, %rd36, 14336;
	// begin inline asm
	ld.global.nc.u64 %rd49, [%rd50];
	// end inline asm
	mov.b64 	%fd80, %rd49;
	setp.lt.f64 	%p12, %fd379, %fd73;
	selp.f64 	%fd81, %fd73, %fd379, %p12;
	setp.lt.f64 	%p13, %fd81, %fd74;
	selp.f64 	%fd82, %fd74, %fd81, %p13;
	setp.lt.f64 	%p14, %fd82, %fd75;
	selp.f64 	%fd83, %fd75, %fd82, %p14;
	setp.lt.f64 	%p15, %fd83, %fd76;
	selp.f64 	%fd84, %fd76, %fd83, %p15;
	setp.lt.f64 	%p16, %fd84, %fd77;
	selp.f64 	%fd85, %fd77, %fd84, %p16;
	setp.lt.f64 	%p17, %fd85, %fd78;
	selp.f64 	%fd86, %fd78, %fd85, %p17;
	setp.lt.f64 	%p18, %fd86, %fd79;
	selp.f64 	%fd87, %fd79, %fd86, %p18;
	setp.lt.f64 	%p19, %fd87, %fd80;
	selp.f64 	%fd379, %fd80, %fd87, %p19;
	sub.s32 	%r71, %r68, %r465;
	setp.lt.s32 	%p20, %r71, 2048;
	@%p20 bra 	$L__BB5_68;
	add.s32 	%r465, %r465, 2048;
	setp.le.s32 	%p21, %r465, %r48;
	@%p21 bra 	$L__BB5_58;
$L__BB5_60:
	setp.le.s32 	%p22, %r68, %r465;
	@%p22 bra 	$L__BB5_68;
	sub.s32 	%r52, %r68, %r465;
	setp.ge.s32 	%p23, %r47, %r52;
	@%p23 bra 	$L__BB5_68;
	not.b32 	%r72, %r47;
	add.s32 	%r73, %r68, %r72;
	sub.s32 	%r53, %r73, %r465;
	and.b32  	%r74, %r53, 768;
	setp.eq.s32 	%p24, %r74, 768;
	mov.u32 	%r469, %r47;
	@%p24 bra 	$L__BB5_65;
	add.s32 	%r467, %r47, %r465;
	shr.u32 	%r75, %r53, 8;
	add.s32 	%r76, %r75, 1;
	and.b32  	%r77, %r76, 3;
	neg.s32 	%r466, %r77;
	mov.u32 	%r469, %r47;
$L__BB5_64:
	.pragma "nounroll";
	mul.wide.u32 	%rd54, %r467, 8;
	add.s64 	%rd53, %rd15, %rd54;
	// begin inline asm
	ld.global.nc.u64 %rd52, [%rd53];
	// end inline asm
	mov.b64 	%fd89, %rd52;
	setp.lt.f64 	%p25, %fd379, %fd89;
	selp.f64 	%fd379, %fd89, %fd379, %p25;
	add.s32 	%r469, %r469, 256;
	add.s32 	%r467, %r467, 256;
	add.s32 	%r466, %r466, 1;
	setp.ne.s32 	%p26, %r466, 0;
	@%p26 bra 	$L__BB5_64;
$L__BB5_65:
	setp.lt.u32 	%p27, %r53, 768;
	@%p27 bra 	$L__BB5_68;
	cvt.u64.u32 	%rd55, %r469;
	cvt.u64.u32 	%rd56, %r465;
	add.s64 	%rd57, %rd55, %rd56;
	shl.b64 	%rd58, %rd57, 3;
	add.s64 	%rd59, %rd58, %rd15;
	add.s64 	%rd205, %rd59, 4096;
	add.s32 	%r470, %r469, %r465;
$L__BB5_67:
	mul.wide.u32 	%rd68, %r470, 8;
	add.s64 	%rd61, %rd15, %rd68;
	// begin inline asm
	ld.global.nc.u64 %rd60, [%rd61];
	// end inline asm
	mov.b64 	%fd90, %rd60;
	setp.lt.f64 	%p28, %fd379, %fd90;
	selp.f64 	%fd91, %fd90, %fd379, %p28;
	add.s64 	%rd63, %rd205, -2048;
	// begin inline asm
	ld.global.nc.u64 %rd62, [%rd63];
	// end inline asm
	mov.b64 	%fd92, %rd62;
	setp.lt.f64 	%p29, %fd91, %fd92;
	selp.f64 	%fd93, %fd92, %fd91, %p29;
	// begin inline asm
	ld.global.nc.u64 %rd64, [%rd205];
	// end inline asm
	mov.b64 	%fd94, %rd64;
	setp.lt.f64 	%p30, %fd93, %fd94;
	selp.f64 	%fd95, %fd94, %fd93, %p30;
	add.s64 	%rd67, %rd205, 2048;
	// begin inline asm
	ld.global.nc.u64 %rd66, [%rd67];
	// end inline asm
	mov.b64 	%fd96, %rd66;
	setp.lt.f64 	%p31, %fd95, %fd96;
	selp.f64 	%fd379, %fd96, %fd95, %p31;
	add.s32 	%r469, %r469, 1024;
	add.s64 	%rd205, %rd205, 8192;
	add.s32 	%r470, %r470, 1024;
	setp.lt.s32 	%p32, %r469, %r52;
	@%p32 bra 	$L__BB5_67;
$L__BB5_68:
	// begin inline asm
	mov.u32 %r78, %laneid;
	// end inline asm
	mov.b64 	%rd69, %fd379;
	mov.b64 	{%r80, %r85}, %rd69;
	mov.b32 	%r86, 1;
	mov.b32 	%r127, 31;
	mov.b32 	%r128, -1;
	// begin inline asm
	shfl.sync.down.b32 %r79, %r80, %r86, %r127, %r128;
	// end inline asm
	// begin inline asm
	shfl.sync.down.b32 %r84, %r85, %r86, %r127, %r128;
	// end inline asm
	mov.b64 	%rd70, {%r79, %r84};
	mov.b64 	%fd97, %rd70;
	setp.gt.s32 	%p33, %r78, 30;
	setp.lt.f64 	%p34, %fd379, %fd97;
	selp.f64 	%fd98, %fd97, %fd379, %p34;
	selp.f64 	%fd99, %fd379, %fd98, %p33;
	mov.b64 	%rd71, %fd99;
	mov.b64 	{%r90, %r95}, %rd71;
	mov.b32 	%r96, 2;
	// begin inline asm
	shfl.sync.down.b32 %r89, %r90, %r96, %r127, %r128;
	// end inline asm
	// begin inline asm
	shfl.sync.down.b32 %r94, %r95, %r96, %r127, %r128;
	// end inline asm
	mov.b64 	%rd72, {%r89, %r94};
	mov.b64 	%fd100, %rd72;
	setp.gt.s32 	%p35, %r78, 29;
	setp.lt.f64 	%p36, %fd99, %fd100;
	selp.f64 	%fd101, %fd100, %fd99, %p36;
	selp.f64 	%fd102, %fd99, %fd101, %p35;
	mov.b64 	%rd73, %fd102;
	mov.b64 	{%r100, %r105}, %rd73;
	mov.b32 	%r106, 4;
	// begin inline asm
	shfl.sync.down.b32 %r99, %r100, %r106, %r127, %r128;
	// end inline asm
	// begin inline asm
	shfl.sync.down.b32 %r104, %r105, %r106, %r127, %r128;
	// end inline asm
	mov.b64 	%rd74, {%r99, %r104};
	mov.b64 	%fd103, %rd74;
	setp.gt.s32 	%p37, %r78, 27;
	setp.lt.f64 	%p38, %fd102, %fd103;
	selp.f64 	%fd104, %fd103, %fd102, %p38;
	selp.f64 	%fd105, %fd102, %fd104, %p37;
	mov.b64 	%rd75, %fd105;
	mov.b64 	{%r110, %r115}, %rd75;
	mov.b32 	%r116, 8;
	// begin inline asm
	shfl.sync.down.b32 %r109, %r110, %r116, %r127, %r128;
	// end inline asm
	// begin inline asm
	shfl.sync.down.b32 %r114, %r115, %r116, %r127, %r128;
	// end inline asm
	mov.b64 	%rd76, {%r109, %r114};
	mov.b64 	%fd106, %rd76;
	setp.gt.s32 	%p39, %r78, 23;
	setp.lt.f64 	%p40, %fd105, %fd106;
	selp.f64 	%fd107, %fd106, %fd105, %p40;
	selp.f64 	%fd108, %fd105, %fd107, %p39;
	mov.b64 	%rd77, %fd108;
	mov.b64 	{%r120, %r125}, %rd77;
	mov.b32 	%r126, 16;
	// begin inline asm
	shfl.sync.down.b32 %r119, %r120, %r126, %r127, %r128;
	// end inline asm
	// begin inline asm
	shfl.sync.down.b32 %r124, %r125, %r126, %r127, %r128;
	// end inline asm
	mov.b64 	%rd78, {%r119, %r124};
	mov.b64 	%fd109, %rd78;
	setp.gt.s32 	%p41, %r78, 15;
	setp.lt.f64 	%p42, %fd108, %fd109;
	selp.f64 	%fd54, %fd109, %fd108, %p42;
	selp.f64 	%fd380, %fd108, %fd54, %p41;
	setp.ne.s32 	%p43, %r78, 0;
	@%p43 bra 	$L__BB5_70;
	shr.u32 	%r129, %r47, 2;
	and.b32  	%r130, %r129, 248;
	mov.u32 	%r131, _ZZN3cub18CUB_300001_SM_10006detail6reduce28DeviceReduceSingleTileKernelINS2_10policy_hubIdjN4cuda3__47maximumIvEEE10Policy1000EPdSB_iS8_ddNS5_3std3__410__identityEEEvT0_T1_T2_T3_T4_T6_E12temp_storage;
	add.s32 	%r132, %r131, %r130;
	st.shared.f64 	[%r132+8], %fd54;
$L__BB5_70:
	bar.sync 	0;
	setp.ne.s32 	%p44, %r47, 0;
	@%p44 bra 	$L__BB5_72;
	ld.shared.f64 	%fd110, [_ZZN3cub18CUB_300001_SM_10006detail6reduce28DeviceReduceSingleTileKernelINS2_10policy_hubIdjN4cuda3__47maximumIvEEE10Policy1000EPdSB_iS8_ddNS5_3std3__410__identityEEEvT0_T1_T2_T3_T4_T6_E12temp_storage+16];
	setp.lt.f64 	%p45, %fd380, %fd110;
	selp.f64 	%fd111, %fd110, %fd380, %p45;
	ld.shared.f64 	%fd112, [_ZZN3cub18CUB_300001_SM_10006detail6reduce28DeviceReduceSingleTileKernelINS2_10policy_hubIdjN4cuda3__47maximumIvEEE10Policy1000EPdSB_iS8_ddNS5_3std3__410__identityEEEvT0_T1_T2_T3_T4_T6_E12temp_storage+24];
	setp.lt.f64 	%p46, %fd111, %fd112;
	selp.f64 	%fd113, %fd112, %fd111, %p46;
	ld.shared.f64 	%fd114, [_ZZN3cub18CUB_300001_SM_10006detail6reduce28DeviceReduceSingleTileKernelINS2_10policy_hubIdjN4cuda3__47maximumIvEEE10Policy1000EPdSB_iS8_ddNS5_3std3__410__identityEEEvT0_T1_T2_T3_T4_T6_E12temp_storage+32];
	setp.lt.f64 	%p47, %fd113, %fd114;
	selp.f64 	%fd115, %fd114, %fd113, %p47;
	ld.shared.f64 	%fd116, [_ZZN3cub18CUB_300001_SM_10006detail6reduce28DeviceReduceSingleTileKernelINS2_10policy_hubIdjN4cuda3__47maximumIvEEE10Policy1000EPdSB_iS8_ddNS5_3std3__410__identityEEEvT0_T1_T2_T3_T4_T6_E12temp_storage+40];
	setp.lt.f64 	%p48, %fd115, %fd116;
	selp.f64 	%fd117, %fd116, %fd115, %p48;
	ld.shared.f64 	%fd118, [_ZZN3cub18CUB_300001_SM_10006detail6reduce28DeviceReduceSingleTileKernelINS2_10policy_hubIdjN4cuda3__47maximumIvEEE10Policy1000EPdSB_iS8_ddNS5_3std3__410__identityEEEvT0_T1_T2_T3_T4_T6_E12temp_storage+48];
	setp.lt.f64 	%p49, %fd117, %fd118;
	selp.f64 	%fd119, %fd118, %fd117, %p49;
	ld.shared.f64 	%fd120, [_ZZN3cub18CUB_300001_SM_10006detail6reduce28DeviceReduceSingleTileKernelINS2_10policy_hubIdjN4cuda3__47maximumIvEEE10Policy1000EPdSB_iS8_ddNS5_3std3__410__identityEEEvT0_T1_T2_T3_T4_T6_E12temp_storage+56];
	setp.lt.f64 	%p50, %fd119, %fd120;
	selp.f64 	%fd121, %fd120, %fd119, %p50;
	ld.shared.f64 	%fd122, [_ZZN3cub18CUB_300001_SM_10006detail6reduce28DeviceReduceSingleTileKernelINS2_10policy_hubIdjN4cuda3__47maximumIvEEE10Policy1000EPdSB_iS8_ddNS5_3std3__410__identityEEEvT0_T1_T2_T3_T4_T6_E12temp_storage+64];
	setp.lt.f64 	%p51, %fd121, %fd122;
	selp.f64 	%fd380, %fd122, %fd121, %p51;
$L__BB5_72:
	mov.u32 	%r444, %tid.x;
	setp.ne.s32 	%p217, %r444, 0;
	@%p217 bra 	$L__BB5_74;
	setp.lt.f64 	%p218, %fd58, %fd380;
	selp.f64 	%fd353, %fd380, %fd58, %p218;
	st.global.f64 	[%rd1], %fd353;
$L__BB5_74:
	ret;

}


// ===== COMPILED SASS (sm_100) =====

	.target	sm_100

	.elftype	@"ET_EXEC"


//--------------------- .note.nv.tkinfo           --------------------------
	.section	.note.nv.tkinfo,"",@"SHT_NOTE"
	.sectionflags	@"SHF_NOTE_NV_TKINFO"
	.tkinfo
        /*0018*/ 	.word	0x00000002
        /*0030*/ 	.string	""
        /*0030*/ 	.string	"ptxas"
        /*0030*/ 	.string	"Cuda compilation tools, release 13.0, V13.0.88"
        /*0030*/ 	.string	"Build cuda_13.0.r13.0/compiler.36424714_0"
        /*0030*/ 	.string	"-arch sm_100 -m 64 "



//--------------------- .note.nv.cuinfo           --------------------------
	.section	.note.nv.cuinfo,"",@"SHT_NOTE"
	.sectionflags	@"SHF_NOTE_NV_CUINFO"
        /*0018*/ 	.short	0x0002
        /*001a*/ 	.short	0x0064
        /*001c*/ 	.short	0x0082
	.zero		2


//--------------------- .nv.info                  --------------------------
	.section	.nv.info,"",@"SHT_CUDA_INFO"
	.align	4


	//----- nvinfo : EIATTR_REGCOUNT
	.align		4
        /*0000*/ 	.byte	0x04, 0x2f
        /*0002*/ 	.short	(.L_41 - .L_40)
	.align		4
.L_40:
        /*0004*/ 	.word	index@(_Z14getErrorMatrixPdS_S_m)
        /*0008*/ 	.word	0x0000000c


	//----- nvinfo : EIATTR_FRAME_SIZE
	.align		4
.L_41:
        /*000c*/ 	.byte	0x04, 0x11
        /*000e*/ 	.short	(.L_43 - .L_42)
	.align		4
.L_42:
        /*0010*/ 	.word	index@(_Z14getErrorMatrixPdS_S_m)
        /*0014*/ 	.word	0x00000000


	//----- nvinfo : EIATTR_REGCOUNT
	.align		4
.L_43:
        /*0018*/ 	.byte	0x04, 0x2f
        /*001a*/ 	.short	(.L_45 - .L_44)
	.align		4
.L_44:
        /*001c*/ 	.word	index@(_Z15calculateMatrixPdS_m)
        /*0020*/ 	.word	0x00000014


	//----- nvinfo : EIATTR_FRAME_SIZE
	.align		4
.L_45:
        /*0024*/ 	.byte	0x04, 0x11
        /*0026*/ 	.short	(.L_47 - .L_46)
	.align		4
.L_46:
        /*0028*/ 	.word	index@(_Z15calculateMatrixPdS_m)
        /*002c*/ 	.word	0x00000000


	//----- nvinfo : EIATTR_REGCOUNT
	.align		4
.L_47:
        /*0030*/ 	.byte	0x04, 0x2f
        /*0032*/ 	.short	(.L_49 - .L_48)
	.align		4
.L_48:
        /*0034*/ 	.word	index@(_ZN3cub18CUB_300001_SM_10006detail11EmptyKernelIvEEvv)
        /*0038*/ 	.word	0x00000004


	//----- nvinfo : EIATTR_FRAME_SIZE
	.align		4
.L_49:
        /*003c*/ 	.byte	0x04, 0x11
        /*003e*/ 	.short	(.L_51 - .L_50)
	.align		4
.L_50:
        /*0040*/ 	.word	index@(_ZN3cub18CUB_300001_SM_10006detail11EmptyKernelIvEEvv)
        /*0044*/ 	.word	0x00000000


	//----- nvinfo : EIATTR_REGCOUNT
	.align		4
.L_51:
        /*0048*/ 	.byte	0x04, 0x2f
        /*004a*/ 	.short	(.L_53 - .L_52)
	.align		4
.L_52:
        /*004c*/ 	.word	index@(_ZN3cub18CUB_300001_SM_10006detail6reduce28DeviceReduceSingleTileKernelINS2_10policy_hubIdjN4cuda3__47maximumIvEEE10Policy1000EPdSB_jS8_ddNS5_3std3__410__identityEEEvT0_T1_T2_T3_T4_T6_)
        /*0050*/ 	.word	0x0000002c


	//----- nvinfo : EIATTR_FRAME_SIZE
	.align		4
.L_53:
        /*0054*/ 	.byte	0x04, 0x11
        /*0056*/ 	.short	(.L_55 - .L_54)
	.align		4
.L_54:
        /*0058*/ 	.word	index@(_ZN3cub18CUB_300001_SM_10006detail6reduce28DeviceReduceSingleTileKernelINS2_10policy_hubIdjN4cuda3__47maximumIvEEE10Policy1000EPdSB_jS8_ddNS5_3std3__410__identityEEEvT0_T1_T2_T3_T4_T6_)
        /*005c*/ 	.word	0x00000000


	//----- nvinfo : EIATTR_REGCOUNT
	.align		4
.L_55:
        /*0060*/ 	.byte	0x04, 0x2f
        /*0062*/ 	.short	(.L_57 - .L_56)
	.align		4
.L_56:
        /*0064*/ 	.word	index@(_ZN3cub18CUB_300001_SM_10006detail6reduce18DeviceReduceKernelINS2_10policy_hubIdjN4cuda3__47maximumIvEEE10Policy1000EPdjS8_dNS5_3std3__410__identityEEEvT0_PT3_T1_NS0_13GridEvenShareISI_EET2_T4_)
        /*0068*/ 	.word	0x0000001c


	//----- nvinfo : EIATTR_FRAME_SIZE
	.align		4
.L_57:
        /*006c*/ 	.byte	0x04, 0x11
        /*006e*/ 	.short	(.L_59 - .L_58)
	.align		4
.L_58:
        /*0070*/ 	.word	index@(_ZN3cub18CUB_300001_SM_10006detail6reduce18DeviceReduceKernelINS2_10policy_hubIdjN4cuda3__47maximumIvEEE10Policy1000EPdjS8_dNS5_3std3__410__identityEEEvT0_PT3_T1_NS0_13GridEvenShareISI_EET2_T4_)
        /*0074*/ 	.word	0x00000000


	//----- nvinfo : EIATTR_REGCOUNT
	.align		4
.L_59:
        /*0078*/ 	.byte	0x04, 0x2f
        /*007a*/ 	.short	(.L_61 - .L_60)
	.align		4
.L_60:
        /*007c*/ 	.word	index@(_ZN3cub18CUB_300001_SM_10006detail6reduce28DeviceReduceSingleTileKernelINS2_10policy_hubIdjN4cuda3__47maximumIvEEE10Policy1000EPdSB_iS8_ddNS5_3std3__410__identityEEEvT0_T1_T2_T3_T4_T6_)
        /*0080*/ 	.word	0x00000030


	//----- nvinfo : EIATTR_FRAME_SIZE
	.align		4
.L_61:
        /*0084*/ 	.byte	0x04, 0x11
        /*0086*/ 	.short	(.L_63 - .L_62)
	.align		4
.L_62:
        /*0088*/ 	.word	index@(_ZN3cub18CUB_300001_SM_10006detail6reduce28DeviceReduceSingleTileKernelINS2_10policy_hubIdjN4cuda3__47maximumIvEEE10Policy1000EPdSB_iS8_ddNS5_3std3__410__identityEEEvT0_T1_T2_T3_T4_T6_)
        /*008c*/ 	.word	0x00000000


	//----- nvinfo : EIATTR_MIN_STACK_SIZE
	.align		4
.L_63:
        /*0090*/ 	.byte	0x04, 0x12
        /*0092*/ 	.short	(.L_65 - .L_64)
	.align		4
.L_64:
        /*0094*/ 	.word	index@(_ZN3cub18CUB_300001_SM_10006detail6reduce28DeviceReduceSingleTileKernelINS2_10policy_hubIdjN4cuda3__47maximumIvEEE10Policy1000EPdSB_iS8_ddNS5_3std3__410__identityEEEvT0_T1_T2_T3_T4_T6_)
        /*0098*/ 	.word	0x00000000


	//----- nvinfo : EIATTR_MIN_STACK_SIZE
	.align		4
.L_65:
        /*009c*/ 	.byte	0x04, 0x12
        /*009e*/ 	.short	(.L_67 - .L_66)
	.align		4
.L_66:
        /*00a0*/ 	.word	index@(_ZN3cub18CUB_300001_SM_10006detail6reduce18DeviceReduceKernelINS2_10policy_hubIdjN4cuda3__47maximumIvEEE10Policy1000EPdjS8_dNS5_3std3__410__identityEEEvT0_PT3_T1_NS0_13GridEvenShareISI_EET2_T4_)
        /*00a4*/ 	.word	0x00000000


	//----- nvinfo : EIATTR_MIN_STACK_SIZE
	.align		4
.L_67:
        /*00a8*/ 	.byte	0x04, 0x12
        /*00aa*/ 	.short	(.L_69 - .L_68)
	.align		4
.L_68:
        /*00ac*/ 	.word	index@(_ZN3cub18CUB_300001_SM_10006detail6reduce28DeviceReduceSingleTileKernelINS2_10policy_hubIdjN4cuda3__47maximumIvEEE10Policy1000EPdSB_jS8_ddNS5_3std3__410__identityEEEvT0_T1_T2_T3_T4_T6_)
        /*00b0*/ 	.word	0x00000000


	//----- nvinfo : EIATTR_MIN_STACK_SIZE
	.align		4
.L_69:
        /*00b4*/ 	.byte	0x04, 0x12
        /*00b6*/ 	.short	(.L_71 - .L_70)
	.align		4
.L_70:
        /*00b8*/ 	.word	index@(_ZN3cub18CUB_300001_SM_10006detail11EmptyKernelIvEEvv)
        /*00bc*/ 	.word	0x00000000


	//----- nvinfo : EIATTR_MIN_STACK_SIZE
	.align		4
.L_71:
        /*00c0*/ 	.byte	0x04, 0x12
        /*00c2*/ 	.short	(.L_73 - .L_72)
	.align		4
.L_72:
        /*00c4*/ 	.word	index@(_Z15calculateMatrixPdS_m)
        /*00c8*/ 	.word	0x00000000


	//----- nvinfo : EIATTR_MIN_STACK_SIZE
	.align		4
.L_73:
        /*00cc*/ 	.byte	0x04, 0x12
        /*00ce*/ 	.short	(.L_75 - .L_74)
	.align		4
.L_74:
        /*00d0*/ 	.word	index@(_Z14getErrorMatrixPdS_S_m)
        /*00d4*/ 	.word	0x00000000
.L_75:


//--------------------- .nv.compat                --------------------------
	.section	.nv.compat,"",@"SHT_CUDA_COMPAT_INFO"
	.align	4
        /*0000*/ 	.byte	0x02, 0x09, 0x00, 0x00, 0x02, 0x02, 0x01, 0x00, 0x02, 0x05, 0x05, 0x00, 0x03, 0x07, 0x01, 0x01
        /*0010*/ 	.byte	0x02, 0x03, 0x00, 0x00, 0x02, 0x06, 0x01, 0x00, 0x04, 0x0b, 0x08, 0x00, 0x01, 0x00, 0x00, 0x00
        /*0020*/ 	.byte	0x00, 0x00, 0x00, 0x00


//--------------------- .nv.info._ZN3cub18CUB_300001_SM_10006detail6reduce28DeviceReduceSingleTileKernelINS2_10policy_hubIdjN4cuda3__47maximumIvEEE10Policy1000EPdSB_iS8_ddNS5_3std3__410__identityEEEvT0_T1_T2_T3_T4_T6_ --------------------------
	.section	.nv.info._ZN3cub18CUB_300001_SM_10006detail6reduce28DeviceReduceSingleTileKernelINS2_10policy_hubIdjN4cuda3__47maximumIvEEE10Policy1000EPdSB_iS8_ddNS5_3std3__410__identityEEEvT0_T1_T2_T3_T4_T6_,"",@"SHT_CUDA_INFO"
	.sectionflags	@""
	.align	4


	//----- nvinfo : EIATTR_CUDA_API_VERSION
	.align		4
        /*0000*/ 	.byte	0x04, 0x37
        /*0002*/ 	.short	(.L_77 - .L_76)
.L_76:
        /*0004*/ 	.word	0x00000082


	//----- nvinfo : EIATTR_KPARAM_INFO
	.align		4
.L_77:
        /*0008*/ 	.byte	0x04, 0x17
        /*000a*/ 	.short	(.L_79 - .L_78)
.L_78:
        /*000c*/ 	.word	0x00000000
        /*0010*/ 	.short	0x0005
        /*0012*/ 	.short	0x0020
        /*0014*/ 	.byte	0x00, 0xf0, 0x05, 0x00


	//----- nvinfo : EIATTR_KPARAM_INFO
	.align		4
.L_79:
        /*0018*/ 	.byte	0x04, 0x17
        /*001a*/ 	.short	(.L_81 - .L_80)
.L_80:
        /*001c*/ 	.word	0x00000000
        /*0020*/ 	.short	0x0004
        /*0022*/ 	.short	0x0018
        /*0024*/ 	.byte	0x00, 0xf0, 0x21, 0x00


	//----- nvinfo : EIATTR_KPARAM_INFO
	.align		4
.L_81:
        /*0028*/ 	.byte	0x04, 0x17
        /*002a*/ 	.short	(.L_83 - .L_82)
.L_82:
        /*002c*/ 	.word	0x00000000
        /*0030*/ 	.short	0x0003
        /*0032*/ 	.short	0x0014
        /*0034*/ 	.byte	0x00, 0xf0, 0x05, 0x00


	//----- nvinfo : EIATTR_KPARAM_INFO
	.align		4
.L_83:
        /*0038*/ 	.byte	0x04, 0x17
        /*003a*/ 	.short	(.L_85 - .L_84)
.L_84:
        /*003c*/ 	.word	0x00000000
        /*0040*/ 	.short	0x0002
        /*0042*/ 	.short	0x0010
        /*0044*/ 	.byte	0x00, 0xf0, 0x11, 0x00


	//----- nvinfo : EIATTR_KPARAM_INFO
	.align		4
.L_85:
        /*0048*/ 	.byte	0x04, 0x17
        /*004a*/ 	.short	(.L_87 - .L_86)
.L_86:
        /*004c*/ 	.word	0x00000000
        /*0050*/ 	.short	0x0001
        /*0052*/ 	.short	0x0008
        /*0054*/ 	.byte	0x00, 0xf5, 0x21, 0x00


	//----- nvinfo : EIATTR_KPARAM_INFO
	.align		4
.L_87:
        /*0058*/ 	.byte	0x04, 0x17
        /*005a*/ 	.short	(.L_89 - .L_88)
.L_88:
        /*005c*/ 	.word	0x00000000
        /*0060*/ 	.short	0x0000
        /*0062*/ 	.short	0x0000
        /*0064*/ 	.byte	0x00, 0xf5, 0x21, 0x00


	//----- nvinfo : EIATTR_SPARSE_MMA_MASK
	.align		4
.L_89:
        /*0068*/ 	.byte	0x03, 0x50
        /*006a*/ 	.short	0x0000


	//----- nvinfo : EIATTR_MAXREG_COUNT
	.align		4
        /*006c*/ 	.byte	0x03, 0x1b
        /*006e*/ 	.short	0x00ff


	//----- nvinfo : EIATTR_NUM_BARRIERS
	.align		4
        /*0070*/ 	.byte	0x02, 0x4c
        /*0072*/ 	.byte	0x01
	.zero		1


	//----- nvinfo : EIATTR_MERCURY_ISA_VERSION
	.align		4
        /*0074*/ 	.byte	0x03, 0x5f
        /*0076*/ 	.short	0x0101


	//----- nvinfo : EIATTR_COOP_GROUP_MASK_REGIDS
	.align		4
        /*0078*/ 	.byte	0x04, 0x29
        /*007a*/ 	.short	(.L_91 - .L_90)


	//   ....[0]....
.L_90:
        /*007c*/ 	.word	0xffffffff


	//   ....[1]....
        /*0080*/ 	.word	0xffffffff


	//   ....[2]....
        /*0084*/ 	.word	0xffffffff


	//   ....[3]....
        /*0088*/ 	.word	0xffffffff


	//   ....[4]....
        /*008c*/ 	.word	0xffffffff


	//   ....[5]....
        /*0090*/ 	.word	0xffffffff


	//   ....[6]....
        /*0094*/ 	.word	0xffffffff


	//   ....[7]....
        /*0098*/ 	.word	0xffffffff


	//   ....[8]....
        /*009c*/ 	.word	0xffffffff


	//   ....[9]....
        /*00a0*/ 	.word	0xffffffff


	//   ....[10]....
        /*00a4*/ 	.word	0xffffffff


	//   ....[11]....
        /*00a8*/ 	.word	0xffffffff


	//   ....[12]....
        /*00ac*/ 	.word	0xffffffff


	//   ....[13]....
        /*00b0*/ 	.word	0xffffffff


	//   ....[14]....
        /*00b4*/ 	.word	0xffffffff


	//   ....[15]....
        /*00b8*/ 	.word	0xffffffff


	//   ....[16]....
        /*00bc*/ 	.word	0xffffffff


	//   ....[17]....
        /*00c0*/ 	.word	0xffffffff


	//   ....[18]....
        /*00c4*/ 	.word	0xffffffff


	//   ....[19]....
        /*00c8*/ 	.word	0xffffffff


	//   ....[20]....
        /*00cc*/ 	.word	0xffffffff


	//   ....[21]....
        /*00d0*/ 	.word	0xffffffff


	//   ....[22]....
        /*00d4*/ 	.word	0xffffffff


	//   ....[23]....
        /*00d8*/ 	.word	0xffffffff


	//   ....[24]....
        /*00dc*/ 	.word	0xffffffff


	//   ....[25]....
        /*00e0*/ 	.word	0xffffffff


	//   ....[26]....
        /*00e4*/ 	.word	0xffffffff


	//   ....[27]....
        /*00e8*/ 	.word	0xffffffff


	//   ....[28]....
        /*00ec*/ 	.word	0xffffffff


	//   ....[29]....
        /*00f0*/ 	.word	0xffffffff


	//   ....[30]....
        /*00f4*/ 	.word	0xffffffff


	//   ....[31]....
        /*00f8*/ 	.word	0xffffffff


	//   ....[32]....
        /*00fc*/ 	.word	0xffffffff


	//   ....[33]....
        /*0100*/ 	.word	0xffffffff


	//   ....[34]....
        /*0104*/ 	.word	0xffffffff


	//   ....[35]....
        /*0108*/ 	.word	0xffffffff


	//   ....[36]....
        /*010c*/ 	.word	0xffffffff


	//   ....[37]....
        /*0110*/ 	.word	0xffffffff


	//   ....[38]....
        /*0114*/ 	.word	0xffffffff


	//   ....[39]....
        /*0118*/ 	.word	0xffffffff


	//   ....[40]....
        /*011c*/ 	.word	0xffffffff


	//   ....[41]....
        /*0120*/ 	.word	0xffffffff


	//   ....[42]....
        /*0124*/ 	.word	0xffffffff


	//   ....[43]....
        /*0128*/ 	.word	0xffffffff


	//   ....[44]....
        /*012c*/ 	.word	0xffffffff


	//   ....[45]....
        /*0130*/ 	.word	0xffffffff


	//   ....[46]....
        /*0134*/ 	.word	0xffffffff


	//   ....[47]....
        /*0138*/ 	.word	0xffffffff


	//   ....[48]....
        /*013c*/ 	.word	0xffffffff


	//   ....[49]....
        /*0140*/ 	.word	0xffffffff


	//   ....[50]....
        /*0144*/ 	.word	0xffffffff


	//   ....[51]....
        /*0148*/ 	.word	0xffffffff


	//   ....[52]....
        /*014c*/ 	.word	0xffffffff


	//   ....[53]....
        /*0150*/ 	.word	0xffffffff


	//   ....[54]....
        /*0154*/ 	.word	0xffffffff


	//   ....[55]....
        /*0158*/ 	.word	0xffffffff


	//   ....[56]....
        /*015c*/ 	.word	0xffffffff


	//   ....[57]....
        /*0160*/ 	.word	0xffffffff


	//   ....[58]....
        /*0164*/ 	.word	0xffffffff


	//   ....[59]....
        /*0168*/ 	.word	0xffffffff


	//----- nvinfo : EIATTR_COOP_GROUP_INSTR_OFFSETS
	.align		4
.L_91:
        /*016c*/ 	.byte	0x04, 0x28
        /*016e*/ 	.short	(.L_93 - .L_92)


	//   ....[0]....
.L_92:
        /*0170*/ 	.word	0x00000d30


	//   ....[1]....
        /*0174*/ 	.word	0x00000d40


	//   ....[2]....
        /*0178*/ 	.word	0x00000dd0


	//   ....[3]....
        /*017c*/ 	.word	0x00000e10


	//   ....[4]....
        /*0180*/ 	.word	0x00000e80


	//   ....[5]....
        /*0184*/ 	.word	0x00000ea0


	//   ....[6]....
        /*0188*/ 	.word	0x00000ef0


	//   ....[7]....
        /*018c*/ 	.word	0x00000f10


	//   ....[8]....
        /*0190*/ 	.word	0x00000f60


	//   ....[9]....
        /*0194*/ 	.word	0x00000f80


	//   ....[10]....
        /*0198*/ 	.word	0x00001280


	//   ....[11]....
        /*019c*/ 	.word	0x00001290


	//   ....[12]....
        /*01a0*/ 	.word	0x00001320


	//   ....[13]....
        /*01a4*/ 	.word	0x00001350


	//   ....[14]....
        /*01a8*/ 	.word	0x000013b0


	//   ....[15]....
        /*01ac*/ 	.word	0x000013e0


	//   ....[16]....
        /*01b0*/ 	.word	0x00001440


	//   ....[17]....
        /*01b4*/ 	.word	0x00001480


	//   ....[18]....
        /*01b8*/ 	.word	0x000014f0


	//   ....[19]....
        /*01bc*/ 	.word	0x00001530


	//   ....[20]....
        /*01c0*/ 	.word	0x00002960


	//   ....[21]....
        /*01c4*/ 	.word	0x00002970


	//   ....[22]....
        /*01c8*/ 	.word	0x00002a00


	//   ....[23]....
        /*01cc*/ 	.word	0x00002a30


	//   ....[24]....
        /*01d0*/ 	.word	0x00002aa0


	//   ....[25]....
        /*01d4*/ 	.word	0x00002ac0


	//   ....[26]....
        /*01d8*/ 	.word	0x00002b20


	//   ....[27]....
        /*01dc*/ 	.word	0x00002b30


	//   ....[28]....
        /*01e0*/ 	.word	0x00002b80


	//   ....[29]....
        /*01e4*/ 	.word	0x00002b90


	//   ....[30]....
        /*01e8*/ 	.word	0x00003a20


	//   ....[31]....
        /*01ec*/ 	.word	0x00003a30


	//   ....[32]....
        /*01f0*/ 	.word	0x00003ac0


	//   ....[33]....
        /*01f4*/ 	.word	0x00003b00


	//   ....[34]....
        /*01f8*/ 	.word	0x00003b80


	//   ....[35]....
        /*01fc*/ 	.word	0x00003bc0


	//   ....[36]....
        /*0200*/ 	.word	0x00003c20


	//   ....[37]....
        /*0204*/ 	.word	0x00003c50


	//   ....[38]....
        /*0208*/ 	.word	0x00003ca0


	//   ....[39]....
        /*020c*/ 	.word	0x00003cd0


	//   ....[40]....
        /*0210*/ 	.word	0x00003fb0


	//   ....[41]....
        /*0214*/ 	.word	0x00003fc0


	//   ....[42]....
        /*0218*/ 	.word	0x00004050


	//   ....[43]....
        /*021c*/ 	.word	0x00004080


	//   ....[44]....
        /*0220*/ 	.word	0x000040d0


	//   ....[45]....
        /*0224*/ 	.word	0x00004100


	//   ....[46]....
        /*0228*/ 	.word	0x00004170


	//   ....[47]....
        /*022c*/ 	.word	0x000041b0


	//   ....[48]....
        /*0230*/ 	.word	0x00004220


	//   ....[49]....
        /*0234*/ 	.word	0x00004250


	//   ....[50]....
        /*0238*/ 	.word	0x00005700


	//   ....[51]....
        /*023c*/ 	.word	0x00005710


	//   ....[52]....
        /*0240*/ 	.word	0x000057a0


	//   ....[53]....
        /*0244*/ 	.word	0x000057e0


	//   ....[54]....
        /*0248*/ 	.word	0x00005860


	//   ....[55]....
        /*024c*/ 	.word	0x000058a0


	//   ....[56]....
        /*0250*/ 	.word	0x00005900


	//   ....[57]....
        /*0254*/ 	.word	0x00005930


	//   ....[58]....
        /*0258*/ 	.word	0x00005980


	//   ....[59]....
        /*025c*/ 	.word	0x000059b0


	//----- nvinfo : EIATTR_VRC_CTA_INIT_COUNT
	.align		4
.L_93:
        /*0260*/ 	.byte	0x02, 0x4a
	.zero		1
	.zero		1


	//----- nvinfo : EIATTR_EXIT_INSTR_OFFSETS
	.align		4
        /*0264*/ 	.byte	0x04, 0x1c
        /*0266*/ 	.short	(.L_95 - .L_94)


	//   ....[0]....
.L_94:
        /*0268*/ 	.word	0x00000080


	//   ....[1]....
        /*026c*/ 	.word	0x000000c0


	//   ....[2]....
        /*0270*/ 	.word	0x00005c20


	//   ....[3]....
        /*0274*/ 	.word	0x00005ca0


	//----- nvinfo : EIATTR_MAX_THREADS
	.align		4
.L_95:
        /*0278*/ 	.byte	0x04, 0x05
        /*027a*/ 	.short	(.L_97 - .L_96)
.L_96:
        /*027c*/ 	.word	0x00000100
        /*0280*/ 	.word	0x00000001
        /*0284*/ 	.word	0x00000001


	//----- nvinfo : EIATTR_CRS_STACK_SIZE
	.align		4
.L_97:
        /*0288*/ 	.byte	0x04, 0x1e
        /*028a*/ 	.short	(.L_99 - .L_98)
.L_98:
        /*028c*/ 	.word	0x00000000


	//----- nvinfo : EIATTR_CBANK_PARAM_SIZE
	.align		4
.L_99:
        /*0290*/ 	.byte	0x03, 0x19
        /*0292*/ 	.short	0x0021


	//----- nvinfo : EIATTR_PARAM_CBANK
	.align		4
        /*0294*/ 	.byte	0x04, 0x0a
        /*0296*/ 	.short	(.L_101 - .L_100)
	.align		4
.L_100:
        /*0298*/ 	.word	index@(.nv.constant0._ZN3cub18CUB_300001_SM_10006detail6reduce28DeviceReduceSingleTileKernelINS2_10policy_hubIdjN4cuda3__47maximumIvEEE10Policy1000EPdSB_iS8_ddNS5_3std3__410__identityEEEvT0_T1_T2_T3_T4_T6_)
        /*029c*/ 	.short	0x0380
        /*029e*/ 	.short	0x0021


	//----- nvinfo : EIATTR_SW_WAR
	.align		4
.L_101:
        /*02a0*/ 	.byte	0x04, 0x36
        /*02a2*/ 	.short	(.L_103 - .L_102)
.L_102:
        /*02a4*/ 	.word	0x00000008
.L_103:


//--------------------- .nv.info._ZN3cub18CUB_300001_SM_10006detail6reduce18DeviceReduceKernelINS2_10policy_hubIdjN4cuda3__47maximumIvEEE10Policy1000EPdjS8_dNS5_3std3__410__identityEEEvT0_PT3_T1_NS0_13GridEvenShareISI_EET2_T4_ --------------------------
	.section	.nv.info._ZN3cub18CUB_300001_SM_10006detail6reduce18DeviceReduceKernelINS2_10policy_hubIdjN4cuda3__47maximumIvEEE10Policy1000EPdjS8_dNS5_3std3__410__identityEEEvT0_PT3_T1_NS0_13GridEvenShareISI_EET2_T4_,"",@"SHT_CUDA_INFO"
	.sectionflags	@""
	.align	4


	//----- nvinfo : EIATTR_CUDA_API_VERSION
	.align		4
        /*0000*/ 	.byte	0x04, 0x37
        /*0002*/ 	.short	(.L_105 - .L_104)
.L_104:
        /*0004*/ 	.word	0x00000082


	//----- nvinfo : EIATTR_KPARAM_INFO
	.align		4
.L_105:
        /*0008*/ 	.byte	0x04, 0x17
        /*000a*/ 	.short	(.L_107 - .L_106)
.L_106:
        /*000c*/ 	.word	0x00000000
        /*0010*/ 	.short	0x0005
        /*0012*/ 	.short	0x003d
        /*0014*/ 	.byte	0x00, 0xf0, 0x05, 0x00


	//----- nvinfo : EIATTR_KPARAM_INFO
	.align		4
.L_107:
        /*0018*/ 	.byte	0x04, 0x17
        /*001a*/ 	.short	(.L_109 - .L_108)
.L_108:
        /*001c*/ 	.word	0x00000000
        /*0020*/ 	.short	0x0004
        /*0022*/ 	.short	0x003c
        /*0024*/ 	.byte	0x00, 0xf0, 0x05, 0x00


	//----- nvinfo : EIATTR_KPARAM_INFO
	.align		4
.L_109:
        /*0028*/ 	.byte	0x04, 0x17
        /*002a*/ 	.short	(.L_111 - .L_110)
.L_110:
        /*002c*/ 	.word	0x00000000
        /*0030*/ 	.short	0x0003
        /*0032*/ 	.short	0x0014
        /*0034*/ 	.byte	0x00, 0xf0, 0xa1, 0x00


	//----- nvinfo : EIATTR_KPARAM_INFO
	.align		4
.L_111:
        /*0038*/ 	.byte	0x04, 0x17
        /*003a*/ 	.short	(.L_113 - .L_112)
.L_112:
        /*003c*/ 	.word	0x00000000
        /*0040*/ 	.short	0x0002
        /*0042*/ 	.short	0x0010
        /*0044*/ 	.byte	0x00, 0xf0, 0x11, 0x00


	//----- nvinfo : EIATTR_KPARAM_INFO
	.align		4
.L_113:
        /*0048*/ 	.byte	0x04, 0x17
        /*004a*/ 	.short	(.L_115 - .L_114)
.L_114:
        /*004c*/ 	.word	0x00000000
        /*0050*/ 	.short	0x0001
        /*0052*/ 	.short	0x0008
        /*0054*/ 	.byte	0x00, 0xf5, 0x21, 0x00


	//----- nvinfo : EIATTR_KPARAM_INFO
	.align		4
.L_115:
        /*0058*/ 	.byte	0x04, 0x17
        /*005a*/ 	.short	(.L_117 - .L_116)
.L_116:
        /*005c*/ 	.word	0x00000000
        /*0060*/ 	.short	0x0000
        /*0062*/ 	.short	0x0000
        /*0064*/ 	.byte	0x00, 0xf5, 0x21, 0x00


	//----- nvinfo : EIATTR_SPARSE_MMA_MASK
	.align		4
.L_117:
        /*0068*/ 	.byte	0x03, 0x50
        /*006a*/ 	.short	0x0000


	//----- nvinfo : EIATTR_MAXREG_COUNT
	.align		4
        /*006c*/ 	.byte	0x03, 0x1b
        /*006e*/ 	.short	0x00ff


	//----- nvinfo : EIATTR_NUM_BARRIERS
	.align		4
        /*0070*/ 	.byte	0x02, 0x4c
        /*0072*/ 	.byte	0x01
	.zero		1


	//----- nvinfo : EIATTR_MERCURY_ISA_VERSION
	.align		4
        /*0074*/ 	.byte	0x03, 0x5f
        /*0076*/ 	.short	0x0101


	//----- nvinfo : EIATTR_COOP_GROUP_MASK_REGIDS
	.align		4
        /*0078*/ 	.byte	0x04, 0x29
        /*007a*/ 	.short	(.L_119 - .L_118)


	//   ....[0]....
.L_118:
        /*007c*/ 	.word	0xffffffff


	//   ....[1]....
        /*0080*/ 	.word	0xffffffff


	//   ....[2]....
        /*0084*/ 	.word	0xffffffff


	//   ....[3]....
        /*0088*/ 	.word	0xffffffff


	//   ....[4]....
        /*008c*/ 	.word	0xffffffff


	//   ....[5]....
        /*0090*/ 	.word	0xffffffff


	//   ....[6]....
        /*0094*/ 	.word	0xffffffff


	//   ....[7]....
        /*0098*/ 	.word	0xffffffff


	//   ....[8]....
        /*009c*/ 	.word	0xffffffff


	//   ....[9]....
        /*00a0*/ 	.word	0xffffffff


	//   ....[10]....
        /*00a4*/ 	.word	0xffffffff


	//   ....[11]....
        /*00a8*/ 	.word	0xffffffff


	//   ....[12]....
        /*00ac*/ 	.word	0xffffffff


	//   ....[13]....
        /*00b0*/ 	.word	0xffffffff


	//   ....[14]....
        /*00b4*/ 	.word	0xffffffff


	//   ....[15]....
        /*00b8*/ 	.word	0xffffffff


	//   ....[16]....
        /*00bc*/ 	.word	0xffffffff


	//   ....[17]....
        /*00c0*/ 	.word	0xffffffff


	//   ....[18]....
        /*00c4*/ 	.word	0xffffffff


	//   ....[19]....
        /*00c8*/ 	.word	0xffffffff


	//   ....[20]....
        /*00cc*/ 	.word	0xffffffff


	//   ....[21]....
        /*00d0*/ 	.word	0xffffffff


	//   ....[22]....
        /*00d4*/ 	.word	0xffffffff


	//   ....[23]....
        /*00d8*/ 	.word	0xffffffff


	//   ....[24]....
        /*00dc*/ 	.word	0xffffffff


	//   ....[25]....
        /*00e0*/ 	.word	0xffffffff


	//   ....[26]....
        /*00e4*/ 	.word	0xffffffff


	//   ....[27]....
        /*00e8*/ 	.word	0xffffffff


	//   ....[28]....
        /*00ec*/ 	.word	0xffffffff


	//   ....[29]....
        /*00f0*/ 	.word	0xffffffff


	//   ....[30]....
        /*00f4*/ 	.word	0xffffffff


	//   ....[31]....
        /*00f8*/ 	.word	0xffffffff


	//   ....[32]....
        /*00fc*/ 	.word	0xffffffff


	//   ....[33]....
        /*0100*/ 	.word	0xffffffff


	//   ....[34]....
        /*0104*/ 	.word	0xffffffff


	//   ....[35]....
        /*0108*/ 	.word	0xffffffff


	//   ....[36]....
        /*010c*/ 	.word	0xffffffff


	//   ....[37]....
        /*0110*/ 	.word	0xffffffff


	//   ....[38]....
        /*0114*/ 	.word	0xffffffff


	//   ....[39]....
        /*0118*/ 	.word	0xffffffff


	//   ....[40]....
        /*011c*/ 	.word	0xffffffff


	//   ....[41]....
        /*0120*/ 	.word	0xffffffff


	//   ....[42]....
        /*0124*/ 	.word	0xffffffff


	//   ....[43]....
        /*0128*/ 	.word	0xffffffff


	//   ....[44]....
        /*012c*/ 	.word	0xffffffff


	//   ....[45]....
        /*0130*/ 	.word	0xffffffff


	//   ....[46]....
        /*0134*/ 	.word	0xffffffff


	//   ....[47]....
        /*0138*/ 	.word	0xffffffff


	//   ....[48]....
        /*013c*/ 	.word	0xffffffff


	//   ....[49]....
        /*0140*/ 	.word	0xffffffff


	//   ....[50]....
        /*0144*/ 	.word	0xffffffff


	//   ....[51]....
        /*0148*/ 	.word	0xffffffff


	//   ....[52]....
        /*014c*/ 	.word	0xffffffff


	//   ....[53]....
        /*0150*/ 	.word	0xffffffff


	//   ....[54]....
        /*0154*/ 	.word	0xffffffff


	//   ....[55]....
        /*0158*/ 	.word	0xffffffff


	//   ....[56]....
        /*015c*/ 	.word	0xffffffff


	//   ....[57]....
        /*0160*/ 	.word	0xffffffff


	//   ....[58]....
        /*0164*/ 	.word	0xffffffff


	//   ....[59]....
        /*0168*/ 	.word	0xffffffff


	//----- nvinfo : EIATTR_COOP_GROUP_INSTR_OFFSETS
	.align		4
.L_119:
        /*016c*/ 	.byte	0x04, 0x28
        /*016e*/ 	.short	(.L_121 - .L_120)


	//   ....[0]....
.L_120:
        /*0170*/ 	.word	0x000005c0


	//   ....[1]....
        /*0174*/ 	.word	0x000005d0


	//   ....[2]....
        /*0178*/ 	.word	0x00000660


	//   ....[3]....
        /*017c*/ 	.word	0x00000670


	//   ....[4]....
        /*0180*/ 	.word	0x000006d0


	//   ....[5]....
        /*0184*/ 	.word	0x00000700


	//   ....[6]....
        /*0188*/ 	.word	0x00000780


	//   ....[7]....
        /*018c*/ 	.word	0x00000790


	//   ....[8]....
        /*0190*/ 	.word	0x000007e0


	//   ....[9]....
        /*0194*/ 	.word	0x000007f0


	//   ....[10]....
        /*0198*/ 	.word	0x00000ad0


	//   ....[11]....
        /*019c*/ 	.word	0x00000ae0


	//   ....[12]....
        /*01a0*/ 	.word	0x00000b70


	//   ....[13]....
        /*01a4*/ 	.word	0x00000b90


	//   ....[14]....
        /*01a8*/ 	.word	0x00000bf0


	//   ....[15]....
        /*01ac*/ 	.word	0x00000c10


	//   ....[16]....
        /*01b0*/ 	.word	0x00000c70


	//   ....[17]....
        /*01b4*/ 	.word	0x00000ca0


	//   ....[18]....
        /*01b8*/ 	.word	0x00000d20


	//   ....[19]....
        /*01bc*/ 	.word	0x00000d40


	//   ....[20]....
        /*01c0*/ 	.word	0x00001b60


	//   ....[21]....
        /*01c4*/ 	.word	0x00001b70


	//   ....[22]....
        /*01c8*/ 	.word	0x00001c00


	//   ....[23]....
        /*01cc*/ 	.word	0x00001c30


	//   ....[24]....
        /*01d0*/ 	.word	0x00001ca0


	//   ....[25]....
        /*01d4*/ 	.word	0x00001cc0


	//   ....[26]....
        /*01d8*/ 	.word	0x00001d20


	//   ....[27]....
        /*01dc*/ 	.word	0x00001d30


	//   ....[28]....
        /*01e0*/ 	.word	0x00001d80


	//   ....[29]....
        /*01e4*/ 	.word	0x00001d90


	//   ....[30]....
        /*01e8*/ 	.word	0x00002530


	//   ....[31]....
        /*01ec*/ 	.word	0x00002540


	//   ....[32]....
        /*01f0*/ 	.word	0x000025d0


	//   ....[33]....
        /*01f4*/ 	.word	0x000025e0


	//   ....[34]....
        /*01f8*/ 	.word	0x00002640


	//   ....[35]....
        /*01fc*/ 	.word	0x00002670


	//   ....[36]....
        /*0200*/ 	.word	0x000026f0


	//   ....[37]....
        /*0204*/ 	.word	0x00002700


	//   ....[38]....
        /*0208*/ 	.word	0x00002750


	//   ....[39]....
        /*020c*/ 	.word	0x00002760


	//   ....[40]....
        /*0210*/ 	.word	0x00002a60


	//   ....[41]....
        /*0214*/ 	.word	0x00002a70


	//   ....[42]....
        /*0218*/ 	.word	0x00002b00


	//   ....[43]....
        /*021c*/ 	.word	0x00002b20


	//   ....[44]....
        /*0220*/ 	.word	0x00002b80


	//   ....[45]....
        /*0224*/ 	.word	0x00002ba0


	//   ....[46]....
        /*0228*/ 	.word	0x00002c00


	//   ....[47]....
        /*022c*/ 	.word	0x00002c40


	//   ....[48]....
        /*0230*/ 	.word	0x00002cc0


	//   ....[49]....
        /*0234*/ 	.word	0x00002ce0


	//   ....[50]....
        /*0238*/ 	.word	0x00003b40


	//   ....[51]....
        /*023c*/ 	.word	0x00003b50


	//   ....[52]....
        /*0240*/ 	.word	0x00003be0


	//   ....[53]....
        /*0244*/ 	.word	0x00003bf0


	//   ....[54]....
        /*0248*/ 	.word	0x00003c50


	//   ....[55]....
        /*024c*/ 	.word	0x00003c80


	//   ....[56]....
        /*0250*/ 	.word	0x00003d00


	//   ....[57]....
        /*0254*/ 	.word	0x00003d10


	//   ....[58]....
        /*0258*/ 	.word	0x00003d60


	//   ....[59]....
        /*025c*/ 	.word	0x00003d70


	//----- nvinfo : EIATTR_VRC_CTA_INIT_COUNT
	.align		4
.L_121:
        /*0260*/ 	.byte	0x02, 0x4a
	.zero		1
	.zero		1


	//----- nvinfo : EIATTR_EXIT_INSTR_OFFSETS
	.align		4
        /*0264*/ 	.byte	0x04, 0x1c
        /*0266*/ 	.short	(.L_123 - .L_122)


	//   ....[0]....
.L_122:
        /*0268*/ 	.word	0x00003fe0


	//   ....[1]....
        /*026c*/ 	.word	0x00004040


	//----- nvinfo : EIATTR_MAX_THREADS
	.align		4
.L_123:
        /*0270*/ 	.byte	0x04, 0x05
        /*0272*/ 	.short	(.L_125 - .L_124)
.L_124:
        /*0274*/ 	.word	0x00000100
        /*0278*/ 	.word	0x00000001
        /*027c*/ 	.word	0x00000001


	//----- nvinfo : EIATTR_CRS_STACK_SIZE
	.align		4
.L_125:
        /*0280*/ 	.byte	0x04, 0x1e
        /*0282*/ 	.short	(.L_127 - .L_126)
.L_126:
        /*0284*/ 	.word	0x00000000


	//----- nvinfo : EIATTR_CBANK_PARAM_SIZE
	.align		4
.L_127:
        /*0288*/ 	.byte	0x03, 0x19
        /*028a*/ 	.short	0x003e


	//----- nvinfo : EIATTR_PARAM_CBANK
	.align		4
        /*028c*/ 	.byte	0x04, 0x0a
        /*028e*/ 	.short	(.L_129 - .L_128)
	.align		4
.L_128:
        /*0290*/ 	.word	index@(.nv.constant0._ZN3cub18CUB_300001_SM_10006detail6reduce18DeviceReduceKernelINS2_10policy_hubIdjN4cuda3__47maximumIvEEE10Policy1000EPdjS8_dNS5_3std3__410__identityEEEvT0_PT3_T1_NS0_13GridEvenShareISI_EET2_T4_)
        /*0294*/ 	.short	0x0380
        /*0296*/ 	.short	0x003e


	//----- nvinfo : EIATTR_SW_WAR
	.align		4
.L_129:
        /*0298*/ 	.byte	0x04, 0x36
        /*029a*/ 	.short	(.L_131 - .L_130)
.L_130:
        /*029c*/ 	.word	0x00000008
.L_131:


//--------------------- .nv.info._ZN3cub18CUB_300001_SM_10006detail6reduce28DeviceReduceSingleTileKernelINS2_10policy_hubIdjN4cuda3__47maximumIvEEE10Policy1000EPdSB_jS8_ddNS5_3std3__410__identityEEEvT0_T1_T2_T3_T4_T6_ --------------------------
	.section	.nv.info._ZN3cub18CUB_300001_SM_10006detail6reduce28DeviceReduceSingleTileKernelINS2_10policy_hubIdjN4cuda3__47maximumIvEEE10Policy1000EPdSB_jS8_ddNS5_3std3__410__identityEEEvT0_T1_T2_T3_T4_T6_,"",@"SHT_CUDA_INFO"
	.sectionflags	@""
	.align	4


	//----- nvinfo : EIATTR_CUDA_API_VERSION
	.align		4
        /*0000*/ 	.byte	0x04, 0x37
        /*0002*/ 	.short	(.L_133 - .L_132)
.L_132:
        /*0004*/ 	.word	0x00000082


	//----- nvinfo : EIATTR_KPARAM_INFO
	.align		4
.L_133:
        /*0008*/ 	.byte	0x04, 0x17
        /*000a*/ 	.short	(.L_135 - .L_134)
.L_134:
        /*000c*/ 	.word	0x00000000
        /*0010*/ 	.short	0x0005
        /*0012*/ 	.short	0x0020
        /*0014*/ 	.byte	0x00, 0xf0, 0x05, 0x00


	//----- nvinfo : EIATTR_KPARAM_INFO
	.align		4
.L_135:
        /*0018*/ 	.byte	0x04, 0x17
        /*001a*/ 	.short	(.L_137 - .L_136)
.L_136:
        /*001c*/ 	.word	0x00000000
        /*0020*/ 	.short	0x0004
        /*0022*/ 	.short	0x0018
        /*0024*/ 	.byte	0x00, 0xf0, 0x21, 0x00


	//----- nvinfo : EIATTR_KPARAM_INFO
	.align		4
.L_137:
        /*0028*/ 	.byte	0x04, 0x17
        /*002a*/ 	.short	(.L_139 - .L_138)
.L_138:
        /*002c*/ 	.word	0x00000000
        /*0030*/ 	.short	0x0003
        /*0032*/ 	.short	0x0014
        /*0034*/ 	.byte	0x00, 0xf0, 0x05, 0x00


	//----- nvinfo : EIATTR_KPARAM_INFO
	.align		4
.L_139:
        /*0038*/ 	.byte	0x04, 0x17
        /*003a*/ 	.short	(.L_141 - .L_140)
.L_140:
        /*003c*/ 	.word	0x00000000
        /*0040*/ 	.short	0x0002
        /*0042*/ 	.short	0x0010
        /*0044*/ 	.byte	0x00, 0xf0, 0x11, 0x00


	//----- nvinfo : EIATTR_KPARAM_INFO
	.align		4
.L_141:
        /*0048*/ 	.byte	0x04, 0x17
        /*004a*/ 	.short	(.L_143 - .L_142)
.L_142:
        /*004c*/ 	.word	0x00000000
        /*0050*/ 	.short	0x0001
        /*0052*/ 	.short	0x0008
        /*0054*/ 	.byte	0x00, 0xf5, 0x21, 0x00


	//----- nvinfo : EIATTR_KPARAM_INFO
	.align		4
.L_143:
        /*0058*/ 	.byte	0x04, 0x17
        /*005a*/ 	.short	(.L_145 - .L_144)
.L_144:
        /*005c*/ 	.word	0x00000000
        /*0060*/ 	.short	0x0000
        /*0062*/ 	.short	0x0000
        /*0064*/ 	.byte	0x00, 0xf5, 0x21, 0x00


	//----- nvinfo : EIATTR_SPARSE_MMA_MASK
	.align		4
.L_145:
        /*0068*/ 	.byte	0x03, 0x50
        /*006a*/ 	.short	0x0000


	//----- nvinfo : EIATTR_MAXREG_COUNT
	.align		4
        /*006c*/ 	.byte	0x03, 0x1b
        /*006e*/ 	.short	0x00ff


	//----- nvinfo : EIATTR_NUM_BARRIERS
	.align		4
        /*0070*/ 	.byte	0x02, 0x4c
        /*0072*/ 	.byte	0x01
	.zero		1


	//----- nvinfo : EIATTR_MERCURY_ISA_VERSION
	.align		4
        /*0074*/ 	.byte	0x03, 0x5f
        /*0076*/ 	.short	0x0101


	//----- nvinfo : EIATTR_COOP_GROUP_MASK_REGIDS
	.align		4
        /*0078*/ 	.byte	0x04, 0x29
        /*007a*/ 	.short	(.L_147 - .L_146)


	//   ....[0]....
.L_146:
        /*007c*/ 	.word	0xffffffff


	//   ....[1]....
        /*0080*/ 	.word	0xffffffff


	//   ....[2]....
        /*0084*/ 	.word	0xffffffff


	//   ....[3]....
        /*0088*/ 	.word	0xffffffff


	//   ....[4]....
        /*008c*/ 	.word	0xffffffff


	//   ....[5]....
        /*0090*/ 	.word	0xffffffff


	//   ....[6]....
        /*0094*/ 	.word	0xffffffff


	//   ....[7]....
        /*0098*/ 	.word	0xffffffff


	//   ....[8]....
        /*009c*/ 	.word	0xffffffff


	//   ....[9]....
        /*00a0*/ 	.word	0xffffffff


	//   ....[10]....
        /*00a4*/ 	.word	0xffffffff


	//   ....[11]....
        /*00a8*/ 	.word	0xffffffff


	//   ....[12]....
        /*00ac*/ 	.word	0xffffffff


	//   ....[13]....
        /*00b0*/ 	.word	0xffffffff


	//   ....[14]....
        /*00b4*/ 	.word	0xffffffff


	//   ....[15]....
        /*00b8*/ 	.word	0xffffffff


	//   ....[16]....
        /*00bc*/ 	.word	0xffffffff


	//   ....[17]....
        /*00c0*/ 	.word	0xffffffff


	//   ....[18]....
        /*00c4*/ 	.word	0xffffffff


	//   ....[19]....
        /*00c8*/ 	.word	0xffffffff


	//   ....[20]....
        /*00cc*/ 	.word	0xffffffff


	//   ....[21]....
        /*00d0*/ 	.word	0xffffffff


	//   ....[22]....
        /*00d4*/ 	.word	0xffffffff


	//   ....[23]....
        /*00d8*/ 	.word	0xffffffff


	//   ....[24]....
        /*00dc*/ 	.word	0xffffffff


	//   ....[25]....
        /*00e0*/ 	.word	0xffffffff


	//   ....[26]....
        /*00e4*/ 	.word	0xffffffff


	//   ....[27]....
        /*00e8*/ 	.word	0xffffffff


	//   ....[28]....
        /*00ec*/ 	.word	0xffffffff


	//   ....[29]....
        /*00f0*/ 	.word	0xffffffff


	//   ....[30]....
        /*00f4*/ 	.word	0xffffffff


	//   ....[31]....
        /*00f8*/ 	.word	0xffffffff


	//   ....[32]....
        /*00fc*/ 	.word	0xffffffff


	//   ....[33]....
        /*0100*/ 	.word	0xffffffff


	//   ....[34]....
        /*0104*/ 	.word	0xffffffff


	//   ....[35]....
        /*0108*/ 	.word	0xffffffff


	//   ....[36]....
        /*010c*/ 	.word	0xffffffff


	//   ....[37]....
        /*0110*/ 	.word	0xffffffff


	//   ....[38]....
        /*0114*/ 	.word	0xffffffff


	//   ....[39]....
        /*0118*/ 	.word	0xffffffff


	//   ....[40]....
        /*011c*/ 	.word	0xffffffff


	//   ....[41]....
        /*0120*/ 	.word	0xffffffff


	//   ....[42]....
        /*0124*/ 	.word	0xffffffff


	//   ....[43]....
        /*0128*/ 	.word	0xffffffff


	//   ....[44]....
        /*012c*/ 	.word	0xffffffff


	//   ....[45]....
        /*0130*/ 	.word	0xffffffff


	//   ....[46]....
        /*0134*/ 	.word	0xffffffff


	//   ....[47]....
        /*0138*/ 	.word	0xffffffff


	//   ....[48]....
        /*013c*/ 	.word	0xffffffff


	//   ....[49]....
        /*0140*/ 	.word	0xffffffff


	//   ....[50]....
        /*0144*/ 	.word	0xffffffff


	//   ....[51]....
        /*0148*/ 	.word	0xffffffff


	//   ....[52]....
        /*014c*/ 	.word	0xffffffff


	//   ....[53]....
        /*0150*/ 	.word	0xffffffff


	//   ....[54]....
        /*0154*/ 	.word	0xffffffff


	//   ....[55]....
        /*0158*/ 	.word	0xffffffff


	//   ....[56]....
        /*015c*/ 	.word	0xffffffff


	//   ....[57]....
        /*0160*/ 	.word	0xffffffff


	//   ....[58]....
        /*0164*/ 	.word	0xffffffff


	//   ....[59]....
        /*0168*/ 	.word	0xffffffff


	//----- nvinfo : EIATTR_COOP_GROUP_INSTR_OFFSETS
	.align		4
.L_147:
        /*016c*/ 	.byte	0x04, 0x28
        /*016e*/ 	.short	(.L_149 - .L_148)


	//   ....[0]....
.L_148:
        /*0170*/ 	.word	0x00000cb0


	//   ....[1]....
        /*0174*/ 	.word	0x00000cc0


	//   ....[2]....
        /*0178*/ 	.word	0x00000d50


	//   ....[3]....
        /*017c*/ 	.word	0x00000d90


	//   ....[4]....
        /*0180*/ 	.word	0x00000e10


	//   ....[5]....
        /*0184*/ 	.word	0x00000e40


	//   ....[6]....
        /*0188*/ 	.word	0x00000e90


	//   ....[7]....
        /*018c*/ 	.word	0x00000ec0


	//   ....[8]....
        /*0190*/ 	.word	0x00000f10


	//   ....[9]....
        /*0194*/ 	.word	0x00000f40


	//   ....[10]....
        /*0198*/ 	.word	0x00001240


	//   ....[11]....
        /*019c*/ 	.word	0x00001250


	//   ....[12]....
        /*01a0*/ 	.word	0x000012e0


	//   ....[13]....
        /*01a4*/ 	.word	0x00001310


	//   ....[14]....
        /*01a8*/ 	.word	0x00001370


	//   ....[15]....
        /*01ac*/ 	.word	0x000013a0


	//   ....[16]....
        /*01b0*/ 	.word	0x00001400


	//   ....[17]....
        /*01b4*/ 	.word	0x00001440


	//   ....[18]....
        /*01b8*/ 	.word	0x000014b0


	//   ....[19]....
        /*01bc*/ 	.word	0x000014f0


	//   ....[20]....
        /*01c0*/ 	.word	0x00002180


	//   ....[21]....
        /*01c4*/ 	.word	0x00002190


	//   ....[22]....
        /*01c8*/ 	.word	0x00002220


	//   ....[23]....
        /*01cc*/ 	.word	0x00002250


	//   ....[24]....
        /*01d0*/ 	.word	0x000022c0


	//   ....[25]....
        /*01d4*/ 	.word	0x000022e0


	//   ....[26]....
        /*01d8*/ 	.word	0x00002340


	//   ....[27]....
        /*01dc*/ 	.word	0x00002350


	//   ....[28]....
        /*01e0*/ 	.word	0x000023a0


	//   ....[29]....
        /*01e4*/ 	.word	0x000023b0


	//   ....[30]....
        /*01e8*/ 	.word	0x000031c0


	//   ....[31]....
        /*01ec*/ 	.word	0x000031d0


	//   ....[32]....
        /*01f0*/ 	.word	0x00003260


	//   ....[33]....
        /*01f4*/ 	.word	0x000032a0


	//   ....[34]....
        /*01f8*/ 	.word	0x00003320


	//   ....[35]....
        /*01fc*/ 	.word	0x00003360


	//   ....[36]....
        /*0200*/ 	.word	0x000033c0


	//   ....[37]....
        /*0204*/ 	.word	0x000033f0


	//   ....[38]....
        /*0208*/ 	.word	0x00003440


	//   ....[39]....
        /*020c*/ 	.word	0x00003470


	//   ....[40]....
        /*0210*/ 	.word	0x00003750


	//   ....[41]....
        /*0214*/ 	.word	0x00003760


	//   ....[42]....
        /*0218*/ 	.word	0x000037f0


	//   ....[43]....
        /*021c*/ 	.word	0x00003820


	//   ....[44]....
        /*0220*/ 	.word	0x00003870


	//   ....[45]....
        /*0224*/ 	.word	0x000038a0


	//   ....[46]....
        /*0228*/ 	.word	0x00003910


	//   ....[47]....
        /*022c*/ 	.word	0x00003950


	//   ....[48]....
        /*0230*/ 	.word	0x000039c0


	//   ....[49]....
        /*0234*/ 	.word	0x000039f0


	//   ....[50]....
        /*0238*/ 	.word	0x00004730


	//   ....[51]....
        /*023c*/ 	.word	0x00004740


	//   ....[52]....
        /*0240*/ 	.word	0x000047d0


	//   ....[53]....
        /*0244*/ 	.word	0x00004800


	//   ....[54]....
        /*0248*/ 	.word	0x00004870


	//   ....[55]....
        /*024c*/ 	.word	0x00004890


	//   ....[56]....
        /*0250*/ 	.word	0x000048f0


	//   ....[57]....
        /*0254*/ 	.word	0x00004900


	//   ....[58]....
        /*0258*/ 	.word	0x00004950


	//   ....[59]....
        /*025c*/ 	.word	0x00004960


	//----- nvinfo : EIATTR_VRC_CTA_INIT_COUNT
	.align		4
.L_149:
        /*0260*/ 	.byte	0x02, 0x4a
	.zero		1
	.zero		1


	//----- nvinfo : EIATTR_EXIT_INSTR_OFFSETS
	.align		4
        /*0264*/ 	.byte	0x04, 0x1c
        /*0266*/ 	.short	(.L_151 - .L_150)


	//   ....[0]....
.L_150:
        /*0268*/ 	.word	0x00000080


	//   ....[1]....
        /*026c*/ 	.word	0x000000c0


	//   ....[2]....
        /*0270*/ 	.word	0x00004bd0


	//   ....[3]....
        /*0274*/ 	.word	0x00004c50


	//----- nvinfo : EIATTR_MAX_THREADS
	.align		4
.L_151:
        /*0278*/ 	.byte	0x04, 0x05
        /*027a*/ 	.short	(.L_153 - .L_152)
.L_152:
        /*027c*/ 	.word	0x00000100
        /*0280*/ 	.word	0x00000001
        /*0284*/ 	.word	0x00000001


	//----- nvinfo : EIATTR_CRS_STACK_SIZE
	.align		4
.L_153:
        /*0288*/ 	.byte	0x04, 0x1e
        /*028a*/ 	.short	(.L_155 - .L_154)
.L_154:
        /*028c*/ 	.word	0x00000000


	//----- nvinfo : EIATTR_CBANK_PARAM_SIZE
	.align		4
.L_155:
        /*0290*/ 	.byte	0x03, 0x19
        /*0292*/ 	.short	0x0021


	//----- nvinfo : EIATTR_PARAM_CBANK
	.align		4
        /*0294*/ 	.byte	0x04, 0x0a
        /*0296*/ 	.short	(.L_157 - .L_156)
	.align		4
.L_156:
        /*0298*/ 	.word	index@(.nv.constant0._ZN3cub18CUB_300001_SM_10006detail6reduce28DeviceReduceSingleTileKernelINS2_10policy_hubIdjN4cuda3__47maximumIvEEE10Policy1000EPdSB_jS8_ddNS5_3std3__410__identityEEEvT0_T1_T2_T3_T4_T6_)
        /*029c*/ 	.short	0x0380
        /*029e*/ 	.short	0x0021


	//----- nvinfo : EIATTR_SW_WAR
	.align		4
.L_157:
        /*02a0*/ 	.byte	0x04, 0x36
        /*02a2*/ 	.short	(.L_159 - .L_158)
.L_158:
        /*02a4*/ 	.word	0x00000008
.L_159:


//--------------------- .nv.info._ZN3cub18CUB_300001_SM_10006detail11EmptyKernelIvEEvv --------------------------
	.section	.nv.info._ZN3cub18CUB_300001_SM_10006detail11EmptyKernelIvEEvv,"",@"SHT_CUDA_INFO"
	.sectionflags	@""
	.align	4


	//----- nvinfo : EIATTR_CUDA_API_VERSION
	.align		4
        /*0000*/ 	.byte	0x04, 0x37
        /*0002*/ 	.short	(.L_161 - .L_160)
.L_160:
        /*0004*/ 	.word	0x00000082


	//----- nvinfo : EIATTR_SPARSE_MMA_MASK
	.align		4
.L_161:
        /*0008*/ 	.byte	0x03, 0x50
        /*000a*/ 	.short	0x0000


	//----- nvinfo : EIATTR_MAXREG_COUNT
	.align		4
        /*000c*/ 	.byte	0x03, 0x1b
        /*000e*/ 	.short	0x00ff


	//----- nvinfo : EIATTR_MERCURY_ISA_VERSION
	.align		4
        /*0010*/ 	.byte	0x03, 0x5f
        /*0012*/ 	.short	0x0101


	//----- nvinfo : EIATTR_VRC_CTA_INIT_COUNT
	.align		4
        /*0014*/ 	.byte	0x02, 0x4a
	.zero		1
	.zero		1


	//----- nvinfo : EIATTR_EXIT_INSTR_OFFSETS
	.align		4
        /*0018*/ 	.byte	0x04, 0x1c
        /*001a*/ 	.short	(.L_163 - .L_162)


	//   ....[0]....
.L_162:
        /*001c*/ 	.word	0x00000010


	//----- nvinfo : EIATTR_SW_WAR
	.align		4
.L_163:
        /*0020*/ 	.byte	0x04, 0x36
        /*0022*/ 	.short	(.L_165 - .L_164)
.L_164:
        /*0024*/ 	.word	0x00000008
.L_165:


//--------------------- .nv.info._Z15calculateMatrixPdS_m --------------------------
	.section	.nv.info._Z15calculateMatrixPdS_m,"",@"SHT_CUDA_INFO"
	.sectionflags	@""
	.align	4


	//----- nvinfo : EIATTR_CUDA_API_VERSION
	.align		4
        /*0000*/ 	.byte	0x04, 0x37
        /*0002*/ 	.short	(.L_167 - .L_166)
.L_166:
        /*0004*/ 	.word	0x00000082


	//----- nvinfo : EIATTR_KPARAM_INFO
	.align		4
.L_167:
        /*0008*/ 	.byte	0x04, 0x17
        /*000a*/ 	.short	(.L_169 - .L_168)
.L_168:
        /*000c*/ 	.word	0x00000000
        /*0010*/ 	.short	0x0002
        /*0012*/ 	.short	0x0010
        /*0014*/ 	.byte	0x00, 0xf0, 0x21, 0x00


	//----- nvinfo : EIATTR_KPARAM_INFO
	.align		4
.L_169:
        /*0018*/ 	.byte	0x04, 0x17
        /*001a*/ 	.short	(.L_171 - .L_170)
.L_170:
        /*001c*/ 	.word	0x00000000
        /*0020*/ 	.short	0x0001
        /*0022*/ 	.short	0x0008
        /*0024*/ 	.byte	0x00, 0xf5, 0x21, 0x00


	//----- nvinfo : EIATTR_KPARAM_INFO
	.align		4
.L_171:
        /*0028*/ 	.byte	0x04, 0x17
        /*002a*/ 	.short	(.L_173 - .L_172)
.L_172:
        /*002c*/ 	.word	0x00000000
        /*0030*/ 	.short	0x0000
        /*0032*/ 	.short	0x0000
        /*0034*/ 	.byte	0x00, 0xf5, 0x21, 0x00


	//----- nvinfo : EIATTR_SPARSE_MMA_MASK
	.align		4
.L_173:
        /*0038*/ 	.byte	0x03, 0x50
        /*003a*/ 	.short	0x0000


	//----- nvinfo : EIATTR_MAXREG_COUNT
	.align		4
        /*003c*/ 	.byte	0x03, 0x1b
        /*003e*/ 	.short	0x00ff


	//----- nvinfo : EIATTR_MERCURY_ISA_VERSION
	.align		4
        /*0040*/ 	.byte	0x03, 0x5f
        /*0042*/ 	.short	0x0101


	//----- nvinfo : EIATTR_VRC_CTA_INIT_COUNT
	.align		4
        /*0044*/ 	.byte	0x02, 0x4a
	.zero		1
	.zero		1


	//----- nvinfo : EIATTR_EXIT_INSTR_OFFSETS
	.align		4
        /*0048*/ 	.byte	0x04, 0x1c
        /*004a*/ 	.short	(.L_175 - .L_174)


	//   ....[0]....
.L_174:
        /*004c*/ 	.word	0x00000130


	//   ....[1]....
        /*0050*/ 	.word	0x00000160


	//   ....[2]....
        /*0054*/ 	.word	0x000001d0


	//   ....[3]....
        /*0058*/ 	.word	0x00000390


	//----- nvinfo : EIATTR_CBANK_PARAM_SIZE
	.align		4
.L_175:
        /*005c*/ 	.byte	0x03, 0x19
        /*005e*/ 	.short	0x0018


	//----- nvinfo : EIATTR_PARAM_CBANK
	.align		4
        /*0060*/ 	.byte	0x04, 0x0a
        /*0062*/ 	.short	(.L_177 - .L_176)
	.align		4
.L_176:
        /*0064*/ 	.word	index@(.nv.constant0._Z15calculateMatrixPdS_m)
        /*0068*/ 	.short	0x0380
        /*006a*/ 	.short	0x0018


	//----- nvinfo : EIATTR_SW_WAR
	.align		4
.L_177:
        /*006c*/ 	.byte	0x04, 0x36
        /*006e*/ 	.short	(.L_179 - .L_178)
.L_178:
        /*0070*/ 	.word	0x00000008
.L_179:


//--------------------- .nv.info._Z14getErrorMatrixPdS_S_m --------------------------
	.section	.nv.info._Z14getErrorMatrixPdS_S_m,"",@"SHT_CUDA_INFO"
	.sectionflags	@""
	.align	4


	//----- nvinfo : EIATTR_CUDA_API_VERSION
	.align		4
        /*0000*/ 	.byte	0x04, 0x37
        /*0002*/ 	.short	(.L_181 - .L_180)
.L_180:
        /*0004*/ 	.word	0x00000082


	//----- nvinfo : EIATTR_KPARAM_INFO
	.align		4
.L_181:
        /*0008*/ 	.byte	0x04, 0x17
        /*000a*/ 	.short	(.L_183 - .L_182)
.L_182:
        /*000c*/ 	.word	0x00000000
        /*0010*/ 	.short	0x0003
        /*0012*/ 	.short	0x0018
        /*0014*/ 	.byte	0x00, 0xf0, 0x21, 0x00


	//----- nvinfo : EIATTR_KPARAM_INFO
	.align		4
.L_183:
        /*0018*/ 	.byte	0x04, 0x17
        /*001a*/ 	.short	(.L_185 - .L_184)
.L_184:
        /*001c*/ 	.word	0x00000000
        /*0020*/ 	.short	0x0002
        /*0022*/ 	.short	0x0010
        /*0024*/ 	.byte	0x00, 0xf5, 0x21, 0x00


	//----- nvinfo : EIATTR_KPARAM_INFO
	.align		4
.L_185:
        /*0028*/ 	.byte	0x04, 0x17
        /*002a*/ 	.short	(.L_187 - .L_186)
.L_186:
        /*002c*/ 	.word	0x00000000
        /*0030*/ 	.short	0x0001
        /*0032*/ 	.short	0x0008
        /*0034*/ 	.byte	0x00, 0xf5, 0x21, 0x00


	//----- nvinfo : EIATTR_KPARAM_INFO
	.align		4
.L_187:
        /*0038*/ 	.byte	0x04, 0x17
        /*003a*/ 	.short	(.L_189 - .L_188)
.L_188:
        /*003c*/ 	.word	0x00000000
        /*0040*/ 	.short	0x0000
        /*0042*/ 	.short	0x0000
        /*0044*/ 	.byte	0x00, 0xf5, 0x21, 0x00


	//----- nvinfo : EIATTR_SPARSE_MMA_MASK
	.align		4
.L_189:
        /*0048*/ 	.byte	0x03, 0x50
        /*004a*/ 	.short	0x0000


	//----- nvinfo : EIATTR_MAXREG_COUNT
	.align		4
        /*004c*/ 	.byte	0x03, 0x1b
        /*004e*/ 	.short	0x00ff


	//----- nvinfo : EIATTR_MERCURY_ISA_VERSION
	.align		4
        /*0050*/ 	.byte	0x03, 0x5f
        /*0052*/ 	.short	0x0101


	//----- nvinfo : EIATTR_VRC_CTA_INIT_COUNT
	.align		4
        /*0054*/ 	.byte	0x02, 0x4a
	.zero		1
	.zero		1


	//----- nvinfo : EIATTR_EXIT_INSTR_OFFSETS
	.align		4
        /*0058*/ 	.byte	0x04, 0x1c
        /*005a*/ 	.short	(.L_191 - .L_190)


	//   ....[0]....
.L_190:
        /*005c*/ 	.word	0x000000d0


	//   ....[1]....
        /*0060*/ 	.word	0x000001e0


	//----- nvinfo : EIATTR_CBANK_PARAM_SIZE
	.align		4
.L_191:
        /*0064*/ 	.byte	0x03, 0x19
        /*0066*/ 	.short	0x0020


	//----- nvinfo : EIATTR_PARAM_CBANK
	.align		4
        /*0068*/ 	.byte	0x04, 0x0a
        /*006a*/ 	.short	(.L_193 - .L_192)
	.align		4
.L_192:
        /*006c*/ 	.word	index@(.nv.constant0._Z14getErrorMatrixPdS_S_m)
        /*0070*/ 	.short	0x0380
        /*0072*/ 	.short	0x0020


	//----- nvinfo : EIATTR_SW_WAR
	.align		4
.L_193:
        /*0074*/ 	.byte	0x04, 0x36
        /*0076*/ 	.short	(.L_195 - .L_194)
.L_194:
        /*0078*/ 	.word	0x00000008
.L_195:


//--------------------- .nv.callgraph             --------------------------
	.section	.nv.callgraph,"",@"SHT_CUDA_CALLGRAPH"
	.align	4
	.sectionentsize	8
	.align		4
        /*0000*/ 	.word	0x00000000
	.align		4
        /*0004*/ 	.word	0xffffffff
	.align		4
        /*0008*/ 	.word	0x00000000
	.align		4
        /*000c*/ 	.word	0xfffffffe
	.align		4
        /*0010*/ 	.word	0x00000000
	.align		4
        /*0014*/ 	.word	0xfffffffd
	.align		4
        /*0018*/ 	.word	0x00000000
	.align		4
        /*001c*/ 	.word	0xfffffffc


//--------------------- .nv.constant4             --------------------------
	.section	.nv.constant4,"a",@progbits
	.align	8
	.align		8
.nv.constant4:
        /*0000*/ 	.dword	_ZN34_INTERNAL_46812dfb_4_k_cu_2db913fb4cuda3std3__45__cpo5beginE
	.align		8
        /*0008*/ 	.dword	_ZN34_INTERNAL_46812dfb_4_k_cu_2db913fb4cuda3std3__45__cpo3endE
	.align		8
        /*0010*/ 	.dword	_ZN34_INTERNAL_46812dfb_4_k_cu_2db913fb4cuda3std3__45__cpo6cbeginE
	.align		8
        /*0018*/ 	.dword	_ZN34_INTERNAL_46812dfb_4_k_cu_2db913fb4cuda3std3__45__cpo4cendE
	.align		8
        /*0020*/ 	.dword	_ZN34_INTERNAL_46812dfb_4_k_cu_2db913fb4cuda3std3__45__cpo6rbeginE
	.align		8
        /*0028*/ 	.dword	_ZN34_INTERNAL_46812dfb_4_k_cu_2db913fb4cuda3std3__45__cpo4rendE
	.align		8
        /*0030*/ 	.dword	_ZN34_INTERNAL_46812dfb_4_k_cu_2db913fb4cuda3std3__45__cpo7crbeginE
	.align		8
        /*0038*/ 	.dword	_ZN34_INTERNAL_46812dfb_4_k_cu_2db913fb4cuda3std3__45__cpo5crendE
	.align		8
        /*0040*/ 	.dword	_ZN34_INTERNAL_46812dfb_4_k_cu_2db913fb4cuda3std3__436_GLOBAL__N__46812dfb_4_k_cu_2db913fb6ignoreE
	.align		8
        /*0048*/ 	.dword	_ZN34_INTERNAL_46812dfb_4_k_cu_2db913fb4cuda3std3__419piecewise_constructE
	.align		8
        /*0050*/ 	.dword	_ZN34_INTERNAL_46812dfb_4_k_cu_2db913fb4cuda3std3__48in_placeE
	.align		8
        /*0058*/ 	.dword	_ZN34_INTERNAL_46812dfb_4_k_cu_2db913fb4cuda3std3__420unreachable_sentinelE
	.align		8
        /*0060*/ 	.dword	_ZN34_INTERNAL_46812dfb_4_k_cu_2db913fb4cuda3std3__47nulloptE
	.align		8
        /*0068*/ 	.dword	_ZN34_INTERNAL_46812dfb_4_k_cu_2db913fb4cuda3std3__48unexpectE
	.align		8
        /*0070*/ 	.dword	_ZN34_INTERNAL_46812dfb_4_k_cu_2db913fb4cuda3std6ranges3__45__cpo4swapE
	.align		8
        /*0078*/ 	.dword	_ZN34_INTERNAL_46812dfb_4_k_cu_2db913fb4cuda3std6ranges3__45__cpo9iter_moveE
	.align		8
        /*0080*/ 	.dword	_ZN34_INTERNAL_46812dfb_4_k_cu_2db913fb4cuda3std6ranges3__45__cpo5beginE
	.align		8
        /*0088*/ 	.dword	_ZN34_INTERNAL_46812dfb_4_k_cu_2db913fb4cuda3std6ranges3__45__cpo3endE
	.align		8
        /*0090*/ 	.dword	_ZN34_INTERNAL_46812dfb_4_k_cu_2db913fb4cuda3std6ranges3__45__cpo6cbeginE
	.align		8
        /*0098*/ 	.dword	_ZN34_INTERNAL_46812dfb_4_k_cu_2db913fb4cuda3std6ranges3__45__cpo4cendE
	.align		8
        /*00a0*/ 	.dword	_ZN34_INTERNAL_46812dfb_4_k_cu_2db913fb4cuda3std6ranges3__45__cpo7advanceE
	.align		8
        /*00a8*/ 	.dword	_ZN34_INTERNAL_46812dfb_4_k_cu_2db913fb4cuda3std6ranges3__45__cpo9iter_swapE
	.align		8
        /*00b0*/ 	.dword	_ZN34_INTERNAL_46812dfb_4_k_cu_2db913fb4cuda3std6ranges3__45__cpo4nextE
	.align		8
        /*00b8*/ 	.dword	_ZN34_INTERNAL_46812dfb_4_k_cu_2db913fb4cuda3std6ranges3__45__cpo4prevE
	.align		8
        /*00c0*/ 	.dword	_ZN34_INTERNAL_46812dfb_4_k_cu_2db913fb4cuda3std6ranges3__45__cpo4dataE
	.align		8
        /*00c8*/ 	.dword	_ZN34_INTERNAL_46812dfb_4_k_cu_2db913fb4cuda3std6ranges3__45__cpo5cdataE
	.align		8
        /*00d0*/ 	.dword	_ZN34_INTERNAL_46812dfb_4_k_cu_2db913fb4cuda3std6ranges3__45__cpo4sizeE
	.align		8
        /*00d8*/ 	.dword	_ZN34_INTERNAL_46812dfb_4_k_cu_2db913fb4cuda3std6ranges3__45__cpo5ssizeE
	.align		8
        /*00e0*/ 	.dword	_ZN34_INTERNAL_46812dfb_4_k_cu_2db913fb4cuda3std6ranges3__45__cpo8distanceE
	.align		8
        /*00e8*/ 	.dword	_ZN34_INTERNAL_46812dfb_4_k_cu_2db913fb6thrust24THRUST_300001_SM_1000_NS6system6detail10sequential3seqE
	.align		8
        /*00f0*/ 	.dword	_ZN34_INTERNAL_46812dfb_4_k_cu_2db913fb6thrust24THRUST_300001_SM_1000_NS12placeholders2_1E
	.align		8
        /*00f8*/ 	.dword	_ZN34_INTERNAL_46812dfb_4_k_cu_2db913fb6thrust24THRUST_300001_SM_1000_NS12placeholders2_2E
	.align		8
        /*0100*/ 	.dword	_ZN34_INTERNAL_46812dfb_4_k_cu_2db913fb6thrust24THRUST_300001_SM_1000_NS12placeholders2_3E
	.align		8
        /*0108*/ 	.dword	_ZN34_INTERNAL_46812dfb_4_k_cu_2db913fb6thrust24THRUST_300001_SM_1000_NS12placeholders2_4E
	.align		8
        /*0110*/ 	.dword	_ZN34_INTERNAL_46812dfb_4_k_cu_2db913fb6thrust24THRUST_300001_SM_1000_NS12placeholders2_5E
	.align		8
        /*0118*/ 	.dword	_ZN34_INTERNAL_46812dfb_4_k_cu_2db913fb6thrust24THRUST_300001_SM_1000_NS12placeholders2_6E
	.align		8
        /*0120*/ 	.dword	_ZN34_INTERNAL_46812dfb_4_k_cu_2db913fb6thrust24THRUST_300001_SM_1000_NS12placeholders2_7E
	.align		8
        /*0128*/ 	.dword	_ZN34_INTERNAL_46812dfb_4_k_cu_2db913fb6thrust24THRUST_300001_SM_1000_NS12placeholders2_8E
	.align		8
        /*0130*/ 	.dword	_ZN34_INTERNAL_46812dfb_4_k_cu_2db913fb6thrust24THRUST_300001_SM_1000_NS12placeholders2_9E
	.align		8
        /*0138*/ 	.dword	_ZN34_INTERNAL_46812dfb_4_k_cu_2db913fb6thrust24THRUST_300001_SM_1000_NS12placeholders3_10E


//--------------------- .text._ZN3cub18CUB_300001_SM_10006detail6reduce28DeviceReduceSingleTileKernelINS2_10policy_hubIdjN4cuda3__47maximumIvEEE10Policy1000EPdSB_iS8_ddNS5_3std3__410__identityEEEvT0_T1_T2_T3_T4_T6_ --------------------------
	.section	.text._ZN3cub18CUB_300001_SM_10006detail6reduce28DeviceReduceSingleTileKernelINS2_10policy_hubIdjN4cuda3__47maximumIvEEE10Policy1000EPdSB_iS8_ddNS5_3std3__410__identityEEEvT0_T1_T2_T3_T4_T6_,"ax",@progbits
	.align	128
        .global         _ZN3cub18CUB_300001_SM_10006detail6reduce28DeviceReduceSingleTileKernelINS2_10policy_hubIdjN4cuda3__47maximumIvEEE10Policy1000EPdSB_iS8_ddNS5_3std3__410__identityEEEvT0_T1_T2_T3_T4_T6_
        .type           _ZN3cub18CUB_300001_SM_10006detail6reduce28DeviceReduceSingleTileKernelINS2_10policy_hubIdjN4cuda3__47maximumIvEEE10Policy1000EPdSB_iS8_ddNS5_3std3__410__identityEEEvT0_T1_T2_T3_T4_T6_,@function
        .size           _ZN3cub18CUB_300001_SM_10006detail6reduce28DeviceReduceSingleTileKernelINS2_10policy_hubIdjN4cuda3__47maximumIvEEE10Policy1000EPdSB_iS8_ddNS5_3std3__410__identityEEEvT0_T1_T2_T3_T4_T6_,(.L_x_149 - _ZN3cub18CUB_300001_SM_10006detail6reduce28DeviceReduceSingleTileKernelINS2_10policy_hubIdjN4cuda3__47maximumIvEEE10Policy1000EPdSB_iS8_ddNS5_3std3__410__identityEEEvT0_T1_T2_T3_T4_T6_)
        .other          _ZN3cub18CUB_300001_SM_10006detail6reduce28DeviceReduceSingleTileKernelINS2_10policy_hubIdjN4cuda3__47maximumIvEEE10Policy1000EPdSB_iS8_ddNS5_3std3__410__identityEEEvT0_T1_T2_T3_T4_T6_,@"STO_CUDA_ENTRY STV_DEFAULT"
_ZN3cub18CUB_300001_SM_10006detail6reduce28DeviceReduceSingleTileKernelINS2_10policy_hubIdjN4cuda3__47maximumIvEEE10Policy1000EPdSB_iS8_ddNS5_3std3__410__identityEEEvT0_T1_T2_T3_T4_T6_:
.text._ZN3cub18CUB_300001_SM_10006detail6reduce28DeviceReduceSingleTileKernelINS2_10policy_hubIdjN4cuda3__47maximumIvEEE10Policy1000EPdSB_iS8_ddNS5_3std3__410__identityEEEvT0_T1_T2_T3_T4_T6_:
[----:B------:R-:W-:Y:S01]  /*0000*/  LDC R1, c[0x0][0x37c] ;  /* 0x0000df00ff017b82 */ /* 0x000fe20000000800 */
[----:B------:R-:W0:Y:S01]  /*0010*/  LDCU UR4, c[0x0][0x390] ;  /* 0x00007200ff0477ac */ /* 0x000e220008000800 */
[----:B------:R-:W1:Y:S01]  /*0020*/  LDCU.64 UR6, c[0x0][0x358] ;  /* 0x00006b00ff0677ac */ /* 0x000e620008000a00 */
[----:B0-----:R-:W-:-:S05]  /*0030*/  IMAD.U32 R4, RZ, RZ, UR4 ;  /* 0x00000004ff047e24 */ /* 0x001fca000f8e00ff */
[----:B------:R-:W-:-:S13]  /*0040*/  ISETP.NE.AND P0, PT, R4, RZ, PT ;  /* 0x000000ff0400720c */ /* 0x000fda0003f05270 */
[----:B-1----:R-:W-:Y:S05]  /*0050*/  @P0 BRA `(.L_x_0) ;  /* 0x00000000001c0947 */ /* 0x002fea0003800000 */
[----:B------:R-:W0:Y:S02]  /*0060*/  S2R R0, SR_TID.X ;  /* 0x0000000000007919 */ /* 0x000e240000002100 */
[----:B0-----:R-:W-:-:S13]  /*0070*/  ISETP.NE.AND P0, PT, R0, RZ, PT ;  /* 0x000000ff0000720c */ /* 0x001fda0003f05270 */
[----:B------:R-:W-:Y:S05]  /*0080*/  @P0 EXIT ;  /* 0x000000000000094d */ /* 0x000fea0003800000 */
[----:B------:R-:W0:Y:S08]  /*0090*/  LDC.64 R2, c[0x0][0x388] ;  /* 0x0000e200ff027b82 */ /* 0x000e300000000a00 */
[----:B------:R-:W0:Y:S02]  /*00a0*/  LDC.64 R4, c[0x0][0x398] ;  /* 0x0000e600ff047b82 */ /* 0x000e240000000a00 */
[----:B0-----:R-:W-:Y:S01]  /*00b0*/  STG.E.64 desc[UR6][R2.64], R4 ;  /* 0x0000000402007986 */ /* 0x001fe2000c101b06 */
[----:B------:R-:W-:Y:S05]  /*00c0*/  EXIT ;  /* 0x000000000000794d */ /* 0x000fea0003800000 */
.L_x_0:
[----:B------:R-:W0:Y:S01]  /*00d0*/  LDCU UR4, c[0x0][0x380] ;  /* 0x00007000ff0477ac */ /* 0x000e220008000800 */
[----:B------:R-:W-:Y:S01]  /*00e0*/  BSSY.RECONVERGENT B0, `(.L_x_1) ;  /* 0x00005b3000007945 */ /* 0x000fe20003800200 */
[----:B0-----:R-:W-:-:S09]  /*00f0*/  ULOP3.LUT UP0, URZ, UR4, 0x1f, URZ, 0xc0, !UPT ;  /* 0x0000001f04ff7892 */ /* 0x001fd2000f80c0ff */
[----:B------:R-:W-:Y:S05]  /*0100*/  BRA.U UP0, `(.L_x_2) ;  /* 0x0000002d003c7547 */ /* 0x000fea000b800000 */
[----:B------:R-:W-:-:S13]  /*0110*/  ISETP.GT.AND P0, PT, R4, 0x7ff, PT ;  /* 0x000007ff0400780c */ /* 0x000fda0003f04270 */
[----:B------:R-:W-:Y:S05]  /*0120*/  @P0 BRA `(.L_x_3) ;  /* 0x0000001400e80947 */ /* 0x000fea0003800000 */
[----:B------:R-:W0:Y:S01]  /*0130*/  S2R R3, SR_TID.X ;  /* 0x0000000000037919 */ /* 0x000e220000002100 */
[----:B------:R-:W-:Y:S01]  /*0140*/  BSSY.RECONVERGENT B1, `(.L_x_4) ;  /* 0x0000009000017945 */ /* 0x000fe20003800200 */
[----:B------:R-:W-:Y:S02]  /*0150*/  CS2R R6, SRZ ;  /* 0x0000000000067805 */ /* 0x000fe4000001ff00 */
[----:B0-----:R-:W-:Y:S01]  /*0160*/  ISETP.GE.AND P0, PT, R3, R4, PT ;  /* 0x000000040300720c */ /* 0x001fe20003f06270 */
[----:B------:R-:W-:-:S12]  /*0170*/  IMAD.MOV.U32 R5, RZ, RZ, R3 ;  /* 0x000000ffff057224 */ /* 0x000fd800078e0003 */
[----:B------:R-:W-:Y:S05]  /*0180*/  @P0 BRA `(.L_x_5) ;  /* 0x0000000000100947 */ /* 0x000fea0003800000 */
[----:B------:R-:W0:Y:S02]  /*0190*/  LDC.64 R6, c[0x0][0x380] ;  /* 0x0000e000ff067b82 */ /* 0x000e240000000a00 */
[----:B0-----:R-:W-:-:S06]  /*01a0*/  IMAD.WIDE.U32 R6, R3, 0x8, R6 ;  /* 0x0000000803067825 */ /* 0x001fcc00078e0006 */
[----:B------:R-:W5:Y:S01]  /*01b0*/  LDG.E.64.CONSTANT R6, desc[UR6][R6.64] ;  /* 0x0000000606067981 */ /* 0x000f62000c1e9b00 */
[----:B------:R-:W-:-:S07]  /*01c0*/  VIADD R5, R3, 0x100 ;  /* 0x0000010003057836 */ /* 0x000fce0000000000 */
.L_x_5:
[----:B------:R-:W-:Y:S05]  /*01d0*/  BSYNC.RECONVERGENT B1 ;  /* 0x0000000000017941 */ /* 0x000fea0003800200 */
.L_x_4:
[----:B------:R-:W-:Y:S01]  /*01e0*/  ISETP.GE.AND P0, PT, R5, R4, PT ;  /* 0x000000040500720c */ /* 0x000fe20003f06270 */
[----:B------:R-:W-:-:S12]  /*01f0*/  BSSY.RECONVERGENT B1, `(.L_x_6) ;  /* 0x00000b0000017945 */ /* 0x000fd80003800200 */
[----:B------:R-:W-:Y:S05]  /*0200*/  @P0 BRA `(.L_x_7) ;  /* 0x0000000800b80947 */ /* 0x000fea0003800000 */
[----:B------:R-:W-:Y:S01]  /*0210*/  LOP3.LUT R9, RZ, R5, RZ, 0x33, !PT ;  /* 0x00000005ff097212 */ /* 0x000fe200078e33ff */
[----:B------:R-:W-:Y:S04]  /*0220*/  BSSY.RECONVERGENT B2, `(.L_x_8) ;  /* 0x0000019000027945 */ /* 0x000fe80003800200 */
[----:B------:R-:W-:-:S05]  /*0230*/  IMAD.IADD R0, R9, 0x1, R4 ;  /* 0x0000000109007824 */ /* 0x000fca00078e0204 */
[C---:B------:R-:W-:Y:S02]  /*0240*/  LOP3.LUT R2, R0.reuse, 0x300, RZ, 0xc0, !PT ;  /* 0x0000030000027812 */ /* 0x040fe400078ec0ff */
[----:B------:R-:W-:Y:S02]  /*0250*/  ISETP.GE.U32.AND P0, PT, R0, 0x300, PT ;  /* 0x000003000000780c */ /* 0x000fe40003f06070 */
[----:B------:R-:W-:-:S13]  /*0260*/  ISETP.NE.AND P1, PT, R2, 0x300, PT ;  /* 0x000003000200780c */ /* 0x000fda0003f25270 */
[----:B------:R-:W-:Y:S05]  /*0270*/  @!P1 BRA `(.L_x_9) ;  /* 0x00000000004c9947 */ /* 0x000fea0003800000 */
[----:B------:R-:W0:Y:S01]  /*0280*/  LDC.64 R8, c[0x0][0x380] ;  /* 0x0000e000ff087b82 */ /* 0x000e220000000a00 */
[----:B------:R-:W-:-:S04]  /*0290*/  LEA.HI R0, R0, 0x1, RZ, 0x18 ;  /* 0x0000000100007811 */ /* 0x000fc800078fc0ff */
[----:B------:R-:W-:-:S05]  /*02a0*/  LOP3.LUT R0, R0, 0x3, RZ, 0xc0, !PT ;  /* 0x0000000300007812 */ /* 0x000fca00078ec0ff */
[----:B------:R-:W-:Y:S02]  /*02b0*/  IMAD.MOV R0, RZ, RZ, -R0 ;  /* 0x000000ffff007224 */ /* 0x000fe400078e0a00 */
[----:B0-----:R-:W-:-:S04]  /*02c0*/  IMAD.WIDE.U32 R8, R5, 0x8, R8 ;  /* 0x0000000805087825 */ /* 0x001fc800078e0008 */
[----:B------:R-:W-:Y:S02]  /*02d0*/  IMAD.MOV.U32 R2, RZ, RZ, R8 ;  /* 0x000000ffff027224 */ /* 0x000fe400078e0008 */
[----:B------:R-:W-:-:S07]  /*02e0*/  IMAD.MOV.U32 R11, RZ, RZ, R9 ;  /* 0x000000ffff0b7224 */ /* 0x000fce00078e0009 */
.L_x_10:
[----:B------:R-:W-:Y:S02]  /*02f0*/  IMAD.MOV.U32 R8, RZ, RZ, R2 ;  /* 0x000000ffff087224 */ /* 0x000fe400078e0002 */
[----:B------:R-:W-:-:S06]  /*0300*/  IMAD.MOV.U32 R9, RZ, RZ, R11 ;  /* 0x000000ffff097224 */ /* 0x000fcc00078e000b */
[----:B------:R-:W2:Y:S01]  /*0310*/  LDG.E.64.CONSTANT R8, desc[UR6][R8.64] ;  /* 0x0000000608087981 */ /* 0x000ea2000c1e9b00 */
[----:B------:R-:W-:Y:S01]  /*0320*/  VIADD R0, R0, 0x1 ;  /* 0x0000000100007836 */ /* 0x000fe20000000000 */
[----:B------:R-:W-:Y:S01]  /*0330*/  IADD3 R2, P3, PT, R2, 0x800, RZ ;  /* 0x0000080002027810 */ /* 0x000fe20007f7e0ff */
[----:B------:R-:W-:-:S03]  /*0340*/  VIADD R5, R5, 0x100 ;  /* 0x0000010005057836 */ /* 0x000fc60000000000 */
[----:B------:R-:W-:Y:S01]  /*0350*/  ISETP.NE.AND P2, PT, R0, RZ, PT ;  /* 0x000000ff0000720c */ /* 0x000fe20003f45270 */
[----:B------:R-:W-:Y:S01]  /*0360*/  IMAD.X R11, RZ, RZ, R11, P3 ;  /* 0x000000ffff0b7224 */ /* 0x000fe200018e060b */
[----:B--2--5:R-:W-:-:S06]  /*0370*/  DSETP.GEU.AND P1, PT, R6, R8, PT ;  /* 0x000000080600722a */ /* 0x024fcc0003f2e000 */
[----:B------:R-:W-:Y:S02]  /*0380*/  FSEL R6, R8, R6, !P1 ;  /* 0x0000000608067208 */ /* 0x000fe40004800000 */
[----:B------:R-:W-:-:S03]  /*0390*/  FSEL R7, R9, R7, !P1 ;  /* 0x0000000709077208 */ /* 0x000fc60004800000 */
[----:B------:R-:W-:Y:S05]  /*03a0*/  @P2 BRA `(.L_x_10) ;  /* 0xfffffffc00d02947 */ /* 0x000fea000383ffff */
.L_x_9:
[----:B------:R-:W-:Y:S05]  /*03b0*/  BSYNC.RECONVERGENT B2 ;  /* 0x0000000000027941 */ /* 0x000fea0003800200 */
.L_x_8:
[----:B------:R-:W-:Y:S05]  /*03c0*/  @!P0 BRA `(.L_x_7) ;  /* 0x0000000800488947 */ /* 0x000fea0003800000 */
[----:B------:R-:W-:Y:S01]  /*03d0*/  IMAD.IADD R0, R4, 0x1, -R5 ;  /* 0x0000000104007824 */ /* 0x000fe200078e0a05 */
[----:B------:R-:W-:Y:S01]  /*03e0*/  BSSY.RECONVERGENT B2, `(.L_x_11) ;  /* 0x0000051000027945 */ /* 0x000fe20003800200 */
[----:B------:R-:W-:-:S03]  /*03f0*/  PLOP3.LUT P0, PT, PT, PT, PT, 0x80, 0x8 ;  /* 0x000000000008781c */ /* 0x000fc60003f0f070 */
[----:B------:R-:W-:-:S13]  /*0400*/  ISETP.GT.AND P1, PT, R0, 0xc00, PT ;  /* 0x00000c000000780c */ /* 0x000fda0003f24270 */
[----:B------:R-:W-:Y:S05]  /*0410*/  @!P1 BRA `(.L_x_12) ;  /* 0x0000000400349947 */ /* 0x000fea0003800000 */
[----:B------:R-:W0:Y:S01]  /*0420*/  LDC.64 R8, c[0x0][0x380] ;  /* 0x0000e000ff087b82 */ /* 0x000e220000000a00 */
[----:B------:R-:W-:Y:S01]  /*0430*/  PLOP3.LUT P0, PT, PT, PT, PT, 0x8, 0x80 ;  /* 0x000000000080781c */ /* 0x000fe20003f0e170 */
[----:B------:R-:W-:-:S12]  /*0440*/  VIADD R0, R4, 0xfffff400 ;  /* 0xfffff40004007836 */ /* 0x000fd80000000000 */
.L_x_13:
[----:B0-----:R-:W-:-:S05]  /*0450*/  IMAD.WIDE R30, R5, 0x8, R8 ;  /* 0x00000008051e7825 */ /* 0x001fca00078e0208 */
[----:B------:R-:W2:Y:S04]  /*0460*/  LDG.E.64.CONSTANT R10, desc[UR6][R30.64] ;  /* 0x000000061e0a7981 */ /* 0x000ea8000c1e9b00 */
[----:B------:R-:W3:Y:S04]  /*0470*/  LDG.E.64.CONSTANT R12, desc[UR6][R30.64+0x800] ;  /* 0x000800061e0c7981 */ /* 0x000ee8000c1e9b00 */
[----:B------:R-:W4:Y:S01]  /*0480*/  LDG.E.64.CONSTANT R14, desc[UR6][R30.64+0x1000] ;  /* 0x001000061e0e7981 */ /* 0x000f22000c1e9b00 */
[----:B------:R-:W-:-:S03]  /*0490*/  VIADD R39, R5, 0x400 ;  /* 0x0000040005277836 */ /* 0x000fc60000000000 */
[----:B------:R-:W4:Y:S01]  /*04a0*/  LDG.E.64.CONSTANT R16, desc[UR6][R30.64+0x1800] ;  /* 0x001800061e107981 */ /* 0x000f22000c1e9b00 */
[----:B------:R-:W-:-:S05]  /*04b0*/  IMAD.WIDE R38, R39, 0x8, R8 ;  /* 0x0000000827267825 */ /* 0x000fca00078e0208 */
[----:B------:R-:W4:Y:S04]  /*04c0*/  LDG.E.64.CONSTANT R18, desc[UR6][R38.64] ;  /* 0x0000000626127981 */ /* 0x000f28000c1e9b00 */
[----:B------:R-:W4:Y:S04]  /*04d0*/  LDG.E.64.CONSTANT R20, desc[UR6][R38.64+0x800] ;  /* 0x0008000626147981 */ /* 0x000f28000c1e9b00 */
        /* <DEDUP_REMOVED lines=12> */
[----:B------:R-:W4:Y:S04]  /*05a0*/  LDG.E.64.CONSTANT R38, desc[UR6][R44.64+0x1000] ;  /* 0x001000062c267981 */ /* 0x000f28000c1e9b00 */
[----:B------:R-:W4:Y:S01]  /*05b0*/  LDG.E.64.CONSTANT R40, desc[UR6][R44.64+0x1800] ;  /* 0x001800062c287981 */ /* 0x000f22000c1e9b00 */
[----:B------:R-:W-:-:S05]  /*05c0*/  VIADD R5, R5, 0x1000 ;  /* 0x0000100005057836 */ /* 0x000fca0000000000 */
[----:B------:R-:W-:Y:S01]  /*05d0*/  ISETP.GE.AND P2, PT, R5, R0, PT ;  /* 0x000000000500720c */ /* 0x000fe20003f46270 */
[----:B--2--5:R-:W-:-:S06]  /*05e0*/  DSETP.GEU.AND P1, PT, R6, R10, PT ;  /* 0x0000000a0600722a */ /* 0x024fcc0003f2e000 */
[----:B------:R-:W-:Y:S02]  /*05f0*/  FSEL R6, R10, R6, !P1 ;  /* 0x000000060a067208 */ /* 0x000fe40004800000 */
[----:B------:R-:W-:-:S06]  /*0600*/  FSEL R7, R11, R7, !P1 ;  /* 0x000000070b077208 */ /* 0x000fcc0004800000 */
[----:B---3--:R-:W-:-:S06]  /*0610*/  DSETP.GEU.AND P1, PT, R6, R12, PT ;  /* 0x0000000c0600722a */ /* 0x008fcc0003f2e000 */
[----:B------:R-:W-:Y:S02]  /*0620*/  FSEL R6, R12, R6, !P1 ;  /* 0x000000060c067208 */ /* 0x000fe40004800000 */
[----:B------:R-:W-:-:S06]  /*0630*/  FSEL R7, R13, R7, !P1 ;  /* 0x000000070d077208 */ /* 0x000fcc0004800000 */
[----:B----4-:R-:W-:-:S06]  /*0640*/  DSETP.GEU.AND P1, PT, R6, R14, PT ;  /* 0x0000000e0600722a */ /* 0x010fcc0003f2e000 */
[----:B------:R-:W-:Y:S02]  /*0650*/  FSEL R6, R14, R6, !P1 ;  /* 0x000000060e067208 */ /* 0x000fe40004800000 */
[----:B------:R-:W-:-:S06]  /*0660*/  FSEL R7, R15, R7, !P1 ;  /* 0x000000070f077208 */ /* 0x000fcc0004800000 */
[----:B------:R-:W-:-:S06]  /*0670*/  DSETP.GEU.AND P1, PT, R6, R16, PT ;  /* 0x000000100600722a */ /* 0x000fcc0003f2e000 */
        /* <DEDUP_REMOVED lines=37> */
[----:B------:R-:W-:Y:S01]  /*08d0*/  FSEL R7, R41, R7, !P1 ;  /* 0x0000000729077208 */ /* 0x000fe20004800000 */
[----:B------:R-:W-:Y:S06]  /*08e0*/  @!P2 BRA `(.L_x_13) ;  /* 0xfffffff800d8a947 */ /* 0x000fec000383ffff */
.L_x_12:
[----:B------:R-:W-:Y:S05]  /*08f0*/  BSYNC.RECONVERGENT B2 ;  /* 0x0000000000027941 */ /* 0x000fea0003800200 */
.L_x_11:
[----:B------:R-:W-:Y:S01]  /*0900*/  IMAD.IADD R0, R4, 0x1, -R5 ;  /* 0x0000000104007824 */ /* 0x000fe200078e0a05 */
[----:B------:R-:W-:Y:S04]  /*0910*/  BSSY.RECONVERGENT B2, `(.L_x_14) ;  /* 0x0000029000027945 */ /* 0x000fe80003800200 */
[----:B------:R-:W-:-:S13]  /*0920*/  ISETP.GT.AND P1, PT, R0, 0x400, PT ;  /* 0x000004000000780c */ /* 0x000fda0003f24270 */
[----:B------:R-:W-:Y:S05]  /*0930*/  @!P1 BRA `(.L_x_15) ;  /* 0x0000000000989947 */ /* 0x000fea0003800000 */
[----:B------:R-:W0:Y:S02]  /*0940*/  LDC.64 R18, c[0x0][0x380] ;  /* 0x0000e000ff127b82 */ /* 0x000e240000000a00 */
        /* <DEDUP_REMOVED lines=11> */
[----:B------:R-:W-:Y:S01]  /*0a00*/  VIADD R5, R5, 0x800 ;  /* 0x0000080005057836 */ /* 0x000fe20000000000 */
        /* <DEDUP_REMOVED lines=20> */
[----:B------:R-:W-:Y:S02]  /*0b50*/  FSEL R7, R25, R7, !P0 ;  /* 0x0000000719077208 */ /* 0x000fe40004000000 */
[----:B------:R-:W-:-:S04]  /*0b60*/  PLOP3.LUT P0, PT, PT, PT, PT, 0x8, 0x80 ;  /* 0x000000000080781c */ /* 0x000fc80003f0e170 */
[----:B------:R-:W-:-:S06]  /*0b70*/  DSETP.GEU.AND P1, PT, R6, R26, PT ;  /* 0x0000001a0600722a */ /* 0x000fcc0003f2e000 */
[----:B------:R-:W-:Y:S02]  /*0b80*/  FSEL R6, R26, R6, !P1 ;  /* 0x000000061a067208 */ /* 0x000fe40004800000 */
[----:B------:R-:W-:-:S07]  /*0b90*/  FSEL R7, R27, R7, !P1 ;  /* 0x000000071b077208 */ /* 0x000fce0004800000 */
.L_x_15:
[----:B------:R-:W-:Y:S05]  /*0ba0*/  BSYNC.RECONVERGENT B2 ;  /* 0x0000000000027941 */ /* 0x000fea0003800200 */
.L_x_14:
[----:B------:R-:W-:-:S13]  /*0bb0*/  ISETP.LT.OR P0, PT, R5, R4, P0 ;  /* 0x000000040500720c */ /* 0x000fda0000701670 */
[----:B------:R-:W-:Y:S05]  /*0bc0*/  @!P0 BRA `(.L_x_7) ;  /* 0x0000000000488947 */ /* 0x000fea0003800000 */
[----:B------:R-:W0:Y:S02]  /*0bd0*/  LDC.64 R8, c[0x0][0x380] ;  /* 0x0000e000ff087b82 */ /* 0x000e240000000a00 */
[----:B0-----:R-:W-:-:S05]  /*0be0*/  IMAD.WIDE R8, R5, 0x8, R8 ;  /* 0x0000000805087825 */ /* 0x001fca00078e0208 */
[----:B------:R-:W2:Y:S04]  /*0bf0*/  LDG.E.64.CONSTANT R10, desc[UR6][R8.64] ;  /* 0x00000006080a7981 */ /* 0x000ea8000c1e9b00 */
[----:B------:R-:W3:Y:S04]  /*0c00*/  LDG.E.64.CONSTANT R12, desc[UR6][R8.64+0x800] ;  /* 0x00080006080c7981 */ /* 0x000ee8000c1e9b00 */
[----:B------:R-:W4:Y:S04]  /*0c10*/  LDG.E.64.CONSTANT R14, desc[UR6][R8.64+0x1000] ;  /* 0x00100006080e7981 */ /* 0x000f28000c1e9b00 */
[----:B------:R-:W4:Y:S01]  /*0c20*/  LDG.E.64.CONSTANT R16, desc[UR6][R8.64+0x1800] ;  /* 0x0018000608107981 */ /* 0x000f22000c1e9b00 */
        /* <DEDUP_REMOVED lines=11> */
[----:B------:R-:W-:-:S07]  /*0ce0*/  FSEL R7, R17, R7, !P0 ;  /* 0x0000000711077208 */ /* 0x000fce0004000000 */
.L_x_7:
[----:B------:R-:W-:Y:S05]  /*0cf0*/  BSYNC.RECONVERGENT B1 ;  /* 0x0000000000017941 */ /* 0x000fea0003800200 */
.L_x_6:
[----:B------:R-:W-:-:S13]  /*0d00*/  ISETP.GE.AND P0, PT, R4, 0x100, PT ;  /* 0x000001000400780c */ /* 0x000fda0003f06270 */
[----:B------:R-:W-:Y:S05]  /*0d10*/  @!P0 BRA `(.L_x_16) ;  /* 0x00000004003c8947 */ /* 0x000fea0003800000 */
[----:B------:R-:W0:Y:S01]  /*0d20*/  S2R R8, SR_LANEID ;  /* 0x0000000000087919 */ /* 0x000e220000000000 */
[----:B-----5:R-:W-:Y:S04]  /*0d30*/  SHFL.DOWN PT, R4, R6, 0x1, 0x1f ;  /* 0x08201f0006047f89 */ /* 0x020fe800000e0000 */
[----:B------:R-:W1:Y:S02]  /*0d40*/  SHFL.DOWN PT, R5, R7, 0x1, 0x1f ;  /* 0x08201f0007057f89 */ /* 0x000e6400000e0000 */
[----:B-1----:R-:W-:Y:S01]  /*0d50*/  DSETP.GEU.AND P1, PT, R6, R4, PT ;  /* 0x000000040600722a */ /* 0x002fe20003f2e000 */
[C---:B0-----:R-:W-:Y:S02]  /*0d60*/  ISETP.GT.AND P0, PT, R8.reuse, 0x1e, PT ;  /* 0x0000001e0800780c */ /* 0x041fe40003f04270 */
[----:B------:R-:W-:-:S03]  /*0d70*/  ISETP.NE.AND P2, PT, R8, RZ, PT ;  /* 0x000000ff0800720c */ /* 0x000fc60003f45270 */
[----:B------:R-:W-:Y:S02]  /*0d80*/  FSEL R9, R4, R6, !P1 ;  /* 0x0000000604097208 */ /* 0x000fe40004800000 */
[----:B------:R-:W-:Y:S02]  /*0d90*/  FSEL R5, R5, R7, !P1 ;  /* 0x0000000705057208 */ /* 0x000fe40004800000 */
[----:B------:R-:W-:Y:S02]  /*0da0*/  FSEL R6, R6, R9, P0 ;  /* 0x0000000906067208 */ /* 0x000fe40000000000 */
[----:B------:R-:W-:Y:S02]  /*0db0*/  FSEL R11, R7, R5, P0 ;  /* 0x00000005070b7208 */ /* 0x000fe40000000000 */
[----:B------:R-:W-:Y:S01]  /*0dc0*/  ISETP.GT.AND P0, PT, R8, 0x1d, PT ;  /* 0x0000001d0800780c */ /* 0x000fe20003f04270 */
[----:B------:R-:W-:Y:S01]  /*0dd0*/  SHFL.DOWN PT, R4, R6, 0x2, 0x1f ;  /* 0x08401f0006047f89 */ /* 0x000fe200000e0000 */
[----:B------:R-:W-:Y:S01]  /*0de0*/  @!P2 MOV R2, 0x400 ;  /* 0x000004000002a802 */ /* 0x000fe20000000f00 */
[----:B------:R-:W-:Y:S01]  /*0df0*/  IMAD.MOV.U32 R7, RZ, RZ, R11 ;  /* 0x000000ffff077224 */ /* 0x000fe200078e000b */
[----:B------:R-:W-:Y:S01]  /*0e00*/  @!P2 SHF.R.U32.HI R0, RZ, 0x2, R3 ;  /* 0x00000002ff00a819 */ /* 0x000fe20000011603 */
[----:B------:R-:W0:Y:S03]  /*0e10*/  SHFL.DOWN PT, R5, R11, 0x2, 0x1f ;  /* 0x08401f000b057f89 */ /* 0x000e2600000e0000 */
[----:B------:R-:W-:Y:S01]  /*0e20*/  @!P2 LOP3.LUT R0, R0, 0xf8, RZ, 0xc0, !PT ;  /* 0x000000f80000a812 */ /* 0x000fe200078ec0ff */
[----:B------:R-:W1:Y:S01]  /*0e30*/  @!P2 S2R R9, SR_CgaCtaId ;  /* 0x000000000009a919 */ /* 0x000e620000008800 */
[----:B0-----:R-:W-:-:S06]  /*0e40*/  DSETP.GEU.AND P1, PT, R6, R4, PT ;  /* 0x000000040600722a */ /* 0x001fcc0003f2e000 */
[----:B------:R-:W-:Y:S02]  /*0e50*/  @!P0 FSEL R6, R4, R6, !P1 ;  /* 0x0000000604068208 */ /* 0x000fe40004800000 */
[----:B------:R-:W-:Y:S02]  /*0e60*/  @!P0 FSEL R11, R5, R11, !P1 ;  /* 0x0000000b050b8208 */ /* 0x000fe40004800000 */
[----:B------:R-:W-:Y:S01]  /*0e70*/  ISETP.GT.AND P0, PT, R8, 0x1b, PT ;  /* 0x0000001b0800780c */ /* 0x000fe20003f04270 */
[----:B------:R-:W-:Y:S02]  /*0e80*/  SHFL.DOWN PT, R4, R6, 0x4, 0x1f ;  /* 0x08801f0006047f89 */ /* 0x000fe400000e0000 */
[----:B------:R-:W-:Y:S02]  /*0e90*/  IMAD.MOV.U32 R7, RZ, RZ, R11 ;  /* 0x000000ffff077224 */ /* 0x000fe400078e000b */
[----:B------:R-:W0:Y:S04]  /*0ea0*/  SHFL.DOWN PT, R5, R11, 0x4, 0x1f ;  /* 0x08801f000b057f89 */ /* 0x000e2800000e0000 */
        /* <DEDUP_REMOVED lines=14> */
[----:B0-----:R-:W-:Y:S01]  /*0f90*/  DSETP.GEU.AND P0, PT, R6, R4, PT ;  /* 0x000000040600722a */ /* 0x001fe20003f0e000 */
[----:B-1----:R-:W-:-:S05]  /*0fa0*/  @!P2 LEA R7, R9, R2, 0x18 ;  /* 0x000000020907a211 */ /* 0x002fca00078ec0ff */
[----:B------:R-:W-:Y:S01]  /*0fb0*/  FSEL R4, R4, R6, !P0 ;  /* 0x0000000604047208 */ /* 0x000fe20004000000 */
[----:B------:R-:W-:Y:S01]  /*0fc0*/  @!P2 IMAD.IADD R9, R0, 0x1, R7 ;  /* 0x000000010009a824 */ /* 0x000fe200078e0207 */
[----:B------:R-:W-:Y:S02]  /*0fd0*/  FSEL R5, R5, R11, !P0 ;  /* 0x0000000b05057208 */ /* 0x000fe40004000000 */
[----:B------:R-:W-:Y:S02]  /*0fe0*/  ISETP.NE.AND P0, PT, R3, RZ, PT ;  /* 0x000000ff0300720c */ /* 0x000fe40003f05270 */
[----:B------:R-:W-:Y:S01]  /*0ff0*/  FSEL R6, R6, R4, P1 ;  /* 0x0000000406067208 */ /* 0x000fe20000800000 */
[----:B------:R3:W-:Y:S01]  /*1000*/  @!P2 STS.64 [R9+0x8], R4 ;  /* 0x000008040900a388 */ /* 0x0007e20000000a00 */
[----:B------:R-:W-:Y:S01]  /*1010*/  FSEL R7, R11, R5, P1 ;  /* 0x000000050b077208 */ /* 0x000fe20000800000 */
[----:B------:R-:W-:Y:S08]  /*1020*/  BAR.SYNC.DEFER_BLOCKING 0x0 ;  /* 0x0000000000007b1d */ /* 0x000ff00000010000 */
[----:B------:R-:W-:Y:S05]  /*1030*/  @P0 BRA `(.L_x_17) ;  /* 0x0000004800f40947 */ /* 0x000fea0003800000 */
[----:B------:R-:W0:Y:S01]  /*1040*/  S2UR UR5, SR_CgaCtaId ;  /* 0x00000000000579c3 */ /* 0x000e220000008800 */
[----:B------:R-:W-:Y:S02]  /*1050*/  UMOV UR4, 0x400 ;  /* 0x0000040000047882 */ /* 0x000fe40000000000 */
[----:B0-----:R-:W-:-:S09]  /*1060*/  ULEA UR4, UR5, UR4, 0x18 ;  /* 0x0000000405047291 */ /* 0x001fd2000f8ec0ff */
[----:B---3--:R-:W0:Y:S04]  /*1070*/  LDS.128 R8, [UR4+0x10] ;  /* 0x00001004ff087984 */ /* 0x008e280008000c00 */
[----:B------:R-:W1:Y:S01]  /*1080*/  LDS.128 R12, [UR4+0x20] ;  /* 0x00002004ff0c7984 */ /* 0x000e620008000c00 */
[----:B0-----:R-:W-:-:S06]  /*1090*/  DSETP.GEU.AND P1, PT, R6, R8, PT ;  /* 0x000000080600722a */ /* 0x001fcc0003f2e000 */
[----:B------:R-:W-:Y:S02]  /*10a0*/  FSEL R2, R8, R6, !P1 ;  /* 0x0000000608027208 */ /* 0x000fe40004800000 */
[----:B------:R-:W-:Y:S02]  /*10b0*/  FSEL R3, R9, R7, !P1 ;  /* 0x0000000709037208 */ /* 0x000fe40004800000 */
[----:B------:R-:W0:Y:S04]  /*10c0*/  LDS.128 R4, [UR4+0x30] ;  /* 0x00003004ff047984 */ /* 0x000e280008000c00 */
[----:B------:R-:W-:-:S06]  /*10d0*/  DSETP.GEU.AND P1, PT, R2, R10, PT ;  /* 0x0000000a0200722a */ /* 0x000fcc0003f2e000 */
[----:B------:R-:W-:Y:S02]  /*10e0*/  FSEL R2, R10, R2, !P1 ;  /* 0x000000020a027208 */ /* 0x000fe40004800000 */
[----:B------:R-:W-:-:S06]  /*10f0*/  FSEL R3, R11, R3, !P1 ;  /* 0x000000030b037208 */ /* 0x000fcc0004800000 */
[----:B-1----:R-:W-:-:S06]  /*1100*/  DSETP.GEU.AND P1, PT, R2, R12, PT ;  /* 0x0000000c0200722a */ /* 0x002fcc0003f2e000 */
[----:B------:R-:W-:Y:S02]  /*1110*/  FSEL R8, R12, R2, !P1 ;  /* 0x000000020c087208 */ /* 0x000fe40004800000 */
[----:B------:R-:W-:Y:S02]  /*1120*/  FSEL R9, R13, R3, !P1 ;  /* 0x000000030d097208 */ /* 0x000fe40004800000 */
[----:B------:R-:W1:Y:S04]  /*1130*/  LDS.64 R2, [UR4+0x40] ;  /* 0x00004004ff027984 */ /* 0x000e680008000a00 */
[----:B------:R-:W-:-:S06]  /*1140*/  DSETP.GEU.AND P1, PT, R8, R14, PT ;  /* 0x0000000e0800722a */ /* 0x000fcc0003f2e000 */
[----:B------:R-:W-:Y:S02]  /*1150*/  FSEL R8, R14, R8, !P1 ;  /* 0x000000080e087208 */ /* 0x000fe40004800000 */
[----:B------:R-:W-:-:S06]  /*1160*/  FSEL R9, R15, R9, !P1 ;  /* 0x000000090f097208 */ /* 0x000fcc0004800000 */
[----:B0-----:R-:W-:-:S06]  /*1170*/  DSETP.GEU.AND P1, PT, R8, R4, PT ;  /* 0x000000040800722a */ /* 0x001fcc0003f2e000 */
[----:B------:R-:W-:Y:S02]  /*1180*/  FSEL R4, R4, R8, !P1 ;  /* 0x0000000804047208 */ /* 0x000fe40004800000 */
[----:B------:R-:W-:-:S06]  /*1190*/  FSEL R5, R5, R9, !P1 ;  /* 0x0000000905057208 */ /* 0x000fcc0004800000 */
[----:B------:R-:W-:-:S06]  /*11a0*/  DSETP.GEU.AND P1, PT, R4, R6, PT ;  /* 0x000000060400722a */ /* 0x000fcc0003f2e000 */
[----:B------:R-:W-:Y:S02]  /*11b0*/  FSEL R4, R6, R4, !P1 ;  /* 0x0000000406047208 */ /* 0x000fe40004800000 */
[----:B------:R-:W-:-:S06]  /*11c0*/  FSEL R5, R7, R5, !P1 ;  /* 0x0000000507057208 */ /* 0x000fcc0004800000 */
[----:B-1----:R-:W-:-:S06]  /*11d0*/  DSETP.GEU.AND P1, PT, R4, R2, PT ;  /* 0x000000020400722a */ /* 0x002fcc0003f2e000 */
[----:B------:R-:W-:Y:S02]  /*11e0*/  FSEL R6, R2, R4, !P1 ;  /* 0x0000000402067208 */ /* 0x000fe40004800000 */
[----:B------:R-:W-:Y:S01]  /*11f0*/  FSEL R7, R3, R5, !P1 ;  /* 0x0000000503077208 */ /* 0x000fe20004800000 */
[----:B------:R-:W-:Y:S06]  /*1200*/  BRA `(.L_x_17) ;  /* 0x0000004800807947 */ /* 0x000fec0003800000 */
.L_x_16:
[----:B------:R-:W-:Y:S01]  /*1210*/  LOP3.LUT R0, R3, 0x3e0, RZ, 0xc0, !PT ;  /* 0x000003e003007812 */ /* 0x000fe200078ec0ff */
[----:B------:R-:W0:Y:S03]  /*1220*/  S2R R10, SR_LANEID ;  /* 0x00000000000a7919 */ /* 0x000e260000000000 */
[----:B------:R-:W-:Y:S01]  /*1230*/  LOP3.LUT R9, RZ, R0, RZ, 0x33, !PT ;  /* 0x00000000ff097212 */ /* 0x000fe200078e33ff */
[----:B------:R-:W-:-:S04]  /*1240*/  VIADD R5, R0, 0x20 ;  /* 0x0000002000057836 */ /* 0x000fc80000000000 */
[----:B------:R-:W-:Y:S01]  /*1250*/  IMAD.IADD R9, R9, 0x1, R4 ;  /* 0x0000000109097824 */ /* 0x000fe200078e0204 */
[----:B------:R-:W-:-:S04]  /*1260*/  ISETP.GT.AND P0, PT, R5, R4, PT ;  /* 0x000000040500720c */ /* 0x000fc80003f04270 */
[----:B------:R-:W-:-:S05]  /*1270*/  SEL R5, R9, 0x1f, P0 ;  /* 0x0000001f09057807 */ /* 0x000fca0000000000 */
[----:B-----5:R-:W-:Y:S04]  /*1280*/  SHFL.DOWN PT, R8, R6, 0x1, R5 ;  /* 0x0820000006087989 */ /* 0x020fe800000e0005 */
[----:B------:R-:W1:Y:S01]  /*1290*/  SHFL.DOWN PT, R9, R7, 0x1, R5 ;  /* 0x0820000007097989 */ /* 0x000e6200000e0005 */
[C---:B0-----:R-:W-:Y:S01]  /*12a0*/  ISETP.GE.AND P0, PT, R10.reuse, R5, PT ;  /* 0x000000050a00720c */ /* 0x041fe20003f06270 */
[----:B------:R-:W-:Y:S01]  /*12b0*/  VIADD R0, R10, 0x2 ;  /* 0x000000020a007836 */ /* 0x000fe20000000000 */
[----:B-1----:R-:W-:-:S06]  /*12c0*/  DSETP.GEU.AND P1, PT, R6, R8, PT ;  /* 0x000000080600722a */ /* 0x002fcc0003f2e000 */
[-C--:B------:R-:W-:Y:S02]  /*12d0*/  FSEL R11, R8, R6.reuse, !P1 ;  /* 0x00000006080b7208 */ /* 0x080fe40004800000 */
[-C--:B------:R-:W-:Y:S02]  /*12e0*/  FSEL R9, R9, R7.reuse, !P1 ;  /* 0x0000000709097208 */ /* 0x080fe40004800000 */
[----:B------:R-:W-:Y:S02]  /*12f0*/  FSEL R2, R11, R6, !P0 ;  /* 0x000000060b027208 */ /* 0x000fe40004000000 */
[----:B------:R-:W-:Y:S02]  /*1300*/  FSEL R11, R9, R7, !P0 ;  /* 0x00000007090b7208 */ /* 0x000fe40004000000 */
[----:B------:R-:W-:Y:S01]  /*1310*/  ISETP.GT.AND P0, PT, R0, R5, PT ;  /* 0x000000050000720c */ /* 0x000fe20003f04270 */
[----:B------:R-:W-:Y:S01]  /*1320*/  SHFL.DOWN PT, R8, R2, 0x2, R5 ;  /* 0x0840000002087989 */ /* 0x000fe200000e0005 */
[----:B------:R-:W-:-:S02]  /*1330*/  IMAD.MOV.U32 R6, RZ, RZ, R2 ;  /* 0x000000ffff067224 */ /* 0x000fc400078e0002 */
[----:B------:R-:W-:Y:S01]  /*1340*/  IMAD.MOV.U32 R7, RZ, RZ, R11 ;  /* 0x000000ffff077224 */ /* 0x000fe200078e000b */
[----:B------:R-:W0:Y:S01]  /*1350*/  SHFL.DOWN PT, R9, R11, 0x2, R5 ;  /* 0x084000000b097989 */ /* 0x000e2200000e0005 */
[----:B------:R-:W-:-:S04]  /*1360*/  VIADD R0, R10, 0x4 ;  /* 0x000000040a007836 */ /* 0x000fc80000000000 */
[----:B0-----:R-:W-:-:S06]  /*1370*/  DSETP.GEU.AND P1, PT, R6, R8, PT ;  /* 0x000000080600722a */ /* 0x001fcc0003f2e000 */
[----:B------:R-:W-:Y:S02]  /*1380*/  @!P0 FSEL R2, R8, R2, !P1 ;  /* 0x0000000208028208 */ /* 0x000fe40004800000 */
[----:B------:R-:W-:Y:S02]  /*1390*/  @!P0 FSEL R11, R9, R11, !P1 ;  /* 0x0000000b090b8208 */ /* 0x000fe40004800000 */
[----:B------:R-:W-:Y:S01]  /*13a0*/  ISETP.GT.AND P0, PT, R0, R5, PT ;  /* 0x000000050000720c */ /* 0x000fe20003f04270 */
[----:B------:R-:W-:Y:S01]  /*13b0*/  SHFL.DOWN PT, R6, R2, 0x4, R5 ;  /* 0x0880000002067989 */ /* 0x000fe200000e0005 */
[----:B------:R-:W-:Y:S02]  /*13c0*/  IMAD.MOV.U32 R8, RZ, RZ, R2 ;  /* 0x000000ffff087224 */ /* 0x000fe400078e0002 */
        /* <DEDUP_REMOVED lines=8> */
[----:B------:R-:W-:Y:S01]  /*1450*/  IMAD.MOV.U32 R8, RZ, RZ, R2 ;  /* 0x000000ffff087224 */ /* 0x000fe200078e0002 */
[C---:B------:R-:W-:Y:S01]  /*1460*/  ISETP.NE.AND P0, PT, R10.reuse, RZ, PT ;  /* 0x000000ff0a00720c */ /* 0x040fe20003f05270 */
[----:B------:R-:W-:Y:S01]  /*1470*/  IMAD.MOV.U32 R9, RZ, RZ, R11 ;  /* 0x000000ffff097224 */ /* 0x000fe200078e000b */
[----:B------:R-:W0:Y:S01]  /*1480*/  SHFL.DOWN PT, R7, R11, 0x8, R5 ;  /* 0x090000000b077989 */ /* 0x000e2200000e0005 */
[----:B------:R-:W-:-:S10]  /*1490*/  VIADD R0, R10, 0x10 ;  /* 0x000000100a007836 */ /* 0x000fd40000000000 */
[----:B------:R-:W1:Y:S01]  /*14a0*/  @!P0 S2R R13, SR_CgaCtaId ;  /* 0x00000000000d8919 */ /* 0x000e620000008800 */
[----:B0-----:R-:W-:-:S06]  /*14b0*/  DSETP.GEU.AND P2, PT, R8, R6, PT ;  /* 0x000000060800722a */ /* 0x001fcc0003f4e000 */
[----:B------:R-:W-:Y:S02]  /*14c0*/  @!P1 FSEL R2, R6, R2, !P2 ;  /* 0x0000000206029208 */ /* 0x000fe40005000000 */
[----:B------:R-:W-:Y:S02]  /*14d0*/  @!P1 FSEL R11, R7, R11, !P2 ;  /* 0x0000000b070b9208 */ /* 0x000fe40005000000 */
[----:B------:R-:W-:Y:S01]  /*14e0*/  ISETP.GT.AND P1, PT, R0, R5, PT ;  /* 0x000000050000720c */ /* 0x000fe20003f24270 */
[----:B------:R-:W-:Y:S01]  /*14f0*/  SHFL.DOWN PT, R6, R2, 0x10, R5 ;  /* 0x0a00000002067989 */ /* 0x000fe200000e0005 */
[----:B------:R-:W-:Y:S01]  /*1500*/  IMAD.MOV.U32 R8, RZ, RZ, R2 ;  /* 0x000000ffff087224 */ /* 0x000fe200078e0002 */
[----:B------:R-:W-:Y:S01]  /*1510*/  @!P0 SHF.R.U32.HI R0, RZ, 0x2, R3 ;  /* 0x00000002ff008819 */ /* 0x000fe20000011603 */
[----:B------:R-:W-:Y:S01]  /*1520*/  IMAD.MOV.U32 R9, RZ, RZ, R11 ;  /* 0x000000ffff097224 */ /* 0x000fe200078e000b */
[----:B------:R-:W0:Y:S02]  /*1530*/  SHFL.DOWN PT, R7, R11, 0x10, R5 ;  /* 0x0a0000000b077989 */ /* 0x000e2400000e0005 */
[----:B------:R-:W-:-:S03]  /*1540*/  @!P0 LOP3.LUT R0, R0, 0xf8, RZ, 0xc0, !PT ;  /* 0x000000f800008812 */ /* 0x000fc600078ec0ff */
[----:B0-----:R-:W-:Y:S01]  /*1550*/  DSETP.GEU.AND P2, PT, R8, R6, PT ;  /* 0x000000060800722a */ /* 0x001fe20003f4e000 */
[----:B------:R-:W-:-:S04]  /*1560*/  @!P0 MOV R8, 0x400 ;  /* 0x0000040000088802 */ /* 0x000fc80000000f00 */
[----:B-1----:R-:W-:Y:S02]  /*1570*/  @!P0 LEA R13, R13, R8, 0x18 ;  /* 0x000000080d0d8211 */ /* 0x002fe400078ec0ff */
[----:B------:R-:W-:Y:S02]  /*1580*/  @!P1 FSEL R2, R6, R2, !P2 ;  /* 0x0000000206029208 */ /* 0x000fe40005000000 */
[----:B------:R-:W-:Y:S01]  /*1590*/  @!P1 FSEL R11, R7, R11, !P2 ;  /* 0x0000000b070b9208 */ /* 0x000fe20005000000 */
[----:B------:R-:W-:Y:S02]  /*15a0*/  @!P0 IMAD.IADD R13, R0, 0x1, R13 ;  /* 0x00000001000d8824 */ /* 0x000fe400078e020d */
[----:B------:R-:W-:Y:S02]  /*15b0*/  IMAD.MOV.U32 R6, RZ, RZ, R2 ;  /* 0x000000ffff067224 */ /* 0x000fe400078e0002 */
[----:B------:R-:W-:-:S05]  /*15c0*/  IMAD.MOV.U32 R7, RZ, RZ, R11 ;  /* 0x000000ffff077224 */ /* 0x000fca00078e000b */
[----:B------:R3:W-:Y:S01]  /*15d0*/  @!P0 STS.64 [R13+0x8], R6 ;  /* 0x000008060d008388 */ /* 0x0007e20000000a00 */
[----:B------:R-:W-:Y:S01]  /*15e0*/  BAR.SYNC.DEFER_BLOCKING 0x0 ;  /* 0x0000000000007b1d */ /* 0x000fe20000010000 */
[----:B------:R-:W-:-:S13]  /*15f0*/  ISETP.NE.AND P0, PT, R3, RZ, PT ;  /* 0x000000ff0300720c */ /* 0x000fda0003f05270 */
[----:B---3--:R-:W-:Y:S05]  /*1600*/  @P0 BRA `(.L_x_17) ;  /* 0x0000004400800947 */ /* 0x008fea0003800000 */
[----:B------:R-:W0:Y:S01]  /*1610*/  S2UR UR5, SR_CgaCtaId ;  /* 0x00000000000579c3 */ /* 0x000e220000008800 */
[----:B------:R-:W-:Y:S01]  /*1620*/  UMOV UR4, 0x400 ;  /* 0x0000040000047882 */ /* 0x000fe20000000000 */
[----:B------:R-:W-:Y:S01]  /*1630*/  ISETP.GT.AND P2, PT, R4, 0x20, PT ;  /* 0x000000200400780c */ /* 0x000fe20003f44270 */
[----:B0-----:R-:W-:-:S09]  /*1640*/  ULEA UR4, UR5, UR4, 0x18 ;  /* 0x0000000405047291 */ /* 0x001fd2000f8ec0ff */
[----:B------:R-:W0:Y:S04]  /*1650*/  LDS.128 R16, [UR4+0x10] ;  /* 0x00001004ff107984 */ /* 0x000e280008000c00 */
[----:B------:R-:W1:Y:S04]  /*1660*/  LDS.128 R12, [UR4+0x20] ;  /* 0x00002004ff0c7984 */ /* 0x000e680008000c00 */
[----:B------:R-:W2:Y:S01]  /*1670*/  LDS.128 R8, [UR4+0x30] ;  /* 0x00003004ff087984 */ /* 0x000ea20008000c00 */
[----:B0-----:R-:W-:-:S06]  /*1680*/  DSETP.GEU.AND P1, PT, R6, R16, PT ;  /* 0x000000100600722a */ /* 0x001fcc0003f2e000 */
[-C--:B------:R-:W-:Y:S02]  /*1690*/  FSEL R3, R16, R6.reuse, !P1 ;  /* 0x0000000610037208 */ /* 0x080fe40004800000 */
[-C--:B------:R-:W-:Y:S02]  /*16a0*/  FSEL R17, R17, R7.reuse, !P1 ;  /* 0x0000000711117208 */ /* 0x080fe40004800000 */
[----:B------:R-:W-:Y:S02]  /*16b0*/  FSEL R6, R3, R6, P2 ;  /* 0x0000000603067208 */ /* 0x000fe40001000000 */
[----:B------:R-:W-:Y:S02]  /*16c0*/  FSEL R7, R17, R7, P2 ;  /* 0x0000000711077208 */ /* 0x000fe40001000000 */
[C---:B------:R-:W-:Y:S01]  /*16d0*/  ISETP.GT.AND P1, PT, R4.reuse, 0x40, PT ;  /* 0x000000400400780c */ /* 0x040fe20003f24270 */
[----:B------:R-:W-:Y:S01]  /*16e0*/  IMAD.MOV.U32 R2, RZ, RZ, R6 ;  /* 0x000000ffff027224 */ /* 0x000fe200078e0006 */
[----:B------:R-:W-:Y:S01]  /*16f0*/  ISETP.GT.AND P2, PT, R4, 0x60, PT ;  /* 0x000000600400780c */ /* 0x000fe20003f44270 */
[----:B------:R-:W-:-:S06]  /*1700*/  IMAD.MOV.U32 R3, RZ, RZ, R7 ;  /* 0x000000ffff037224 */ /* 0x000fcc00078e0007 */
[----:B------:R-:W-:-:S06]  /*1710*/  DSETP.GEU.AND P3, PT, R2, R18, PT ;  /* 0x000000120200722a */ /* 0x000fcc0003f6e000 */
[----:B------:R-:W-:Y:S02]  /*1720*/  @P1 FSEL R6, R18, R6, !P3 ;  /* 0x0000000612061208 */ /* 0x000fe40005800000 */
[----:B------:R-:W-:Y:S02]  /*1730*/  @P1 FSEL R7, R19, R7, !P3 ;  /* 0x0000000713071208 */ /* 0x000fe40005800000 */
[----:B------:R-:W-:Y:S01]  /*1740*/  ISETP.GT.AND P1, PT, R4, 0x80, PT ;  /* 0x000000800400780c */ /* 0x000fe20003f24270 */
[----:B------:R-:W-:Y:S02]  /*1750*/  IMAD.MOV.U32 R2, RZ, RZ, R6 ;  /* 0x000000ffff027224 */ /* 0x000fe400078e0006 */
[----:B------:R-:W-:-:S06]  /*1760*/  IMAD.MOV.U32 R3, RZ, RZ, R7 ;  /* 0x000000ffff037224 */ /* 0x000fcc00078e0007 */
[----:B-1----:R-:W-:Y:S01]  /*1770*/  DSETP.GEU.AND P3, PT, R2, R12, PT ;  /* 0x0000000c0200722a */ /* 0x002fe20003f6e000 */
[----:B------:R-:W0:Y:S05]  /*1780*/  LDS.64 R2, [UR4+0x40] ;  /* 0x00004004ff027984 */ /* 0x000e2a0008000a00 */
[----:B------:R-:W-:Y:S02]  /*1790*/  @P2 FSEL R6, R12, R6, !P3 ;  /* 0x000000060c062208 */ /* 0x000fe40005800000 */
[----:B------:R-:W-:Y:S02]  /*17a0*/  @P2 FSEL R7, R13, R7, !P3 ;  /* 0x000000070d072208 */ /* 0x000fe40005800000 */
[----:B------:R-:W-:-:S04]  /*17b0*/  ISETP.GT.AND P2, PT, R4, 0xa0, PT ;  /* 0x000000a00400780c */ /* 0x000fc80003f44270 */
[----:B------:R-:W-:-:S06]  /*17c0*/  DSETP.GEU.AND P3, PT, R6, R14, PT ;  /* 0x0000000e0600722a */ /* 0x000fcc0003f6e000 */
[----:B------:R-:W-:Y:S02]  /*17d0*/  @P1 FSEL R6, R14, R6, !P3 ;  /* 0x000000060e061208 */ /* 0x000fe40005800000 */
[----:B------:R-:W-:Y:S02]  /*17e0*/  @P1 FSEL R7, R15, R7, !P3 ;  /* 0x000000070f071208 */ /* 0x000fe40005800000 */
[----:B------:R-:W-:-:S04]  /*17f0*/  ISETP.GT.AND P1, PT, R4, 0xc0, PT ;  /* 0x000000c00400780c */ /* 0x000fc80003f24270 */
[----:B--2---:R-:W-:-:S06]  /*1800*/  DSETP.GEU.AND P3, PT, R6, R8, PT ;  /* 0x000000080600722a */ /* 0x004fcc0003f6e000 */
[----:B------:R-:W-:Y:S02]  /*1810*/  @P2 FSEL R6, R8, R6, !P3 ;  /* 0x0000000608062208 */ /* 0x000fe40005800000 */
[----:B------:R-:W-:Y:S02]  /*1820*/  @P2 FSEL R7, R9, R7, !P3 ;  /* 0x0000000709072208 */ /* 0x000fe40005800000 */
[----:B------:R-:W-:-:S04]  /*1830*/  ISETP.GT.AND P2, PT, R4, 0xe0, PT ;  /* 0x000000e00400780c */ /* 0x000fc80003f44270 */
[----:B------:R-:W-:-:S06]  /*1840*/  DSETP.GEU.AND P3, PT, R6, R10, PT ;  /* 0x0000000a0600722a */ /* 0x000fcc0003f6e000 */
[----:B------:R-:W-:Y:S02]  /*1850*/  @P1 FSEL R6, R10, R6, !P3 ;  /* 0x000000060a061208 */ /* 0x000fe40005800000 */
[----:B------:R-:W-:-:S03]  /*1860*/  @P1 FSEL R7, R11, R7, !P3 ;  /* 0x000000070b071208 */ /* 0x000fc60005800000 */
[----:B------:R-:W-:Y:S02]  /*1870*/  IMAD.MOV.U32 R4, RZ, RZ, R6 ;  /* 0x000000ffff047224 */ /* 0x000fe400078e0006 */
[----:B------:R-:W-:-:S06]  /*1880*/  IMAD.MOV.U32 R5, RZ, RZ, R7 ;  /* 0x000000ffff057224 */ /* 0x000fcc00078e0007 */
[----:B0-----:R-:W-:-:S06]  /*1890*/  DSETP.GEU.AND P1, PT, R4, R2, PT ;  /* 0x000000020400722a */ /* 0x001fcc0003f2e000 */
[----:B------:R-:W-:Y:S02]  /*18a0*/  @P2 FSEL R6, R2, R6, !P1 ;  /* 0x0000000602062208 */ /* 0x000fe40004800000 */
[----:B------:R-:W-:Y:S01]  /*18b0*/  @P2 FSEL R7, R3, R7, !P1 ;  /* 0x0000000703072208 */ /* 0x000fe20004800000 */
[----:B------:R-:W-:Y:S06]  /*18c0*/  BRA `(.L_x_17) ;  /* 0x0000004000d07947 */ /* 0x000fec0003800000 */
.L_x_3:
[----:B------:R-:W0:Y:S01]  /*18d0*/  S2R R0, SR_TID.X ;  /* 0x0000000000007919 */ /* 0x000e220000002100 */
[----:B------:R-:W1:Y:S02]  /*18e0*/  LDCU.64 UR4, c[0x0][0x380] ;  /* 0x00007000ff0477ac */ /* 0x000e640008000a00 */
[----:B-1----:R-:W-:Y:S02]  /*18f0*/  IMAD.U32 R2, RZ, RZ, UR4 ;  /* 0x00000004ff027e24 */ /* 0x002fe4000f8e00ff */
[----:B------:R-:W-:Y:S02]  /*1900*/  IMAD.U32 R3, RZ, RZ, UR5 ;  /* 0x00000005ff037e24 */ /* 0x000fe4000f8e00ff */
[----:B0-----:R-:W-:-:S04]  /*1910*/  IMAD.SHL.U32 R5, R0, 0x4, RZ ;  /* 0x0000000400057824 */ /* 0x001fc800078e00ff */
[----:B------:R-:W-:-:S05]  /*1920*/  IMAD.WIDE.U32 R6, R5, 0x8, R2 ;  /* 0x0000000805067825 */ /* 0x000fca00078e0002 */
[----:B------:R-:W2:Y:S04]  /*1930*/  LDG.E.128.CONSTANT R20, desc[UR6][R6.64] ;  /* 0x0000000606147981 */ /* 0x000ea8000c1e9d00 */
[----:B------:R-:W3:Y:S04]  /*1940*/  LDG.E.128.CONSTANT R12, desc[UR6][R6.64+0x10] ;  /* 0x00001006060c7981 */ /* 0x000ee8000c1e9d00 */
[----:B------:R-:W4:Y:S04]  /*1950*/  LDG.E.128.CONSTANT R8, desc[UR6][R6.64+0x2000] ;  /* 0x0020000606087981 */ /* 0x000f28000c1e9d00 */
[----:B------:R0:W5:Y:S01]  /*1960*/  LDG.E.128.CONSTANT R16, desc[UR6][R6.64+0x2010] ;  /* 0x0020100606107981 */ /* 0x000162000c1e9d00 */
[----:B------:R-:W-:Y:S01]  /*1970*/  ISETP.GE.U32.AND P1, PT, R4, 0x1000, PT ;  /* 0x000010000400780c */ /* 0x000fe20003f26070 */
[----:B------:R-:W-:Y:S01]  /*1980*/  UMOV UR4, 0x800 ;  /* 0x0000080000047882 */ /* 0x000fe20000000000 */
[----:B--2---:R-:W-:-:S06]  /*1990*/  DSETP.GEU.AND P0, PT, R20, R22, PT ;  /* 0x000000161400722a */ /* 0x004fcc0003f0e000 */
[----:B------:R-:W-:Y:S02]  /*19a0*/  FSEL R20, R22, R20, !P0 ;  /* 0x0000001416147208 */ /* 0x000fe40004000000 */
[----:B------:R-:W-:-:S06]  /*19b0*/  FSEL R21, R23, R21, !P0 ;  /* 0x0000001517157208 */ /* 0x000fcc0004000000 */
[----:B---3--:R-:W-:-:S06]  /*19c0*/  DSETP.GEU.AND P0, PT, R20, R12, PT ;  /* 0x0000000c1400722a */ /* 0x008fcc0003f0e000 */
[----:B------:R-:W-:Y:S02]  /*19d0*/  FSEL R12, R12, R20, !P0 ;  /* 0x000000140c0c7208 */ /* 0x000fe40004000000 */
[----:B------:R-:W-:-:S06]  /*19e0*/  FSEL R13, R13, R21, !P0 ;  /* 0x000000150d0d7208 */ /* 0x000fcc0004000000 */
[----:B------:R-:W-:-:S06]  /*19f0*/  DSETP.GEU.AND P0, PT, R12, R14, PT ;  /* 0x0000000e0c00722a */ /* 0x000fcc0003f0e000 */
[----:B------:R-:W-:Y:S02]  /*1a00*/  FSEL R12, R14, R12, !P0 ;  /* 0x0000000c0e0c7208 */ /* 0x000fe40004000000 */
[----:B------:R-:W-:-:S06]  /*1a10*/  FSEL R13, R15, R13, !P0 ;  /* 0x0000000d0f0d7208 */ /* 0x000fcc0004000000 */
[----:B----4-:R-:W-:-:S06]  /*1a20*/  DSETP.GEU.AND P0, PT, R12, R8, PT ;  /* 0x000000080c00722a */ /* 0x010fcc0003f0e000 */
[----:B0-----:R-:W-:Y:S02]  /*1a30*/  FSEL R6, R8, R12, !P0 ;  /* 0x0000000c08067208 */ /* 0x001fe40004000000 */
[----:B------:R-:W-:-:S06]  /*1a40*/  FSEL R7, R9, R13, !P0 ;  /* 0x0000000d09077208 */ /* 0x000fcc0004000000 */
[----:B------:R-:W-:-:S06]  /*1a50*/  DSETP.GEU.AND P0, PT, R6, R10, PT ;  /* 0x0000000a0600722a */ /* 0x000fcc0003f0e000 */
[----:B------:R-:W-:Y:S02]  /*1a60*/  FSEL R6, R10, R6, !P0 ;  /* 0x000000060a067208 */ /* 0x000fe40004000000 */
[----:B------:R-:W-:-:S06]  /*1a70*/  FSEL R7, R11, R7, !P0 ;  /* 0x000000070b077208 */ /* 0x000fcc0004000000 */
[----:B-----5:R-:W-:-:S06]  /*1a80*/  DSETP.GEU.AND P0, PT, R6, R16, PT ;  /* 0x000000100600722a */ /* 0x020fcc0003f0e000 */
[----:B------:R-:W-:Y:S02]  /*1a90*/  FSEL R6, R16, R6, !P0 ;  /* 0x0000000610067208 */ /* 0x000fe40004000000 */
[----:B------:R-:W-:-:S06]  /*1aa0*/  FSEL R7, R17, R7, !P0 ;  /* 0x0000000711077208 */ /* 0x000fcc0004000000 */
[----:B------:R-:W-:-:S06]  /*1ab0*/  DSETP.GEU.AND P0, PT, R6, R18, PT ;  /* 0x000000120600722a */ /* 0x000fcc0003f0e000 */
[----:B------:R-:W-:Y:S02]  /*1ac0*/  FSEL R6, R18, R6, !P0 ;  /* 0x0000000612067208 */ /* 0x000fe40004000000 */
[----:B------:R-:W-:Y:S01]  /*1ad0*/  FSEL R7, R19, R7, !P0 ;  /* 0x0000000713077208 */ /* 0x000fe20004000000 */
[----:B------:R-:W-:Y:S06]  /*1ae0*/  @!P1 BRA `(.L_x_18) ;  /* 0x0000000000a49947 */ /* 0x000fec0003800000 */
[----:B------:R-:W0:Y:S01]  /*1af0*/  LDC R24, c[0x0][0x390] ;  /* 0x0000e400ff187b82 */ /* 0x000e220000000800 */
[----:B------:R-:W-:Y:S01]  /*1b00*/  VIADD R25, R4, 0xfffff800 ;  /* 0xfffff80004197836 */ /* 0x000fe20000000000 */
[----:B------:R-:W-:-:S06]  /*1b10*/  UMOV UR4, 0x800 ;  /* 0x0000080000047882 */ /* 0x000fcc0000000000 */
[----:B------:R-:W1:Y:S02]  /*1b20*/  LDC.64 R2, c[0x0][0x380] ;  /* 0x0000e000ff027b82 */ /* 0x000e640000000a00 */
.L_x_20:
[----:B------:R-:W-:-:S04]  /*1b30*/  VIADD R27, R5, UR4 ;  /* 0x00000004051b7c36 */ /* 0x000fc80008000000 */
[----:B-1----:R-:W-:-:S05]  /*1b40*/  IMAD.WIDE.U32 R26, R27, 0x8, R2 ;  /* 0x000000081b1a7825 */ /* 0x002fca00078e0002 */
[----:B------:R-:W2:Y:S04]  /*1b50*/  LDG.E.128.CONSTANT R12, desc[UR6][R26.64] ;  /* 0x000000061a0c7981 */ /* 0x000ea8000c1e9d00 */
[----:B------:R-:W3:Y:S04]  /*1b60*/  LDG.E.128.CONSTANT R16, desc[UR6][R26.64+0x10] ;  /* 0x000010061a107981 */ /* 0x000ee8000c1e9d00 */
[----:B------:R-:W4:Y:S04]  /*1b70*/  LDG.E.128.CONSTANT R20, desc[UR6][R26.64+0x2000] ;  /* 0x002000061a147981 */ /* 0x000f28000c1e9d00 */
[----:B------:R-:W5:Y:S01]  /*1b80*/  LDG.E.128.CONSTANT R8, desc[UR6][R26.64+0x2010] ;  /* 0x002010061a087981 */ /* 0x000f62000c1e9d00 */
[----:B0-----:R-:W-:Y:S01]  /*1b90*/  IMAD.MOV.U32 R4, RZ, RZ, R24 ;  /* 0x000000ffff047224 */ /* 0x001fe200078e0018 */
[----:B--2---:R-:W-:-:S06]  /*1ba0*/  DSETP.GEU.AND P0, PT, R6, R12, PT ;  /* 0x0000000c0600722a */ /* 0x004fcc0003f0e000 */
[----:B------:R-:W-:Y:S02]  /*1bb0*/  FSEL R6, R12, R6, !P0 ;  /* 0x000000060c067208 */ /* 0x000fe40004000000 */
[----:B------:R-:W-:-:S06]  /*1bc0*/  FSEL R7, R13, R7, !P0 ;  /* 0x000000070d077208 */ /* 0x000fcc0004000000 */
[----:B------:R-:W-:-:S06]  /*1bd0*/  DSETP.GEU.AND P0, PT, R6, R14, PT ;  /* 0x0000000e0600722a */ /* 0x000fcc0003f0e000 */
        /* <DEDUP_REMOVED lines=14> */
[----:B-----5:R-:W-:-:S06]  /*1cc0*/  DSETP.GEU.AND P0, PT, R6, R8, PT ;  /* 0x000000080600722a */ /* 0x020fcc0003f0e000 */
[----:B------:R-:W-:Y:S01]  /*1cd0*/  FSEL R6, R8, R6, !P0 ;  /* 0x0000000608067208 */ /* 0x000fe20004000000 */
[----:B------:R-:W-:Y:S01]  /*1ce0*/  VIADD R8, R4, -UR4 ;  /* 0x8000000404087c36 */ /* 0x000fe20008000000 */
[----:B------:R-:W-:-:S04]  /*1cf0*/  FSEL R7, R9, R7, !P0 ;  /* 0x0000000709077208 */ /* 0x000fc80004000000 */
[----:B------:R-:W-:Y:S02]  /*1d00*/  ISETP.GE.AND P1, PT, R8, 0x800, PT ;  /* 0x000008000800780c */ /* 0x000fe40003f26270 */
[----:B------:R-:W-:-:S06]  /*1d10*/  DSETP.GEU.AND P0, PT, R6, R10, PT ;  /* 0x0000000a0600722a */ /* 0x000fcc0003f0e000 */
[----:B------:R-:W-:Y:S02]  /*1d20*/  FSEL R6, R10, R6, !P0 ;  /* 0x000000060a067208 */ /* 0x000fe40004000000 */
[----:B------:R-:W-:-:S03]  /*1d30*/  FSEL R7, R11, R7, !P0 ;  /* 0x000000070b077208 */ /* 0x000fc60004000000 */
[----:B------:R-:W-:Y:S05]  /*1d40*/  @!P1 BRA `(.L_x_19) ;  /* 0x0000000c00009947 */ /* 0x000fea0003800000 */
[----:B------:R-:W-:-:S06]  /*1d50*/  UIADD3 UR4, UPT, UPT, UR4, 0x800, URZ ;  /* 0x0000080004047890 */ /* 0x000fcc000fffe0ff */
[----:B------:R-:W-:-:S13]  /*1d60*/  ISETP.LT.AND P0, PT, R25, UR4, PT ;  /* 0x0000000419007c0c */ /* 0x000fda000bf01270 */
[----:B------:R-:W-:Y:S05]  /*1d70*/  @!P0 BRA `(.L_x_20) ;  /* 0xfffffffc006c8947 */ /* 0x000fea000383ffff */
.L_x_18:
[----:B------:R-:W-:-:S13]  /*1d80*/  ISETP.LE.AND P0, PT, R4, UR4, PT ;  /* 0x0000000404007c0c */ /* 0x000fda000bf03270 */
[----:B------:R-:W-:Y:S05]  /*1d90*/  @P0 BRA `(.L_x_19) ;  /* 0x0000000800ec0947 */ /* 0x000fea0003800000 */
[----:B------:R-:W-:Y:S01]  /*1da0*/  VIADD R41, R4, -UR4 ;  /* 0x8000000404297c36 */ /* 0x000fe20008000000 */
[----:B------:R-:W-:Y:S04]  /*1db0*/  BSSY.RECONVERGENT B1, `(.L_x_19) ;  /* 0x00000b9000017945 */ /* 0x000fe80003800200 */
[----:B------:R-:W-:-:S13]  /*1dc0*/  ISETP.GE.AND P0, PT, R0, R41, PT ;  /* 0x000000290000720c */ /* 0x000fda0003f06270 */
[----:B------:R-:W-:Y:S05]  /*1dd0*/  @P0 BRA `(.L_x_21) ;  /* 0x0000000800d80947 */ /* 0x000fea0003800000 */
[----:B------:R-:W-:Y:S01]  /*1de0*/  LOP3.LUT R5, RZ, R0, RZ, 0x33, !PT ;  /* 0x00000000ff057212 */ /* 0x000fe200078e33ff */
[----:B------:R-:W-:Y:S01]  /*1df0*/  BSSY.RECONVERGENT B2, `(.L_x_22) ;  /* 0x0000016000027945 */ /* 0x000fe20003800200 */
[----:B------:R-:W-:Y:S02]  /*1e00*/  IMAD.MOV.U32 R40, RZ, RZ, R0 ;  /* 0x000000ffff287224 */ /* 0x000fe400078e0000 */
[----:B------:R-:W-:-:S04]  /*1e10*/  IADD3 R4, PT, PT, R4, -UR4, R5 ;  /* 0x8000000404047c10 */ /* 0x000fc8000fffe005 */
[C---:B------:R-:W-:Y:S02]  /*1e20*/  LOP3.LUT R5, R4.reuse, 0x300, RZ, 0xc0, !PT ;  /* 0x0000030004057812 */ /* 0x040fe400078ec0ff */
[----:B------:R-:W-:Y:S02]  /*1e30*/  ISETP.GE.U32.AND P2, PT, R4, 0x300, PT ;  /* 0x000003000400780c */ /* 0x000fe40003f46070 */
[----:B------:R-:W-:-:S13]  /*1e40*/  ISETP.NE.AND P0, PT, R5, 0x300, PT ;  /* 0x000003000500780c */ /* 0x000fda0003f05270 */
[----:B------:R-:W-:Y:S05]  /*1e50*/  @!P0 BRA `(.L_x_23) ;  /* 0x00000000003c8947 */ /* 0x000fea0003800000 */
[----:B------:R-:W-:Y:S01]  /*1e60*/  LEA.HI R4, R4, 0x1, RZ, 0x18 ;  /* 0x0000000104047811 */ /* 0x000fe200078fc0ff */
[----:B------:R-:W-:Y:S02]  /*1e70*/  VIADD R9, R0, UR4 ;  /* 0x0000000400097c36 */ /* 0x000fe40008000000 */
[----:B------:R-:W-:Y:S01]  /*1e80*/  IMAD.MOV.U32 R40, RZ, RZ, R0 ;  /* 0x000000ffff287224 */ /* 0x000fe200078e0000 */
[----:B------:R-:W-:-:S05]  /*1e90*/  LOP3.LUT R4, R4, 0x3, RZ, 0xc0, !PT ;  /* 0x0000000304047812 */ /* 0x000fca00078ec0ff */
[----:B------:R-:W-:-:S07]  /*1ea0*/  IMAD.MOV R8, RZ, RZ, -R4 ;  /* 0x000000ffff087224 */ /* 0x000fce00078e0a04 */
.L_x_24:
[----:B------:R-:W-:-:S06]  /*1eb0*/  IMAD.WIDE.U32 R4, R9, 0x8, R2 ;  /* 0x0000000809047825 */ /* 0x000fcc00078e0002 */
[----:B------:R-:W2:Y:S01]  /*1ec0*/  LDG.E.64.CONSTANT R4, desc[UR6][R4.64] ;  /* 0x0000000604047981 */ /* 0x000ea2000c1e9b00 */
[----:B------:R-:W-:Y:S02]  /*1ed0*/  VIADD R8, R8, 0x1 ;  /* 0x0000000108087836 */ /* 0x000fe40000000000 */
[----:B------:R-:W-:Y:S02]  /*1ee0*/  VIADD R40, R40, 0x100 ;  /* 0x0000010028287836 */ /* 0x000fe40000000000 */
[----:B------:R-:W-:Y:S01]  /*1ef0*/  VIADD R9, R9, 0x100 ;  /* 0x0000010009097836 */ /* 0x000fe20000000000 */
[----:B------:R-:W-:Y:S01]  /*1f00*/  ISETP.NE.AND P1, PT, R8, RZ, PT ;  /* 0x000000ff0800720c */ /* 0x000fe20003f25270 */
[----:B--2---:R-:W-:-:S06]  /*1f10*/  DSETP.GEU.AND P0, PT, R6, R4, PT ;  /* 0x000000040600722a */ /* 0x004fcc0003f0e000 */
[----:B------:R-:W-:Y:S02]  /*1f20*/  FSEL R6, R4, R6, !P0 ;  /* 0x0000000604067208 */ /* 0x000fe40004000000 */
[----:B------:R-:W-:-:S04]  /*1f30*/  FSEL R7, R5, R7, !P0 ;  /* 0x0000000705077208 */ /* 0x000fc80004000000 */
[----:B------:R-:W-:Y:S05]  /*1f40*/  @P1 BRA `(.L_x_24) ;  /* 0xfffffffc00d81947 */ /* 0x000fea000383ffff */
.L_x_23:
[----:B------:R-:W-:Y:S05]  /*1f50*/  BSYNC.RECONVERGENT B2 ;  /* 0x0000000000027941 */ /* 0x000fea0003800200 */
.L_x_22:
[----:B------:R-:W-:Y:S05]  /*1f60*/  @!P2 BRA `(.L_x_21) ;  /* 0x000000080074a947 */ /* 0x000fea0003800000 */
[----:B------:R-:W0:Y:S01]  /*1f70*/  LDCU.64 UR8, c[0x0][0x380] ;  /* 0x00007000ff0877ac */ /* 0x000e220008000a00 */
[----:B------:R-:W-:Y:S01]  /*1f80*/  IMAD.IADD R9, R41, 0x1, -R40 ;  /* 0x0000000129097824 */ /* 0x000fe200078e0a28 */
[C---:B------:R-:W-:Y:S01]  /*1f90*/  IADD3 R5, P0, PT, R40.reuse, UR4, RZ ;  /* 0x0000000428057c10 */ /* 0x040fe2000ff1e0ff */
[----:B------:R-:W-:Y:S01]  /*1fa0*/  BSSY.RECONVERGENT B2, `(.L_x_25) ;  /* 0x0000059000027945 */ /* 0x000fe20003800200 */
[----:B------:R-:W-:Y:S02]  /*1fb0*/  VIADD R43, R40, UR4 ;  /* 0x00000004282b7c36 */ /* 0x000fe40008000000 */
[----:B------:R-:W-:Y:S01]  /*1fc0*/  ISETP.GT.AND P1, PT, R9, 0xc00, PT ;  /* 0x00000c000900780c */ /* 0x000fe20003f24270 */
[----:B------:R-:W-:Y:S01]  /*1fd0*/  IMAD.X R8, RZ, RZ, RZ, P0 ;  /* 0x000000ffff087224 */ /* 0x000fe200000e06ff */
[----:B0-----:R-:W-:-:S04]  /*1fe0*/  LEA R4, P0, R5, UR8, 0x3 ;  /* 0x0000000805047c11 */ /* 0x001fc8000f8018ff */
[----:B------:R-:W-:Y:S02]  /*1ff0*/  LEA.HI.X R5, R5, UR9, R8, 0x3, P0 ;  /* 0x0000000905057c11 */ /* 0x000fe400080f1c08 */
[----:B------:R-:W-:-:S05]  /*2000*/  IADD3 R4, P0, PT, R4, 0x1000, RZ ;  /* 0x0000100004047810 */ /* 0x000fca0007f1e0ff */
[----:B------:R-:W-:Y:S01]  /*2010*/  IMAD.X R5, RZ, RZ, R5, P0 ;  /* 0x000000ffff057224 */ /* 0x000fe200000e0605 */
[----:B------:R-:W-:Y:S01]  /*2020*/  PLOP3.LUT P0, PT, PT, PT, PT, 0x80, 0x8 ;  /* 0x000000000008781c */ /* 0x000fe20003f0f070 */
[----:B------:R-:W-:-:S12]  /*2030*/  @!P1 BRA `(.L_x_26) ;  /* 0x00000004003c9947 */ /* 0x000fd80003800000 */
[----:B------:R-:W-:Y:S01]  /*2040*/  PLOP3.LUT P0, PT, PT, PT, PT, 0x8, 0x80 ;  /* 0x000000000080781c */ /* 0x000fe20003f0e170 */
[----:B------:R-:W-:-:S12]  /*2050*/  VIADD R45, R41, 0xfffff400 ;  /* 0xfffff400292d7836 */ /* 0x000fd80000000000 */
.L_x_27:
[C---:B------:R-:W-:Y:S01]  /*2060*/  IMAD.WIDE.U32 R38, R43.reuse, 0x8, R2 ;  /* 0x000000082b267825 */ /* 0x040fe200078e0002 */
[----:B------:R-:W2:Y:S04]  /*2070*/  LDG.E.64.CONSTANT R8, desc[UR6][R4.64+-0x800] ;  /* 0xfff8000604087981 */ /* 0x000ea8000c1e9b00 */
[----:B------:R-:W3:Y:S04]  /*2080*/  LDG.E.64.CONSTANT R10, desc[UR6][R4.64] ;  /* 0x00000006040a7981 */ /* 0x000ee8000c1e9b00 */
[----:B------:R-:W4:Y:S01]  /*2090*/  LDG.E.64.CONSTANT R38, desc[UR6][R38.64] ;  /* 0x0000000626267981 */ /* 0x000f22000c1e9b00 */
[----:B------:R-:W-:-:S03]  /*20a0*/  VIADD R15, R43, 0x400 ;  /* 0x000004002b0f7836 */ /* 0x000fc60000000000 */
[----:B------:R-:W5:Y:S01]  /*20b0*/  LDG.E.64.CONSTANT R12, desc[UR6][R4.64+0x800] ;  /* 0x00080006040c7981 */ /* 0x000f62000c1e9b00 */
[----:B------:R-:W-:-:S03]  /*20c0*/  IMAD.WIDE.U32 R14, R15, 0x8, R2 ;  /* 0x000000080f0e7825 */ /* 0x000fc600078e0002 */
[----:B------:R-:W5:Y:S04]  /*20d0*/  LDG.E.64.CONSTANT R16, desc[UR6][R4.64+0x1800] ;  /* 0x0018000604107981 */ /* 0x000f68000c1e9b00 */
[----:B------:R-:W5:Y:S04]  /*20e0*/  LDG.E.64.CONSTANT R14, desc[UR6][R14.64] ;  /* 0x000000060e0e7981 */ /* 0x000f68000c1e9b00 */
[----:B------:R-:W5:Y:S01]  /*20f0*/  LDG.E.64.CONSTANT R18, desc[UR6][R4.64+0x2000] ;  /* 0x0020000604127981 */ /* 0x000f62000c1e9b00 */
        /* <DEDUP_REMOVED lines=11> */
[----:B------:R-:W5:Y:S04]  /*21b0*/  LDG.E.64.CONSTANT R34, desc[UR6][R4.64+0x6000] ;  /* 0x0060000604227981 */ /* 0x000f68000c1e9b00 */
[----:B------:R0:W5:Y:S01]  /*21c0*/  LDG.E.64.CONSTANT R36, desc[UR6][R4.64+0x6800] ;  /* 0x0068000604247981 */ /* 0x000162000c1e9b00 */
[----:B------:R-:W-:-:S05]  /*21d0*/  VIADD R40, R40, 0x1000 ;  /* 0x0000100028287836 */ /* 0x000fca0000000000 */
[----:B------:R-:W-:Y:S02]  /*21e0*/  ISETP.GE.AND P2, PT, R40, R45, PT ;  /* 0x0000002d2800720c */ /* 0x000fe40003f46270 */
[----:B0-----:R-:W-:Y:S01]  /*21f0*/  IADD3 R4, P3, PT, R4, 0x8000, RZ ;  /* 0x0000800004047810 */ /* 0x001fe20007f7e0ff */
[----:B------:R-:W-:-:S04]  /*2200*/  VIADD R43, R43, 0x1000 ;  /* 0x000010002b2b7836 */ /* 0x000fc80000000000 */
[----:B------:R-:W-:Y:S01]  /*2210*/  IMAD.X R5, RZ, RZ, R5, P3 ;  /* 0x000000ffff057224 */ /* 0x000fe200018e0605 */
[----:B----4-:R-:W-:-:S06]  /*2220*/  DSETP.GEU.AND P1, PT, R6, R38, PT ;  /* 0x000000260600722a */ /* 0x010fcc0003f2e000 */
[----:B------:R-:W-:Y:S02]  /*2230*/  FSEL R6, R38, R6, !P1 ;  /* 0x0000000626067208 */ /* 0x000fe40004800000 */
[----:B------:R-:W-:-:S06]  /*2240*/  FSEL R7, R39, R7, !P1 ;  /* 0x0000000727077208 */ /* 0x000fcc0004800000 */
[----:B--2---:R-:W-:-:S06]  /*2250*/  DSETP.GEU.AND P1, PT, R6, R8, PT ;  /* 0x000000080600722a */ /* 0x004fcc0003f2e000 */
[----:B------:R-:W-:Y:S02]  /*2260*/  FSEL R6, R8, R6, !P1 ;  /* 0x0000000608067208 */ /* 0x000fe40004800000 */
[----:B------:R-:W-:-:S06]  /*2270*/  FSEL R7, R9, R7, !P1 ;  /* 0x0000000709077208 */ /* 0x000fcc0004800000 */
[----:B---3--:R-:W-:-:S06]  /*2280*/  DSETP.GEU.AND P1, PT, R6, R10, PT ;  /* 0x0000000a0600722a */ /* 0x008fcc0003f2e000 */
[----:B------:R-:W-:Y:S02]  /*2290*/  FSEL R6, R10, R6, !P1 ;  /* 0x000000060a067208 */ /* 0x000fe40004800000 */
[----:B------:R-:W-:-:S06]  /*22a0*/  FSEL R7, R11, R7, !P1 ;  /* 0x000000070b077208 */ /* 0x000fcc0004800000 */
[----:B-----5:R-:W-:-:S06]  /*22b0*/  DSETP.GEU.AND P1, PT, R6, R12, PT ;  /* 0x0000000c0600722a */ /* 0x020fcc0003f2e000 */
        /* <DEDUP_REMOVED lines=39> */
.L_x_26:
[----:B------:R-:W-:Y:S05]  /*2530*/  BSYNC.RECONVERGENT B2 ;  /* 0x0000000000027941 */ /* 0x000fea0003800200 */
.L_x_25:
[----:B------:R-:W-:Y:S01]  /*2540*/  IMAD.IADD R8, R41, 0x1, -R40 ;  /* 0x0000000129087824 */ /* 0x000fe200078e0a28 */
[----:B------:R-:W-:Y:S04]  /*2550*/  BSSY.RECONVERGENT B2, `(.L_x_28) ;  /* 0x000002b000027945 */ /* 0x000fe80003800200 */
[----:B------:R-:W-:-:S13]  /*2560*/  ISETP.GT.AND P1, PT, R8, 0x400, PT ;  /* 0x000004000800780c */ /* 0x000fda0003f24270 */
[----:B------:R-:W-:Y:S05]  /*2570*/  @!P1 BRA `(.L_x_29) ;  /* 0x0000000000a09947 */ /* 0x000fea0003800000 */
        /* <DEDUP_REMOVED lines=9> */
[----:B------:R-:W5:Y:S04]  /*2610*/  LDG.E.64.CONSTANT R22, desc[UR6][R4.64+0x2000] ;  /* 0x0020000604167981 */ /* 0x000f68000c1e9b00 */
[----:B------:R0:W5:Y:S01]  /*2620*/  LDG.E.64.CONSTANT R8, desc[UR6][R4.64+0x2800] ;  /* 0x0028000604087981 */ /* 0x000162000c1e9b00 */
[----:B------:R-:W-:-:S02]  /*2630*/  VIADD R40, R40, 0x800 ;  /* 0x0000080028287836 */ /* 0x000fc40000000000 */
[----:B------:R-:W-:Y:S01]  /*2640*/  VIADD R43, R43, 0x800 ;  /* 0x000008002b2b7836 */ /* 0x000fe20000000000 */
[----:B0-----:R-:W-:-:S05]  /*2650*/  IADD3 R4, P2, PT, R4, 0x4000, RZ ;  /* 0x0000400004047810 */ /* 0x001fca0007f5e0ff */
        /* <DEDUP_REMOVED lines=22> */
[----:B------:R-:W-:Y:S01]  /*27c0*/  DSETP.GEU.AND P1, PT, R6, R8, PT ;  /* 0x000000080600722a */ /* 0x000fe20003f2e000 */
[----:B------:R-:W-:-:S05]  /*27d0*/  PLOP3.LUT P0, PT, PT, PT, PT, 0x8, 0x80 ;  /* 0x000000000080781c */ /* 0x000fca0003f0e170 */
[----:B------:R-:W-:Y:S02]  /*27e0*/  FSEL R6, R8, R6, !P1 ;  /* 0x0000000608067208 */ /* 0x000fe40004800000 */
[----:B------:R-:W-:-:S07]  /*27f0*/  FSEL R7, R9, R7, !P1 ;  /* 0x0000000709077208 */ /* 0x000fce0004800000 */
.L_x_29:
[----:B------:R-:W-:Y:S05]  /*2800*/  BSYNC.RECONVERGENT B2 ;  /* 0x0000000000027941 */ /* 0x000fea0003800200 */
.L_x_28:
[----:B------:R-:W-:-:S13]  /*2810*/  ISETP.LT.OR P0, PT, R40, R41, P0 ;  /* 0x000000292800720c */ /* 0x000fda0000701670 */
[----:B------:R-:W-:Y:S05]  /*2820*/  @!P0 BRA `(.L_x_21) ;  /* 0x0000000000448947 */ /* 0x000fea0003800000 */
[----:B------:R-:W-:Y:S01]  /*2830*/  IMAD.WIDE.U32 R2, R43, 0x8, R2 ;  /* 0x000000082b027825 */ /* 0x000fe200078e0002 */
[----:B------:R-:W2:Y:S04]  /*2840*/  LDG.E.64.CONSTANT R8, desc[UR6][R4.64+-0x800] ;  /* 0xfff8000604087981 */ /* 0x000ea8000c1e9b00 */
[----:B------:R-:W3:Y:S04]  /*2850*/  LDG.E.64.CONSTANT R10, desc[UR6][R4.64] ;  /* 0x00000006040a7981 */ /* 0x000ee8000c1e9b00 */
[----:B------:R-:W4:Y:S04]  /*2860*/  LDG.E.64.CONSTANT R2, desc[UR6][R2.64] ;  /* 0x0000000602027981 */ /* 0x000f28000c1e9b00 */
[----:B------:R-:W5:Y:S01]  /*2870*/  LDG.E.64.CONSTANT R12, desc[UR6][R4.64+0x800] ;  /* 0x00080006040c7981 */ /* 0x000f62000c1e9b00 */
        /* <DEDUP_REMOVED lines=11> */
[----:B------:R-:W-:-:S07]  /*2930*/  FSEL R7, R13, R3, !P0 ;  /* 0x000000030d077208 */ /* 0x000fce0004000000 */
.L_x_21:
[----:B------:R-:W-:Y:S05]  /*2940*/  BSYNC.RECONVERGENT B1 ;  /* 0x0000000000017941 */ /* 0x000fea0003800200 */
.L_x_19:
[----:B------:R-:W0:Y:S01]  /*2950*/  S2R R10, SR_LANEID ;  /* 0x00000000000a7919 */ /* 0x000e220000000000 */
[----:B------:R-:W-:Y:S04]  /*2960*/  SHFL.DOWN PT, R2, R6, 0x1, 0x1f ;  /* 0x08201f0006027f89 */ /* 0x000fe800000e0000 */
        /* <DEDUP_REMOVED lines=10> */
[----:B------:R-:W-:-:S02]  /*2a10*/  @!P2 MOV R7, 0x400 ;  /* 0x000004000007a802 */ /* 0x000fc40000000f00 */
        /* <DEDUP_REMOVED lines=8> */
[----:B------:R-:W-:Y:S01]  /*2aa0*/  SHFL.DOWN PT, R2, R4, 0x4, 0x1f ;  /* 0x08801f0004027f89 */ /* 0x000fe200000e0000 */
[----:B-1----:R-:W-:-:S03]  /*2ab0*/  @!P2 LEA R7, R8, R7, 0x18 ;  /* 0x000000070807a211 */ /* 0x002fc600078ec0ff */
[----:B------:R-:W0:Y:S02]  /*2ac0*/  SHFL.DOWN PT, R3, R5, 0x4, 0x1f ;  /* 0x08801f0005037f89 */ /* 0x000e2400000e0000 */
[----:B------:R-:W-:Y:S01]  /*2ad0*/  @!P2 IMAD.IADD R9, R6, 0x1, R7 ;  /* 0x000000010609a824 */ /* 0x000fe200078e0207 */
[----:B0-----:R-:W-:-:S06]  /*2ae0*/  DSETP.GEU.AND P0, PT, R4, R2, PT ;  /* 0x000000020400722a */ /* 0x001fcc0003f0e000 */
[----:B------:R-:W-:Y:S02]  /*2af0*/  @!P1 FSEL R4, R2, R4, !P0 ;  /* 0x0000000402049208 */ /* 0x000fe40004000000 */
[----:B------:R-:W-:Y:S02]  /*2b00*/  @!P1 FSEL R5, R3, R5, !P0 ;  /* 0x0000000503059208 */ /* 0x000fe40004000000 */
[----:B------:R-:W-:Y:S01]  /*2b10*/  ISETP.GT.AND P1, PT, R10, 0x17, PT ;  /* 0x000000170a00780c */ /* 0x000fe20003f24270 */
[----:B------:R-:W-:Y:S04]  /*2b20*/  SHFL.DOWN PT, R2, R4, 0x8, 0x1f ;  /* 0x09001f0004027f89 */ /* 0x000fe800000e0000 */
[----:B------:R-:W0:Y:S02]  /*2b30*/  SHFL.DOWN PT, R3, R5, 0x8, 0x1f ;  /* 0x09001f0005037f89 */ /* 0x000e2400000e0000 */
[----:B0-----:R-:W-:-:S06]  /*2b40*/  DSETP.GEU.AND P0, PT, R4, R2, PT ;  /* 0x000000020400722a */ /* 0x001fcc0003f0e000 */
[----:B------:R-:W-:Y:S02]  /*2b50*/  @!P1 FSEL R4, R2, R4, !P0 ;  /* 0x0000000402049208 */ /* 0x000fe40004000000 */
[----:B------:R-:W-:Y:S02]  /*2b60*/  @!P1 FSEL R5, R3, R5, !P0 ;  /* 0x0000000503059208 */ /* 0x000fe40004000000 */
[----:B------:R-:W-:Y:S01]  /*2b70*/  ISETP.GT.AND P1, PT, R10, 0xf, PT ;  /* 0x0000000f0a00780c */ /* 0x000fe20003f24270 */
[----:B------:R-:W-:Y:S04]  /*2b80*/  SHFL.DOWN PT, R2, R4, 0x10, 0x1f ;  /* 0x0a001f0004027f89 */ /* 0x000fe800000e0000 */
[----:B------:R-:W0:Y:S02]  /*2b90*/  SHFL.DOWN PT, R3, R5, 0x10, 0x1f ;  /* 0x0a001f0005037f89 */ /* 0x000e2400000e0000 */
[----:B0-----:R-:W-:-:S06]  /*2ba0*/  DSETP.GEU.AND P0, PT, R4, R2, PT ;  /* 0x000000020400722a */ /* 0x001fcc0003f0e000 */
[----:B------:R-:W-:Y:S02]  /*2bb0*/  FSEL R2, R2, R4, !P0 ;  /* 0x0000000402027208 */ /* 0x000fe40004000000 */
        /* <DEDUP_REMOVED lines=10> */
[----:B--2---:R-:W0:Y:S04]  /*2c60*/  LDS.128 R8, [UR4+0x10] ;  /* 0x00001004ff087984 */ /* 0x004e280008000c00 */
        /* <DEDUP_REMOVED lines=25> */
.L_x_2:
        /* <DEDUP_REMOVED lines=12> */
.L_x_32:
[----:B------:R-:W-:Y:S05]  /*2ec0*/  BSYNC.RECONVERGENT B1 ;  /* 0x0000000000017941 */ /* 0x000fea0003800200 */
.L_x_31:
        /* <DEDUP_REMOVED lines=17> */
.L_x_37:
        /* <DEDUP_REMOVED lines=12> */
.L_x_36:
[----:B------:R-:W-:Y:S05]  /*30a0*/  BSYNC.RECONVERGENT B2 ;  /* 0x0000000000027941 */ /* 0x000fea0003800200 */
.L_x_35:
        /* <DEDUP_REMOVED lines=9> */
.L_x_40:
        /* <DEDUP_REMOVED lines=74> */
.L_x_39:
[----:B------:R-:W-:Y:S05]  /*35e0*/  BSYNC.RECONVERGENT B2 ;  /* 0x0000000000027941 */ /* 0x000fea0003800200 */
.L_x_38:
        /* <DEDUP_REMOVED lines=42> */
.L_x_42:
[----:B------:R-:W-:Y:S05]  /*3890*/  BSYNC.RECONVERGENT B2 ;  /* 0x0000000000027941 */ /* 0x000fea0003800200 */
.L_x_41:
        /* <DEDUP_REMOVED lines=20> */
.L_x_34:
[----:B------:R-:W-:Y:S05]  /*39e0*/  BSYNC.RECONVERGENT B1 ;  /* 0x0000000000017941 */ /* 0x000fea0003800200 */
.L_x_33:
        /* <DEDUP_REMOVED lines=14> */
[----:B------:R-:W-:Y:S01]  /*3ad0*/  IMAD.MOV.U32 R2, RZ, RZ, R9 ;  /* 0x000000ffff027224 */ /* 0x000fe200078e0009 */
[----:B------:R-:W-:Y:S01]  /*3ae0*/  @!P2 MOV R4, 0x400 ;  /* 0x000004000004a802 */ /* 0x000fe20000000f00 */
[----:B------:R-:W-:Y:S01]  /*3af0*/  IMAD.MOV.U32 R3, RZ, RZ, R11 ;  /* 0x000000ffff037224 */ /* 0x000fe200078e000b */
[----:B------:R-:W0:Y:S01]  /*3b00*/  SHFL.DOWN PT, R7, R11, 0x2, 0x1f ;  /* 0x08401f000b077f89 */ /* 0x000e2200000e0000 */
[----:B------:R-:W-:Y:S01]  /*3b10*/  @!P2 SHF.R.U32.HI R0, RZ, 0x2, R5 ;  /* 0x00000002ff00a819 */ /* 0x000fe20000011605 */
[----:B------:R-:W1:Y:S03]  /*3b20*/  @!P2 S2R R13, SR_CgaCtaId ;  /* 0x00000000000da919 */ /* 0x000e660000008800 */
[----:B------:R-:W-:Y:S01]  /*3b30*/  @!P2 LOP3.LUT R0, R0, 0xf8, RZ, 0xc0, !PT ;  /* 0x000000f80000a812 */ /* 0x000fe200078ec0ff */
[----:B0-----:R-:W-:-:S06]  /*3b40*/  DSETP.GEU.AND P0, PT, R2, R6, PT ;  /* 0x000000060200722a */ /* 0x001fcc0003f0e000 */
[----:B------:R-:W-:Y:S02]  /*3b50*/  @!P1 FSEL R9, R6, R9, !P0 ;  /* 0x0000000906099208 */ /* 0x000fe40004000000 */
[----:B------:R-:W-:Y:S02]  /*3b60*/  @!P1 FSEL R11, R7, R11, !P0 ;  /* 0x0000000b070b9208 */ /* 0x000fe40004000000 */
[----:B------:R-:W-:Y:S01]  /*3b70*/  ISETP.GT.AND P1, PT, R8, 0x1b, PT ;  /* 0x0000001b0800780c */ /* 0x000fe20003f24270 */
[----:B------:R-:W-:Y:S01]  /*3b80*/  SHFL.DOWN PT, R2, R9, 0x4, 0x1f ;  /* 0x08801f0009027f89 */ /* 0x000fe200000e0000 */
[----:B------:R-:W-:Y:S01]  /*3b90*/  IMAD.MOV.U32 R6, RZ, RZ, R9 ;  /* 0x000000ffff067224 */ /* 0x000fe200078e0009 */
[----:B-1----:R-:W-:Y:S01]  /*3ba0*/  @!P2 LEA R13, R13, R4, 0x18 ;  /* 0x000000040d0da211 */ /* 0x002fe200078ec0ff */
[----:B------:R-:W-:Y:S01]  /*3bb0*/  IMAD.MOV.U32 R7, RZ, RZ, R11 ;  /* 0x000000ffff077224 */ /* 0x000fe200078e000b */
[----:B------:R-:W0:Y:S03]  /*3bc0*/  SHFL.DOWN PT, R3, R11, 0x4, 0x1f ;  /* 0x08801f000b037f89 */ /* 0x000e2600000e0000 */
[----:B------:R-:W-:-:S02]  /*3bd0*/  @!P2 IMAD.IADD R13, R0, 0x1, R13 ;  /* 0x00000001000da824 */ /* 0x000fc400078e020d */
[----:B0-----:R-:W-:-:S06]  /*3be0*/  DSETP.GEU.AND P0, PT, R6, R2, PT ;  /* 0x000000020600722a */ /* 0x001fcc0003f0e000 */
[----:B------:R-:W-:Y:S02]  /*3bf0*/  @!P1 FSEL R9, R2, R9, !P0 ;  /* 0x0000000902099208 */ /* 0x000fe40004000000 */
[----:B------:R-:W-:Y:S02]  /*3c00*/  @!P1 FSEL R11, R3, R11, !P0 ;  /* 0x0000000b030b9208 */ /* 0x000fe40004000000 */
[----:B------:R-:W-:Y:S01]  /*3c10*/  ISETP.GT.AND P1, PT, R8, 0x17, PT ;  /* 0x000000170800780c */ /* 0x000fe20003f24270 */
[----:B------:R-:W-:Y:S01]  /*3c20*/  SHFL.DOWN PT, R2, R9, 0x8, 0x1f ;  /* 0x09001f0009027f89 */ /* 0x000fe200000e0000 */
[----:B------:R-:W-:Y:S02]  /*3c30*/  IMAD.MOV.U32 R6, RZ, RZ, R9 ;  /* 0x000000ffff067224 */ /* 0x000fe400078e0009 */
[----:B------:R-:W-:Y:S01]  /*3c40*/  IMAD.MOV.U32 R7, RZ, RZ, R11 ;  /* 0x000000ffff077224 */ /* 0x000fe200078e000b */
[----:B------:R-:W0:Y:S05]  /*3c50*/  SHFL.DOWN PT, R3, R11, 0x8, 0x1f ;  /* 0x09001f000b037f89 */ /* 0x000e2a00000e0000 */
        /* <DEDUP_REMOVED lines=20> */
[----:B------:R-:W0:Y:S04]  /*3da0*/  LDS.128 R8, [UR4+0x10] ;  /* 0x00001004ff087984 */ /* 0x000e280008000c00 */
[----:B-1----:R-:W1:Y:S01]  /*3db0*/  LDS.128 R12, [UR4+0x20] ;  /* 0x00002004ff0c7984 */ /* 0x002e620008000c00 */
        /* <DEDUP_REMOVED lines=24> */
.L_x_43:
        /* <DEDUP_REMOVED lines=20> */
[----:B------:R-:W0:Y:S05]  /*4080*/  SHFL.DOWN PT, R7, R0, 0x2, R11 ;  /* 0x0840000000077989 */ /* 0x000e2a00000e000b */
[----:B0-----:R-:W-:-:S06]  /*4090*/  DSETP.GEU.AND P0, PT, R2, R6, PT ;  /* 0x000000060200722a */ /* 0x001fcc0003f0e000 */
[----:B------:R-:W-:Y:S01]  /*40a0*/  @!P1 FSEL R9, R6, R9, !P0 ;  /* 0x0000000906099208 */ /* 0x000fe20004000000 */
[----:B------:R-:W-:Y:S01]  /*40b0*/  VIADD R6, R8, 0x4 ;  /* 0x0000000408067836 */ /* 0x000fe20000000000 */
[----:B------:R-:W-:-:S03]  /*40c0*/  @!P1 FSEL R0, R7, R0, !P0 ;  /* 0x0000000007009208 */ /* 0x000fc60004000000 */
[----:B------:R-:W-:Y:S01]  /*40d0*/  SHFL.DOWN PT, R2, R9, 0x4, R11 ;  /* 0x0880000009027989 */ /* 0x000fe200000e000b */
[----:B------:R-:W-:Y:S01]  /*40e0*/  ISETP.GT.AND P1, PT, R6, R11, PT ;  /* 0x0000000b0600720c */ /* 0x000fe20003f24270 */
[----:B------:R-:W-:Y:S02]  /*40f0*/  IMAD.MOV.U32 R6, RZ, RZ, R9 ;  /* 0x000000ffff067224 */ /* 0x000fe400078e0009 */
[----:B------:R-:W0:Y:S01]  /*4100*/  SHFL.DOWN PT, R3, R0, 0x4, R11 ;  /* 0x0880000000037989 */ /* 0x000e2200000e000b */
[----:B------:R-:W-:-:S06]  /*4110*/  IMAD.MOV.U32 R7, RZ, RZ, R0 ;  /* 0x000000ffff077224 */ /* 0x000fcc00078e0000 */
[----:B0-----:R-:W-:Y:S01]  /*4120*/  DSETP.GEU.AND P0, PT, R6, R2, PT ;  /* 0x000000020600722a */ /* 0x001fe20003f0e000 */
[----:B------:R-:W-:-:S05]  /*4130*/  VIADD R6, R8, 0x8 ;  /* 0x0000000808067836 */ /* 0x000fca0000000000 */
        /* <DEDUP_REMOVED lines=15> */
[----:B------:R-:W-:Y:S02]  /*4230*/  IMAD.MOV.U32 R6, RZ, RZ, R9 ;  /* 0x000000ffff067224 */ /* 0x000fe400078e0009 */
[----:B------:R-:W-:Y:S01]  /*4240*/  IMAD.MOV.U32 R7, RZ, RZ, R0 ;  /* 0x000000ffff077224 */ /* 0x000fe200078e0000 */
[----:B------:R-:W0:Y:S05]  /*4250*/  SHFL.DOWN PT, R3, R0, 0x10, R11 ;  /* 0x0a00000000037989 */ /* 0x000e2a00000e000b */
[----:B0-----:R-:W-:Y:S01]  /*4260*/  DSETP.GEU.AND P1, PT, R6, R2, PT ;  /* 0x000000020600722a */ /* 0x001fe20003f2e000 */
[----:B------:R-:W-:-:S02]  /*4270*/  @!P0 MOV R7, 0x400 ;  /* 0x0000040000078802 */ /* 0x000fc40000000f00 */
[----:B------:R-:W-:Y:S02]  /*4280*/  @!P0 SHF.R.U32.HI R6, RZ, 0x2, R5 ;  /* 0x00000002ff068819 */ /* 0x000fe40000011605 */
[----:B-1----:R-:W-:Y:S02]  /*4290*/  @!P0 LEA R7, R10, R7, 0x18 ;  /* 0x000000070a078211 */ /* 0x002fe400078ec0ff */
[----:B------:R-:W-:Y:S02]  /*42a0*/  @!P0 LOP3.LUT R6, R6, 0xf8, RZ, 0xc0, !PT ;  /* 0x000000f806068812 */ /* 0x000fe400078ec0ff */
[----:B------:R-:W-:Y:S02]  /*42b0*/  @!P2 FSEL R9, R2, R9, !P1 ;  /* 0x000000090209a208 */ /* 0x000fe40004800000 */
[----:B------:R-:W-:Y:S01]  /*42c0*/  @!P2 FSEL R0, R3, R0, !P1 ;  /* 0x000000000300a208 */ /* 0x000fe20004800000 */
[----:B------:R-:W-:Y:S02]  /*42d0*/  @!P0 IMAD.IADD R3, R6, 0x1, R7 ;  /* 0x0000000106038824 */ /* 0x000fe400078e0207 */
[----:B------:R-:W-:-:S02]  /*42e0*/  IMAD.MOV.U32 R6, RZ, RZ, R9 ;  /* 0x000000ffff067224 */ /* 0x000fc400078e0009 */
[----:B------:R-:W-:-:S05]  /*42f0*/  IMAD.MOV.U32 R7, RZ, RZ, R0 ;  /* 0x000000ffff077224 */ /* 0x000fca00078e0000 */
[----:B------:R1:W-:Y:S01]  /*4300*/  @!P0 STS.64 [R3+0x8], R6 ;  /* 0x0000080603008388 */ /* 0x0003e20000000a00 */
[----:B------:R-:W-:Y:S01]  /*4310*/  BAR.SYNC.DEFER_BLOCKING 0x0 ;  /* 0x0000000000007b1d */ /* 0x000fe20000010000 */
[----:B------:R-:W-:-:S13]  /*4320*/  ISETP.NE.AND P0, PT, R5, RZ, PT ;  /* 0x000000ff0500720c */ /* 0x000fda0003f05270 */
[----:B-1----:R-:W-:Y:S05]  /*4330*/  @P0 BRA `(.L_x_17) ;  /* 0x0000001800340947 */ /* 0x002fea0003800000 */
[----:B------:R-:W0:Y:S01]  /*4340*/  S2UR UR5, SR_CgaCtaId ;  /* 0x00000000000579c3 */ /* 0x000e220000008800 */
[----:B------:R-:W-:Y:S01]  /*4350*/  UMOV UR4, 0x400 ;  /* 0x0000040000047882 */ /* 0x000fe20000000000 */
[C---:B------:R-:W-:Y:S02]  /*4360*/  ISETP.GT.AND P3, PT, R4.reuse, 0x20, PT ;  /* 0x000000200400780c */ /* 0x040fe40003f64270 */
        /* <DEDUP_REMOVED lines=10> */
[----:B------:R-:W-:Y:S01]  /*4410*/  ISETP.GT.AND P1, PT, R4, 0x60, PT ;  /* 0x000000600400780c */ /* 0x000fe20003f24270 */
[----:B------:R-:W-:Y:S02]  /*4420*/  IMAD.MOV.U32 R2, RZ, RZ, R6 ;  /* 0x000000ffff027224 */ /* 0x000fe400078e0006 */
        /* <DEDUP_REMOVED lines=29> */
.L_x_30:
[----:B------:R-:W0:Y:S01]  /*4600*/  S2R R41, SR_TID.X ;  /* 0x0000000000297919 */ /* 0x000e220000002100 */
[----:B------:R-:W0:Y:S02]  /*4610*/  LDC.64 R6, c[0x0][0x380] ;  /* 0x0000e000ff067b82 */ /* 0x000e240000000a00 */
[----:B0-----:R-:W-:-:S05]  /*4620*/  IMAD.WIDE.U32 R6, R41, 0x8, R6 ;  /* 0x0000000829067825 */ /* 0x001fca00078e0006 */
[----:B------:R-:W2:Y:S04]  /*4630*/  LDG.E.64.CONSTANT R20, desc[UR6][R6.64] ;  /* 0x0000000606147981 */ /* 0x000ea8000c1e9b00 */
[----:B------:R-:W2:Y:S04]  /*4640*/  LDG.E.64.CONSTANT R2, desc[UR6][R6.64+0x800] ;  /* 0x0008000606027981 */ /* 0x000ea8000c1e9b00 */
[----:B------:R-:W3:Y:S04]  /*4650*/  LDG.E.64.CONSTANT R8, desc[UR6][R6.64+0x1000] ;  /* 0x0010000606087981 */ /* 0x000ee8000c1e9b00 */
[----:B------:R-:W4:Y:S04]  /*4660*/  LDG.E.64.CONSTANT R10, desc[UR6][R6.64+0x1800] ;  /* 0x00180006060a7981 */ /* 0x000f28000c1e9b00 */
[----:B------:R-:W5:Y:S04]  /*4670*/  LDG.E.64.CONSTANT R12, desc[UR6][R6.64+0x2000] ;  /* 0x00200006060c7981 */ /* 0x000f68000c1e9b00 */
[----:B------:R-:W5:Y:S04]  /*4680*/  LDG.E.64.CONSTANT R14, desc[UR6][R6.64+0x2800] ;  /* 0x00280006060e7981 */ /* 0x000f68000c1e9b00 */
[----:B------:R-:W5:Y:S04]  /*4690*/  LDG.E.64.CONSTANT R16, desc[UR6][R6.64+0x3000] ;  /* 0x0030000606107981 */ /* 0x000f68000c1e9b00 */
[----:B------:R-:W5:Y:S01]  /*46a0*/  LDG.E.64.CONSTANT R18, desc[UR6][R6.64+0x3800] ;  /* 0x0038000606127981 */ /* 0x000f62000c1e9b00 */
[----:B------:R-:W-:Y:S01]  /*46b0*/  ISETP.GE.U32.AND P1, PT, R4, 0x1000, PT ;  /* 0x000010000400780c */ /* 0x000fe20003f26070 */
[----:B------:R-:W-:Y:S01]  /*46c0*/  IMAD.MOV.U32 R45, RZ, RZ, 0x800 ;  /* 0x00000800ff2d7424 */ /* 0x000fe200078e00ff */
[----:B--2---:R-:W-:-:S06]  /*46d0*/  DSETP.GEU.AND P0, PT, R20, R2, PT ;  /* 0x000000021400722a */ /* 0x004fcc0003f0e000 */
        /* <DEDUP_REMOVED lines=21> */
[----:B------:R-:W0:Y:S01]  /*4830*/  LDC R24, c[0x0][0x390] ;  /* 0x0000e400ff187b82 */ /* 0x000e220000000800 */
[----:B------:R-:W-:Y:S02]  /*4840*/  VIADD R0, R4, 0xfffff800 ;  /* 0xfffff80004007836 */ /* 0x000fe40000000000 */
[----:B------:R-:W-:-:S07]  /*4850*/  IMAD.MOV.U32 R45, RZ, RZ, 0x800 ;  /* 0x00000800ff2d7424 */ /* 0x000fce00078e00ff */
.L_x_46:
[----:B------:R-:W-:-:S05]  /*4860*/  IMAD.WIDE R4, R45, 0x8, R6 ;  /* 0x000000082d047825 */ /* 0x000fca00078e0206 */
[----:B------:R-:W2:Y:S04]  /*4870*/  LDG.E.64.CONSTANT R10, desc[UR6][R4.64] ;  /* 0x00000006040a7981 */ /* 0x000ea8000c1e9b00 */
[----:B------:R-:W3:Y:S04]  /*4880*/  LDG.E.64.CONSTANT R12, desc[UR6][R4.64+0x800] ;  /* 0x00080006040c7981 */ /* 0x000ee8000c1e9b00 */
[----:B------:R-:W4:Y:S04]  /*4890*/  LDG.E.64.CONSTANT R14, desc[UR6][R4.64+0x1000] ;  /* 0x00100006040e7981 */ /* 0x000f28000c1e9b00 */
[----:B------:R-:W5:Y:S04]  /*48a0*/  LDG.E.64.CONSTANT R16, desc[UR6][R4.64+0x1800] ;  /* 0x0018000604107981 */ /* 0x000f68000c1e9b00 */
[----:B------:R-:W5:Y:S04]  /*48b0*/  LDG.E.64.CONSTANT R18, desc[UR6][R4.64+0x2000] ;  /* 0x0020000604127981 */ /* 0x000f68000c1e9b00 */
[----:B------:R-:W5:Y:S04]  /*48c0*/  LDG.E.64.CONSTANT R20, desc[UR6][R4.64+0x2800] ;  /* 0x0028000604147981 */ /* 0x000f68000c1e9b00 */
[----:B------:R-:W5:Y:S04]  /*48d0*/  LDG.E.64.CONSTANT R22, desc[UR6][R4.64+0x3000] ;  /* 0x0030000604167981 */ /* 0x000f68000c1e9b00 */
[----:B------:R0:W5:Y:S02]  /*48e0*/  LDG.E.64.CONSTANT R8, desc[UR6][R4.64+0x3800] ;  /* 0x0038000604087981 */ /* 0x000164000c1e9b00 */
[----:B0-----:R-:W-:-:S04]  /*48f0*/  IMAD.MOV.U32 R4, RZ, RZ, R24 ;  /* 0x000000ffff047224 */ /* 0x001fc800078e0018 */
[----:B------:R-:W-:-:S05]  /*4900*/  IMAD.IADD R5, R4, 0x1, -R45 ;  /* 0x0000000104057824 */ /* 0x000fca00078e0a2d */
[----:B------:R-:W-:Y:S01]  /*4910*/  ISETP.GE.AND P1, PT, R5, 0x800, PT ;  /* 0x000008000500780c */ /* 0x000fe20003f26270 */
        /* <DEDUP_REMOVED lines=25> */
[----:B------:R-:W-:-:S05]  /*4ab0*/  VIADD R45, R45, 0x800 ;  /* 0x000008002d2d7836 */ /* 0x000fca0000000000 */
[----:B------:R-:W-:-:S13]  /*4ac0*/  ISETP.GT.AND P0, PT, R45, R0, PT ;  /* 0x000000002d00720c */ /* 0x000fda0003f04270 */
[----:B------:R-:W-:Y:S05]  /*4ad0*/  @!P0 BRA `(.L_x_46) ;  /* 0xfffffffc00608947 */ /* 0x000fea000383ffff */
.L_x_44:
[----:B------:R-:W-:-:S13]  /*4ae0*/  ISETP.GE.AND P0, PT, R45, R4, PT ;  /* 0x000000042d00720c */ /* 0x000fda0003f06270 */
[----:B------:R-:W-:Y:S05]  /*4af0*/  @P0 BRA `(.L_x_45) ;  /* 0x0000000800fc0947 */ /* 0x000fea0003800000 */
[----:B------:R-:W-:Y:S01]  /*4b00*/  IMAD.IADD R0, R4, 0x1, -R45 ;  /* 0x0000000104007824 */ /* 0x000fe200078e0a2d */
[----:B------:R-:W-:Y:S04]  /*4b10*/  BSSY.RECONVERGENT B1, `(.L_x_45) ;  /* 0x00000bd000017945 */ /* 0x000fe80003800200 */
[----:B------:R-:W-:-:S13]  /*4b20*/  ISETP.GE.AND P0, PT, R41, R0, PT ;  /* 0x000000002900720c */ /* 0x000fda0003f06270 */
[----:B------:R-:W-:Y:S05]  /*4b30*/  @P0 BRA `(.L_x_47) ;  /* 0x0000000800e80947 */ /* 0x000fea0003800000 */
[----:B------:R-:W-:Y:S01]  /*4b40*/  LOP3.LUT R5, RZ, R41, RZ, 0x33, !PT ;  /* 0x00000029ff057212 */ /* 0x000fe200078e33ff */
[----:B------:R-:W-:Y:S01]  /*4b50*/  BSSY.RECONVERGENT B2, `(.L_x_48) ;  /* 0x0000017000027945 */ /* 0x000fe20003800200 */
[----:B------:R-:W-:Y:S02]  /*4b60*/  IMAD.MOV.U32 R43, RZ, RZ, R41 ;  /* 0x000000ffff2b7224 */ /* 0x000fe400078e0029 */
[----:B------:R-:W-:-:S04]  /*4b70*/  IADD3 R4, PT, PT, -R45, R4, R5 ;  /* 0x000000042d047210 */ /* 0x000fc80007ffe105 */
[C---:B------:R-:W-:Y:S02]  /*4b80*/  LOP3.LUT R5, R4.reuse, 0x300, RZ, 0xc0, !PT ;  /* 0x0000030004057812 */ /* 0x040fe400078ec0ff */
[----:B------:R-:W-:Y:S02]  /*4b90*/  ISETP.GE.U32.AND P2, PT, R4, 0x300, PT ;  /* 0x000003000400780c */ /* 0x000fe40003f46070 */
[----:B------:R-:W-:-:S13]  /*4ba0*/  ISETP.NE.AND P0, PT, R5, 0x300, PT ;  /* 0x000003000500780c */ /* 0x000fda0003f05270 */
[----:B------:R-:W-:Y:S05]  /*4bb0*/  @!P0 BRA `(.L_x_49) ;  /* 0x0000000000408947 */ /* 0x000fea0003800000 */
[----:B------:R-:W0:Y:S01]  /*4bc0*/  LDC.64 R6, c[0x0][0x380] ;  /* 0x0000e000ff067b82 */ /* 0x000e220000000a00 */
[----:B------:R-:W-:Y:S01]  /*4bd0*/  LEA.HI R4, R4, 0x1, RZ, 0x18 ;  /* 0x0000000104047811 */ /* 0x000fe200078fc0ff */
[----:B------:R-:W-:Y:S02]  /*4be0*/  IMAD.IADD R9, R41, 0x1, R45 ;  /* 0x0000000129097824 */ /* 0x000fe400078e022d */
[----:B------:R-:W-:Y:S01]  /*4bf0*/  IMAD.MOV.U32 R43, RZ, RZ, R41 ;  /* 0x000000ffff2b7224 */ /* 0x000fe200078e0029 */
[----:B------:R-:W-:-:S05]  /*4c00*/  LOP3.LUT R4, R4, 0x3, RZ, 0xc0, !PT ;  /* 0x0000000304047812 */ /* 0x000fca00078ec0ff */
[----:B------:R-:W-:-:S07]  /*4c10*/  IMAD.MOV R8, RZ, RZ, -R4 ;  /* 0x000000ffff087224 */ /* 0x000fce00078e0a04 */
.L_x_50:
[----:B0-----:R-:W-:-:S06]  /*4c20*/  IMAD.WIDE.U32 R4, R9, 0x8, R6 ;  /* 0x0000000809047825 */ /* 0x001fcc00078e0006 */
        /* <DEDUP_REMOVED lines=9> */
.L_x_49:
[----:B------:R-:W-:Y:S05]  /*4cc0*/  BSYNC.RECONVERGENT B2 ;  /* 0x0000000000027941 */ /* 0x000fea0003800200 */
.L_x_48:
[----:B------:R-:W-:Y:S05]  /*4cd0*/  @!P2 BRA `(.L_x_47) ;  /* 0x000000080080a947 */ /* 0x000fea0003800000 */
[----:B------:R-:W0:Y:S01]  /*4ce0*/  LDCU.64 UR4, c[0x0][0x380] ;  /* 0x00007000ff0477ac */ /* 0x000e220008000a00 */
[----:B------:R-:W-:Y:S01]  /*4cf0*/  IMAD.IADD R7, R0, 0x1, -R43 ;  /* 0x0000000100077824 */ /* 0x000fe200078e0a2b */
[C---:B------:R-:W-:Y:S01]  /*4d00*/  IADD3 R5, P0, PT, R43.reuse, R45, RZ ;  /* 0x0000002d2b057210 */ /* 0x040fe20007f1e0ff */
[----:B------:R-:W-:Y:S01]  /*4d10*/  BSSY.RECONVERGENT B2, `(.L_x_51) ;  /* 0x000005a000027945 */ /* 0x000fe20003800200 */
[----:B------:R-:W-:Y:S02]  /*4d20*/  IMAD.IADD R45, R43, 0x1, R45 ;  /* 0x000000012b2d7824 */ /* 0x000fe400078e022d */
        /* <DEDUP_REMOVED lines=8> */
[----:B------:R-:W0:Y:S01]  /*4db0*/  LDC.64 R6, c[0x0][0x380] ;  /* 0x0000e000ff067b82 */ /* 0x000e220000000a00 */
[----:B------:R-:W-:Y:S01]  /*4dc0*/  PLOP3.LUT P0, PT, PT, PT, PT, 0x8, 0x80 ;  /* 0x000000000080781c */ /* 0x000fe20003f0e170 */
[----:B------:R-:W-:-:S12]  /*4dd0*/  VIADD R40, R0, 0xfffff400 ;  /* 0xfffff40000287836 */ /* 0x000fd80000000000 */
.L_x_53:
[C---:B0-----:R-:W-:Y:S01]  /*4de0*/  IMAD.WIDE.U32 R38, R45.reuse, 0x8, R6 ;  /* 0x000000082d267825 */ /* 0x041fe200078e0006 */
        /* <DEDUP_REMOVED lines=76> */
.L_x_52:
[----:B------:R-:W-:Y:S05]  /*52b0*/  BSYNC.RECONVERGENT B2 ;  /* 0x0000000000027941 */ /* 0x000fea0003800200 */
.L_x_51:
[----:B------:R-:W-:Y:S01]  /*52c0*/  IMAD.IADD R6, R0, 0x1, -R43 ;  /* 0x0000000100067824 */ /* 0x000fe200078e0a2b */
[----:B------:R-:W-:Y:S04]  /*52d0*/  BSSY.RECONVERGENT B2, `(.L_x_54) ;  /* 0x000002c000027945 */ /* 0x000fe80003800200 */
[----:B------:R-:W-:-:S13]  /*52e0*/  ISETP.GT.AND P1, PT, R6, 0x400, PT ;  /* 0x000004000600780c */ /* 0x000fda0003f24270 */
[----:B------:R-:W-:Y:S05]  /*52f0*/  @!P1 BRA `(.L_x_55) ;  /* 0x0000000000a49947 */ /* 0x000fea0003800000 */
[----:B------:R-:W0:Y:S01]  /*5300*/  LDC.64 R16, c[0x0][0x380] ;  /* 0x0000e000ff107b82 */ /* 0x000e220000000a00 */
[----:B------:R-:W2:Y:S04]  /*5310*/  LDG.E.64.CONSTANT R10, desc[UR6][R4.64+-0x800] ;  /* 0xfff80006040a7981 */ /* 0x000ea8000c1e9b00 */
[----:B------:R-:W3:Y:S01]  /*5320*/  LDG.E.64.CONSTANT R12, desc[UR6][R4.64] ;  /* 0x00000006040c7981 */ /* 0x000ee2000c1e9b00 */
[----:B------:R-:W-:-:S03]  /*5330*/  VIADD R7, R45, 0x400 ;  /* 0x000004002d077836 */ /* 0x000fc60000000000 */
[----:B------:R-:W4:Y:S04]  /*5340*/  LDG.E.64.CONSTANT R14, desc[UR6][R4.64+0x800] ;  /* 0x00080006040e7981 */ /* 0x000f28000c1e9b00 */
[----:B------:R-:W5:Y:S04]  /*5350*/  LDG.E.64.CONSTANT R18, desc[UR6][R4.64+0x1800] ;  /* 0x0018000604127981 */ /* 0x000f68000c1e9b00 */
[----:B------:R-:W5:Y:S01]  /*5360*/  LDG.E.64.CONSTANT R20, desc[UR6][R4.64+0x2000] ;  /* 0x0020000604147981 */ /* 0x000f62000c1e9b00 */
[----:B0-----:R-:W-:-:S06]  /*5370*/  IMAD.WIDE.U32 R8, R45, 0x8, R16 ;  /* 0x000000082d087825 */ /* 0x001fcc00078e0010 */
[----:B------:R-:W2:Y:S01]  /*5380*/  LDG.E.64.CONSTANT R8, desc[UR6][R8.64] ;  /* 0x0000000608087981 */ /* 0x000ea2000c1e9b00 */
[----:B------:R-:W-:-:S03]  /*5390*/  IMAD.WIDE.U32 R16, R7, 0x8, R16 ;  /* 0x0000000807107825 */ /* 0x000fc600078e0010 */
[----:B------:R0:W5:Y:S04]  /*53a0*/  LDG.E.64.CONSTANT R6, desc[UR6][R4.64+0x2800] ;  /* 0x0028000604067981 */ /* 0x000168000c1e9b00 */
[----:B------:R-:W5:Y:S01]  /*53b0*/  LDG.E.64.CONSTANT R16, desc[UR6][R16.64] ;  /* 0x0000000610107981 */ /* 0x000f62000c1e9b00 */
[----:B------:R-:W-:Y:S01]  /*53c0*/  VIADD R43, R43, 0x800 ;  /* 0x000008002b2b7836 */ /* 0x000fe20000000000 */
[----:B0-----:R-:W-:Y:S01]  /*53d0*/  IADD3 R4, P2, PT, R4, 0x4000, RZ ;  /* 0x0000400004047810 */ /* 0x001fe20007f5e0ff */
[----:B------:R-:W-:-:S04]  /*53e0*/  VIADD R45, R45, 0x800 ;  /* 0x000008002d2d7836 */ /* 0x000fc80000000000 */
[----:B------:R-:W-:Y:S01]  /*53f0*/  IMAD.X R5, RZ, RZ, R5, P2 ;  /* 0x000000ffff057224 */ /* 0x000fe200010e0605 */
        /* <DEDUP_REMOVED lines=25> */
.L_x_55:
[----:B------:R-:W-:Y:S05]  /*5590*/  BSYNC.RECONVERGENT B2 ;  /* 0x0000000000027941 */ /* 0x000fea0003800200 */
.L_x_54:
[----:B------:R-:W-:-:S13]  /*55a0*/  ISETP.LT.OR P0, PT, R43, R0, P0 ;  /* 0x000000002b00720c */ /* 0x000fda0000701670 */
[----:B------:R-:W-:Y:S05]  /*55b0*/  @!P0 BRA `(.L_x_47) ;  /* 0x0000000000488947 */ /* 0x000fea0003800000 */
[----:B------:R-:W0:Y:S01]  /*55c0*/  LDC.64 R6, c[0x0][0x380] ;  /* 0x0000e000ff067b82 */ /* 0x000e220000000a00 */
[----:B------:R-:W2:Y:S04]  /*55d0*/  LDG.E.64.CONSTANT R8, desc[UR6][R4.64+-0x800] ;  /* 0xfff8000604087981 */ /* 0x000ea8000c1e9b00 */
[----:B------:R-:W3:Y:S04]  /*55e0*/  LDG.E.64.CONSTANT R10, desc[UR6][R4.64] ;  /* 0x00000006040a7981 */ /* 0x000ee8000c1e9b00 */
[----:B------:R-:W4:Y:S01]  /*55f0*/  LDG.E.64.CONSTANT R12, desc[UR6][R4.64+0x800] ;  /* 0x00080006040c7981 */ /* 0x000f22000c1e9b00 */
[----:B0-----:R-:W-:-:S06]  /*5600*/  IMAD.WIDE.U32 R6, R45, 0x8, R6 ;  /* 0x000000082d067825 */ /* 0x001fcc00078e0006 */
[----:B------:R-:W5:Y:S02]  /*5610*/  LDG.E.64.CONSTANT R6, desc[UR6][R6.64] ;  /* 0x0000000606067981 */ /* 0x000f64000c1e9b00 */
[----:B-----5:R-:W-:-:S06]  /*5620*/  DSETP.GEU.AND P0, PT, R2, R6, PT ;  /* 0x000000060200722a */ /* 0x020fcc0003f0e000 */
        /* <DEDUP_REMOVED lines=10> */
[----:B------:R-:W-:-:S07]  /*56d0*/  FSEL R3, R13, R3, !P0 ;  /* 0x000000030d037208 */ /* 0x000fce0004000000 */
.L_x_47:
[----:B------:R-:W-:Y:S05]  /*56e0*/  BSYNC.RECONVERGENT B1 ;  /* 0x0000000000017941 */ /* 0x000fea0003800200 */
.L_x_45:
        /* <DEDUP_REMOVED lines=54> */
[----:B------:R-:W1:Y:S01]  /*5a50*/  S2UR UR5, SR_CgaCtaId ;  /* 0x00000000000579c3 */ /* 0x000e620000008800 */
[----:B------:R-:W-:Y:S02]  /*5a60*/  UMOV UR4, 0x400 ;  /* 0x0000040000047882 */ /* 0x000fe40000000000 */
[----:B-1----:R-:W-:-:S09]  /*5a70*/  ULEA UR4, UR5, UR4, 0x18 ;  /* 0x0000000405047291 */ /* 0x002fd2000f8ec0ff */
[----:B0-----:R-:W0:Y:S04]  /*5a80*/  LDS.128 R8, [UR4+0x10] ;  /* 0x00001004ff087984 */ /* 0x001e280008000c00 */
        /* <DEDUP_REMOVED lines=23> */
[----:B------:R-:W-:-:S07]  /*5c00*/  FSEL R7, R3, R5, !P1 ;  /* 0x0000000503077208 */ /* 0x000fce0004800000 */
.L_x_17:
[----:B------:R-:W-:Y:S05]  /*5c10*/  BSYNC.RECONVERGENT B0 ;  /* 0x0000000000007941 */ /* 0x000fea0003800200 */
.L_x_1:
[----:B------:R-:W-:Y:S05]  /*5c20*/  @P0 EXIT ;  /* 0x000000000000094d */ /* 0x000fea0003800000 */
[----:B------:R-:W4:Y:S01]  /*5c30*/  LDCU.64 UR8, c[0x0][0x398] ;  /* 0x00007300ff0877ac */ /* 0x000f220008000a00 */
[----:B---3--:R-:W3:Y:S01]  /*5c40*/  LDC.64 R4, c[0x0][0x388] ;  /* 0x0000e200ff047b82 */ /* 0x008ee20000000a00 */
[----:B------:R-:W0:Y:S01]  /*5c50*/  LDCU.64 UR4, c[0x0][0x398] ;  /* 0x00007300ff0477ac */ /* 0x000e220008000a00 */
[----:B----4-:R-:W-:-:S06]  /*5c60*/  DSETP.GT.AND P0, PT, R6, UR8, PT ;  /* 0x0000000806007e2a */ /* 0x010fcc000bf04000 */
[----:B012---:R-:W-:Y:S02]  /*5c70*/  FSEL R2, R6, UR4, P0 ;  /* 0x0000000406027c08 */ /* 0x007fe40008000000 */
[----:B------:R-:W-:-:S05]  /*5c80*/  FSEL R3, R7, UR5, P0 ;  /* 0x0000000507037c08 */ /* 0x000fca0008000000 */
[----:B---3--:R-:W-:Y:S01]  /*5c90*/  STG.E.64 desc[UR6][R4.64], R2 ;  /* 0x0000000204007986 */ /* 0x008fe2000c101b06 */
[----:B------:R-:W-:Y:S05]  /*5ca0*/  EXIT ;  /* 0x000000000000794d */ /* 0x000fea0003800000 */
.L_x_56:
[----:B------:R-:W-:-:S00]  /*5cb0*/  BRA `(.L_x_56) ;  /* 0xfffffffc00fc7947 */ /* 0x000fc0000383ffff */
[----:B------:R-:W-:-:S00]  /*5cc0*/  NOP ;  /* 0x0000000000007918 */ /* 0x000fc00000000000 */
        /* <DEDUP_REMOVED lines=11> */
.L_x_149:


//--------------------- .text._ZN3cub18CUB_300001_SM_10006detail6reduce18DeviceReduceKernelINS2_10policy_hubIdjN4cuda3__47maximumIvEEE10Policy1000EPdjS8_dNS5_3std3__410__identityEEEvT0_PT3_T1_NS0_13GridEvenShareISI_EET2_T4_ --------------------------
	.section	.text._ZN3cub18CUB_300001_SM_10006detail6reduce18DeviceReduceKernelINS2_10policy_hubIdjN4cuda3__47maximumIvEEE10Policy1000EPdjS8_dNS5_3std3__410__identityEEEvT0_PT3_T1_NS0_13GridEvenShareISI_EET2_T4_,"ax",@progbits
	.align	128
        .global         _ZN3cub18CUB_300001_SM_10006detail6reduce18DeviceReduceKernelINS2_10policy_hubIdjN4cuda3__47maximumIvEEE10Policy1000EPdjS8_dNS5_3std3__410__identityEEEvT0_PT3_T1_NS0_13GridEvenShareISI_EET2_T4_
        .type           _ZN3cub18CUB_300001_SM_10006detail6reduce18DeviceReduceKernelINS2_10policy_hubIdjN4cuda3__47maximumIvEEE10Policy1000EPdjS8_dNS5_3std3__410__identityEEEvT0_PT3_T1_NS0_13GridEvenShareISI_EET2_T4_,@function
        .size           _ZN3cub18CUB_300001_SM_10006detail6reduce18DeviceReduceKernelINS2_10policy_hubIdjN4cuda3__47maximumIvEEE10Policy1000EPdjS8_dNS5_3std3__410__identityEEEvT0_PT3_T1_NS0_13GridEvenShareISI_EET2_T4_,(.L_x_150 - _ZN3cub18CUB_300001_SM_10006detail6reduce18DeviceReduceKernelINS2_10policy_hubIdjN4cuda3__47maximumIvEEE10Policy1000EPdjS8_dNS5_3std3__410__identityEEEvT0_PT3_T1_NS0_13GridEvenShareISI_EET2_T4_)
        .other          _ZN3cub18CUB_300001_SM_10006detail6reduce18DeviceReduceKernelINS2_10policy_hubIdjN4cuda3__47maximumIvEEE10Policy1000EPdjS8_dNS5_3std3__410__identityEEEvT0_PT3_T1_NS0_13GridEvenShareISI_EET2_T4_,@"STO_CUDA_ENTRY STV_DEFAULT"
_ZN3cub18CUB_300001_SM_10006detail6reduce18DeviceReduceKernelINS2_10policy_hubIdjN4cuda3__47maximumIvEEE10Policy1000EPdjS8_dNS5_3std3__410__identityEEEvT0_PT3_T1_NS0_13GridEvenShareISI_EET2_T4_:
.text._ZN3cub18CUB_300001_SM_10006detail6reduce18DeviceReduceKernelINS2_10policy_hubIdjN4cuda3__47maximumIvEEE10Policy1000EPdjS8_dNS5_3std3__410__identityEEEvT0_PT3_T1_NS0_13GridEvenShareISI_EET2_T4_:
[----:B------:R-:W-:Y:S01]  /*0000*/  LDC R1, c[0x0][0x37c] ;  /* 0x0000df00ff017b82 */ /* 0x000fe20000000800 */
[----:B------:R-:W0:Y:S07]  /*0010*/  LDCU UR4, c[0x0][0x380] ;  /* 0x00007000ff0477ac */ /* 0x000e2e0008000800 */
[----:B------:R-:W1:Y:S01]  /*0020*/  S2UR UR16, SR_CTAID.X ;  /* 0x00000000001079c3 */ /* 0x000e620000002500 */
[----:B------:R-:W-:Y:S01]  /*0030*/  BSSY.RECONVERGENT B0, `(.L_x_57) ;  /* 0x00003fa000007945 */ /* 0x000fe20003800200 */
[----:B------:R-:W2:Y:S01]  /*0040*/  LDCU UR5, c[0x0][0x3ac] ;  /* 0x00007580ff0577ac */ /* 0x000ea20008000800 */
[----:B------:R-:W3:Y:S01]  /*0050*/  LDCU.64 UR10, c[0x0][0x358] ;  /* 0x00006b00ff0a77ac */ /* 0x000ee20008000a00 */
[----:B0-----:R-:W-:-:S02]  /*0060*/  ULOP3.LUT UP0, URZ, UR4, 0x1f, URZ, 0xc0, !UPT ;  /* 0x0000001f04ff7892 */ /* 0x001fc4000f80c0ff */
[----:B--2---:R-:W-:-:S07]  /*0070*/  USHF.L.U32 UR5, UR5, 0xb, URZ ;  /* 0x0000000b05057899 */ /* 0x004fce00080006ff */
[----:B---3--:R-:W-:Y:S05]  /*0080*/  BRA.U UP0, `(.L_x_58) ;  /* 0x0000001d00dc7547 */ /* 0x008fea000b800000 */
[----:B------:R-:W1:Y:S02]  /*0090*/  LDCU UR8, c[0x0][0x3a8] ;  /* 0x00007500ff0877ac */ /* 0x000e640008000800 */
[----:B-1----:R-:W-:-:S04]  /*00a0*/  UIMAD UR12, UR16, -0x800, UR8 ;  /* 0xfffff800100c78a4 */ /* 0x002fc8000f8e0208 */
[----:B------:R-:W-:-:S09]  /*00b0*/  UISETP.GT.U32.AND UP0, UPT, UR12, 0x7ff, UPT ;  /* 0x000007ff0c00788c */ /* 0x000fd2000bf04070 */
[----:B------:R-:W-:Y:S05]  /*00c0*/  BRA.U UP0, `(.L_x_59) ;  /* 0x0000001100407547 */ /* 0x000fea000b800000 */
[----:B------:R-:W0:Y:S01]  /*00d0*/  S2R R0, SR_TID.X ;  /* 0x0000000000007919 */ /* 0x000e220000002100 */
[----:B------:R-:W-:Y:S01]  /*00e0*/  BSSY.RECONVERGENT B1, `(.L_x_60) ;  /* 0x000000b000017945 */ /* 0x000fe20003800200 */
[----:B------:R-:W-:Y:S02]  /*00f0*/  CS2R R2, SRZ ;  /* 0x0000000000027805 */ /* 0x000fe4000001ff00 */
[----:B0-----:R-:W-:Y:S01]  /*0100*/  ISETP.GE.U32.AND P0, PT, R0, UR12, PT ;  /* 0x0000000c00007c0c */ /* 0x001fe2000bf06070 */
[----:B------:R-:W-:-:S12]  /*0110*/  IMAD.MOV.U32 R8, RZ, RZ, R0 ;  /* 0x000000ffff087224 */ /* 0x000fd800078e0000 */
[----:B------:R-:W-:Y:S05]  /*0120*/  @P0 BRA `(.L_x_61) ;  /* 0x0000000000180947 */ /* 0x000fea0003800000 */
[----:B------:R-:W0:Y:S01]  /*0130*/  LDC.64 R2, c[0x0][0x380] ;  /* 0x0000e000ff027b82 */ /* 0x000e220000000a00 */
[----:B------:R-:W-:-:S04]  /*0140*/  IMAD.U32 R5, RZ, RZ, UR16 ;  /* 0x00000010ff057e24 */ /* 0x000fc8000f8e00ff */
[----:B------:R-:W-:-:S04]  /*0150*/  IMAD R5, R5, 0x800, R0 ;  /* 0x0000080005057824 */ /* 0x000fc800078e0200 */
[----:B0-----:R-:W-:-:S06]  /*0160*/  IMAD.WIDE.U32 R2, R5, 0x8, R2 ;  /* 0x0000000805027825 */ /* 0x001fcc00078e0002 */
[----:B------:R-:W5:Y:S01]  /*0170*/  LDG.E.64.CONSTANT R2, desc[UR10][R2.64] ;  /* 0x0000000a02027981 */ /* 0x000f62000c1e9b00 */
[----:B------:R-:W-:-:S07]  /*0180*/  VIADD R8, R0, 0x100 ;  /* 0x0000010000087836 */ /* 0x000fce0000000000 */
.L_x_61:
[----:B------:R-:W-:Y:S05]  /*0190*/  BSYNC.RECONVERGENT B1 ;  /* 0x0000000000017941 */ /* 0x000fea0003800200 */
.L_x_60:
[----:B------:R-:W-:Y:S01]  /*01a0*/  ISETP.GE.U32.AND P0, PT, R8, UR12, PT ;  /* 0x0000000c08007c0c */ /* 0x000fe2000bf06070 */
[----:B------:R-:W-:-:S12]  /*01b0*/  BSSY.RECONVERGENT B1, `(.L_x_62) ;  /* 0x000003d000017945 */ /* 0x000fd80003800200 */
[----:B------:R-:W-:Y:S05]  /*01c0*/  @P0 BRA `(.L_x_63) ;  /* 0x0000000000ec0947 */ /* 0x000fea0003800000 */
[----:B------:R-:W-:Y:S01]  /*01d0*/  LOP3.LUT R4, RZ, R8, RZ, 0x33, !PT ;  /* 0x00000008ff047212 */ /* 0x000fe200078e33ff */
[----:B------:R-:W-:Y:S01]  /*01e0*/  IMAD.U32 R6, RZ, RZ, UR16 ;  /* 0x00000010ff067e24 */ /* 0x000fe2000f8e00ff */
[----:B------:R-:W-:Y:S03]  /*01f0*/  BSSY.RECONVERGENT B2, `(.L_x_64) ;  /* 0x0000017000027945 */ /* 0x000fe60003800200 */
[----:B------:R-:W-:-:S04]  /*0200*/  VIADD R5, R4, UR8 ;  /* 0x0000000804057c36 */ /* 0x000fc80008000000 */
[----:B------:R-:W-:Y:S01]  /*0210*/  IMAD R4, R6, -0x800, R5 ;  /* 0xfffff80006047824 */ /* 0x000fe200078e0205 */
[----:B------:R-:W-:-:S04]  /*0220*/  LOP3.LUT R6, R5, 0x300, RZ, 0xc0, !PT ;  /* 0x0000030005067812 */ /* 0x000fc800078ec0ff */
[----:B------:R-:W-:Y:S02]  /*0230*/  ISETP.NE.AND P0, PT, R6, 0x300, PT ;  /* 0x000003000600780c */ /* 0x000fe40003f05270 */
[----:B------:R-:W-:-:S11]  /*0240*/  ISETP.GE.U32.AND P2, PT, R4, 0x300, PT ;  /* 0x000003000400780c */ /* 0x000fd60003f46070 */
[----:B------:R-:W-:Y:S05]  /*0250*/  @!P0 BRA `(.L_x_65) ;  /* 0x0000000000408947 */ /* 0x000fea0003800000 */
[----:B------:R-:W0:Y:S01]  /*0260*/  LDC.64 R6, c[0x0][0x380] ;  /* 0x0000e000ff067b82 */ /* 0x000e220000000a00 */
[----:B------:R-:W-:Y:S01]  /*0270*/  LEA.HI R4, R5, 0x1, RZ, 0x18 ;  /* 0x0000000105047811 */ /* 0x000fe200078fc0ff */
[----:B------:R-:W-:-:S03]  /*0280*/  IMAD.U32 R9, RZ, RZ, UR16 ;  /* 0x00000010ff097e24 */ /* 0x000fc6000f8e00ff */
[----:B------:R-:W-:Y:S01]  /*0290*/  LOP3.LUT R4, R4, 0x3, RZ, 0xc0, !PT ;  /* 0x0000000304047812 */ /* 0x000fe200078ec0ff */
[----:B------:R-:W-:-:S04]  /*02a0*/  IMAD R9, R9, 0x800, R8 ;  /* 0x0000080009097824 */ /* 0x000fc800078e0208 */
[----:B------:R-:W-:-:S07]  /*02b0*/  IMAD.MOV R10, RZ, RZ, -R4 ;  /* 0x000000ffff0a7224 */ /* 0x000fce00078e0a04 */
.L_x_66:
[----:B0-----:R-:W-:-:S06]  /*02c0*/  IMAD.WIDE.U32 R4, R9, 0x8, R6 ;  /* 0x0000000809047825 */ /* 0x001fcc00078e0006 */
[----:B------:R-:W2:Y:S01]  /*02d0*/  LDG.E.64.CONSTANT R4, desc[UR10][R4.64] ;  /* 0x0000000a04047981 */ /* 0x000ea2000c1e9b00 */
[----:B------:R-:W-:Y:S02]  /*02e0*/  VIADD R10, R10, 0x1 ;  /* 0x000000010a0a7836 */ /* 0x000fe40000000000 */
[----:B------:R-:W-:Y:S02]  /*02f0*/  VIADD R8, R8, 0x100 ;  /* 0x0000010008087836 */ /* 0x000fe40000000000 */
[----:B------:R-:W-:Y:S01]  /*0300*/  VIADD R9, R9, 0x100 ;  /* 0x0000010009097836 */ /* 0x000fe20000000000 */
[----:B------:R-:W-:Y:S01]  /*0310*/  ISETP.NE.AND P1, PT, R10, RZ, PT ;  /* 0x000000ff0a00720c */ /* 0x000fe20003f25270 */
[----:B--2--5:R-:W-:-:S06]  /*0320*/  DSETP.GEU.AND P0, PT, R2, R4, PT ;  /* 0x000000040200722a */ /* 0x024fcc0003f0e000 */
[----:B------:R-:W-:Y:S02]  /*0330*/  FSEL R2, R4, R2, !P0 ;  /* 0x0000000204027208 */ /* 0x000fe40004000000 */
[----:B------:R-:W-:-:S04]  /*0340*/  FSEL R3, R5, R3, !P0 ;  /* 0x0000000305037208 */ /* 0x000fc80004000000 */
[----:B------:R-:W-:Y:S05]  /*0350*/  @P1 BRA `(.L_x_66) ;  /* 0xfffffffc00d81947 */ /* 0x000fea000383ffff */
.L_x_65:
[----:B------:R-:W-:Y:S05]  /*0360*/  BSYNC.RECONVERGENT B2 ;  /* 0x0000000000027941 */ /* 0x000fea0003800200 */
.L_x_64:
[----:B------:R-:W-:Y:S05]  /*0370*/  @!P2 BRA `(.L_x_63) ;  /* 0x000000000080a947 */ /* 0x000fea0003800000 */
[----:B------:R-:W0:Y:S01]  /*0380*/  LDC.64 R4, c[0x0][0x380] ;  /* 0x0000e000ff047b82 */ /* 0x000e220000000a00 */
[----:B------:R-:W-:Y:S02]  /*0390*/  IMAD.U32 R7, RZ, RZ, UR16 ;  /* 0x00000010ff077e24 */ /* 0x000fe4000f8e00ff */
[----:B------:R-:W-:Y:S02]  /*03a0*/  VIADD R6, R8, 0x200 ;  /* 0x0000020008067836 */ /* 0x000fe40000000000 */
[----:B------:R-:W-:-:S07]  /*03b0*/  IMAD R7, R7, 0x800, R8 ;  /* 0x0000080007077824 */ /* 0x000fce00078e0208 */
.L_x_67:
[----:B0-----:R-:W-:-:S04]  /*03c0*/  IMAD.WIDE.U32 R8, R7, 0x8, R4 ;  /* 0x0000000807087825 */ /* 0x001fc800078e0004 */
[----:B------:R-:W-:Y:S02]  /*03d0*/  VIADD R11, R7, 0x100 ;  /* 0x00000100070b7836 */ /* 0x000fe40000000000 */
[----:B------:R-:W2:Y:S02]  /*03e0*/  LDG.E.64.CONSTANT R8, desc[UR10][R8.64] ;  /* 0x0000000a08087981 */ /* 0x000ea4000c1e9b00 */
[----:B------:R-:W-:-:S04]  /*03f0*/  IMAD.WIDE.U32 R10, R11, 0x8, R4 ;  /* 0x000000080b0a7825 */ /* 0x000fc800078e0004 */
[----:B------:R-:W-:Y:S02]  /*0400*/  VIADD R13, R7, 0x200 ;  /* 0x00000200070d7836 */ /* 0x000fe40000000000 */
[----:B------:R-:W3:Y:S02]  /*0410*/  LDG.E.64.CONSTANT R10, desc[UR10][R10.64] ;  /* 0x0000000a0a0a7981 */ /* 0x000ee4000c1e9b00 */
[----:B------:R-:W-:-:S04]  /*0420*/  IMAD.WIDE.U32 R12, R13, 0x8, R4 ;  /* 0x000000080d0c7825 */ /* 0x000fc800078e0004 */
[----:B------:R-:W-:Y:S02]  /*0430*/  VIADD R15, R7, 0x300 ;  /* 0x00000300070f7836 */ /* 0x000fe40000000000 */
[----:B------:R-:W4:Y:S02]  /*0440*/  LDG.E.64.CONSTANT R12, desc[UR10][R12.64] ;  /* 0x0000000a0c0c7981 */ /* 0x000f24000c1e9b00 */
[----:B------:R-:W-:-:S06]  /*0450*/  IMAD.WIDE.U32 R14, R15, 0x8, R4 ;  /* 0x000000080f0e7825 */ /* 0x000fcc00078e0004 */
[----:B------:R-:W4:Y:S01]  /*0460*/  LDG.E.64.CONSTANT R14, desc[UR10][R14.64] ;  /* 0x0000000a0e0e7981 */ /* 0x000f22000c1e9b00 */
[----:B------:R-:W-:Y:S01]  /*0470*/  VIADD R7, R7, 0x400 ;  /* 0x0000040007077836 */ /* 0x000fe20000000000 */
[----:B--2--5:R-:W-:-:S06]  /*0480*/  DSETP.GEU.AND P0, PT, R2, R8, PT ;  /* 0x000000080200722a */ /* 0x024fcc0003f0e000 */
[----:B------:R-:W-:Y:S01]  /*0490*/  FSEL R2, R8, R2, !P0 ;  /* 0x0000000208027208 */ /* 0x000fe20004000000 */
[C---:B------:R-:W-:Y:S01]  /*04a0*/  VIADD R8, R6.reuse, 0x200 ;  /* 0x0000020006087836 */ /* 0x040fe20000000000 */
[----:B------:R-:W-:Y:S01]  /*04b0*/  FSEL R3, R9, R3, !P0 ;  /* 0x0000000309037208 */ /* 0x000fe20004000000 */
[----:B------:R-:W-:-:S03]  /*04c0*/  VIADD R6, R6, 0x400 ;  /* 0x0000040006067836 */ /* 0x000fc60000000000 */
[----:B------:R-:W-:Y:S02]  /*04d0*/  ISETP.GE.AND P1, PT, R8, UR12, PT ;  /* 0x0000000c08007c0c */ /* 0x000fe4000bf26270 */
        /* <DEDUP_REMOVED lines=8> */
[----:B------:R-:W-:Y:S01]  /*0560*/  FSEL R3, R15, R3, !P0 ;  /* 0x000000030f037208 */ /* 0x000fe20004000000 */
[----:B------:R-:W-:Y:S06]  /*0570*/  @!P1 BRA `(.L_x_67) ;  /* 0xfffffffc00909947 */ /* 0x000fec000383ffff */
.L_x_63:
[----:B------:R-:W-:Y:S05]  /*0580*/  BSYNC.RECONVERGENT B1 ;  /* 0x0000000000017941 */ /* 0x000fea0003800200 */
.L_x_62:
[----:B------:R-:W-:-:S09]  /*0590*/  UISETP.GE.U32.AND UP0, UPT, UR12, 0x100, UPT ;  /* 0x000001000c00788c */ /* 0x000fd2000bf06070 */
[----:B------:R-:W-:Y:S05]  /*05a0*/  BRA.U !UP0, `(.L_x_68) ;  /* 0x00000005082c7547 */ /* 0x000fea000b800000 */
        /* <DEDUP_REMOVED lines=11> */
[----:B------:R-:W-:Y:S04]  /*0660*/  SHFL.DOWN PT, R6, R4, 0x2, 0x1f ;  /* 0x08401f0004067f89 */ /* 0x000fe800000e0000 */
[----:B------:R-:W0:Y:S01]  /*0670*/  SHFL.DOWN PT, R7, R5, 0x2, 0x1f ;  /* 0x08401f0005077f89 */ /* 0x000e2200000e0000 */
[----:B------:R-:W1:Y:S01]  /*0680*/  @!P2 S2R R8, SR_CgaCtaId ;  /* 0x000000000008a919 */ /* 0x000e620000008800 */
[----:B0-----:R-:W-:-:S06]  /*0690*/  DSETP.GEU.AND P1, PT, R4, R6, PT ;  /* 0x000000060400722a */ /* 0x001fcc0003f2e000 */
[----:B------:R-:W-:Y:S02]  /*06a0*/  @!P0 FSEL R4, R6, R4, !P1 ;  /* 0x0000000406048208 */ /* 0x000fe40004800000 */
[----:B------:R-:W-:Y:S02]  /*06b0*/  @!P0 FSEL R5, R7, R5, !P1 ;  /* 0x0000000507058208 */ /* 0x000fe40004800000 */
[----:B------:R-:W-:Y:S01]  /*06c0*/  ISETP.GT.AND P0, PT, R9, 0x1b, PT ;  /* 0x0000001b0900780c */ /* 0x000fe20003f04270 */
[----:B------:R-:W-:Y:S01]  /*06d0*/  SHFL.DOWN PT, R2, R4, 0x4, 0x1f ;  /* 0x08801f0004027f89 */ /* 0x000fe200000e0000 */
[----:B------:R-:W-:Y:S02]  /*06e0*/  @!P2 MOV R7, 0x400 ;  /* 0x000004000007a802 */ /* 0x000fe40000000f00 */
[----:B------:R-:W-:Y:S01]  /*06f0*/  @!P2 SHF.R.U32.HI R6, RZ, 0x2, R0 ;  /* 0x00000002ff06a819 */ /* 0x000fe20000011600 */
[----:B------:R-:W0:Y:S01]  /*0700*/  SHFL.DOWN PT, R3, R5, 0x4, 0x1f ;  /* 0x08801f0005037f89 */ /* 0x000e2200000e0000 */
[----:B-1----:R-:W-:-:S02]  /*0710*/  @!P2 LEA R11, R8, R7, 0x18 ;  /* 0x00000007080ba211 */ /* 0x002fc400078ec0ff */
[----:B------:R-:W-:-:S05]  /*0720*/  @!P2 LOP3.LUT R8, R6, 0xf8, RZ, 0xc0, !PT ;  /* 0x000000f80608a812 */ /* 0x000fca00078ec0ff */
        /* <DEDUP_REMOVED lines=26> */
[----:B-1----:R-:W1:Y:S04]  /*08d0*/  LDS.128 R4, [UR4+0x20] ;  /* 0x00002004ff047984 */ /* 0x002e680008000c00 */
[----:B------:R-:W2:Y:S01]  /*08e0*/  LDS.128 R8, [UR4+0x30] ;  /* 0x00003004ff087984 */ /* 0x000ea20008000c00 */
        /* <DEDUP_REMOVED lines=8> */
[----:B------:R-:W-:Y:S02]  /*0970*/  FSEL R5, R5, R3, !P1 ;  /* 0x0000000305057208 */ /* 0x000fe40004800000 */
[----:B------:R-:W0:Y:S04]  /*0980*/  LDS.64 R2, [UR4+0x40] ;  /* 0x00004004ff027984 */ /* 0x000e280008000a00 */
[----:B------:R-:W-:-:S06]  /*0990*/  DSETP.GEU.AND P1, PT, R4, R6, PT ;  /* 0x000000060400722a */ /* 0x000fcc0003f2e000 */
[----:B------:R-:W-:Y:S02]  /*09a0*/  FSEL R4, R6, R4, !P1 ;  /* 0x0000000406047208 */ /* 0x000fe40004800000 */
[----:B------:R-:W-:-:S06]  /*09b0*/  FSEL R5, R7, R5, !P1 ;  /* 0x0000000507057208 */ /* 0x000fcc0004800000 */
[----:B--2---:R-:W-:-:S06]  /*09c0*/  DSETP.GEU.AND P1, PT, R4, R8, PT ;  /* 0x000000080400722a */ /* 0x004fcc0003f2e000 */
[----:B------:R-:W-:Y:S02]  /*09d0*/  FSEL R4, R8, R4, !P1 ;  /* 0x0000000408047208 */ /* 0x000fe40004800000 */
[----:B------:R-:W-:-:S06]  /*09e0*/  FSEL R5, R9, R5, !P1 ;  /* 0x0000000509057208 */ /* 0x000fcc0004800000 */
[----:B------:R-:W-:-:S06]  /*09f0*/  DSETP.GEU.AND P1, PT, R4, R10, PT ;  /* 0x0000000a0400722a */ /* 0x000fcc0003f2e000 */
[----:B------:R-:W-:Y:S02]  /*0a00*/  FSEL R4, R10, R4, !P1 ;  /* 0x000000040a047208 */ /* 0x000fe40004800000 */
[----:B------:R-:W-:-:S06]  /*0a10*/  FSEL R5, R11, R5, !P1 ;  /* 0x000000050b057208 */ /* 0x000fcc0004800000 */
[----:B0-----:R-:W-:-:S06]  /*0a20*/  DSETP.GEU.AND P1, PT, R4, R2, PT ;  /* 0x000000020400722a */ /* 0x001fcc0003f2e000 */
[----:B------:R-:W-:Y:S02]  /*0a30*/  FSEL R2, R2, R4, !P1 ;  /* 0x0000000402027208 */ /* 0x000fe40004800000 */
[----:B------:R-:W-:Y:S01]  /*0a40*/  FSEL R3, R3, R5, !P1 ;  /* 0x0000000503037208 */ /* 0x000fe20004800000 */
[----:B------:R-:W-:Y:S06]  /*0a50*/  BRA `(.L_x_69) ;  /* 0x00000034005c7947 */ /* 0x000fec0003800000 */
.L_x_68:
[----:B------:R-:W-:Y:S01]  /*0a60*/  LOP3.LUT R4, R0, 0x3e0, RZ, 0xc0, !PT ;  /* 0x000003e000047812 */ /* 0x000fe200078ec0ff */
[----:B------:R-:W0:Y:S04]  /*0a70*/  S2R R10, SR_LANEID ;  /* 0x00000000000a7919 */ /* 0x000e280000000000 */
[----:B------:R-:W-:Y:S01]  /*0a80*/  VIADD R5, R4, 0x20 ;  /* 0x0000002004057836 */ /* 0x000fe20000000000 */
[----:B------:R-:W-:-:S04]  /*0a90*/  LOP3.LUT R4, RZ, R4, RZ, 0x33, !PT ;  /* 0x00000004ff047212 */ /* 0x000fc800078e33ff */
[----:B------:R-:W-:Y:S01]  /*0aa0*/  ISETP.GT.U32.AND P0, PT, R5, UR12, PT ;  /* 0x0000000c05007c0c */ /* 0x000fe2000bf04070 */
[----:B------:R-:W-:-:S05]  /*0ab0*/  VIADD R4, R4, UR12 ;  /* 0x0000000c04047c36 */ /* 0x000fca0008000000 */
[----:B------:R-:W-:-:S05]  /*0ac0*/  SEL R5, R4, 0x1f, P0 ;  /* 0x0000001f04057807 */ /* 0x000fca0000000000 */
[----:B-----5:R-:W-:Y:S04]  /*0ad0*/  SHFL.DOWN PT, R6, R2, 0x1, R5 ;  /* 0x0820000002067989 */ /* 0x020fe800000e0005 */
[----:B------:R-:W1:Y:S01]  /*0ae0*/  SHFL.DOWN PT, R7, R3, 0x1, R5 ;  /* 0x0820000003077989 */ /* 0x000e6200000e0005 */
[----:B0-----:R-:W-:Y:S01]  /*0af0*/  ISETP.GE.AND P0, PT, R10, R5, PT ;  /* 0x000000050a00720c */ /* 0x001fe20003f06270 */
[----:B-1----:R-:W-:-:S06]  /*0b00*/  DSETP.GEU.AND P1, PT, R2, R6, PT ;  /* 0x000000060200722a */ /* 0x002fcc0003f2e000 */
[-C--:B------:R-:W-:Y:S01]  /*0b10*/  FSEL R9, R6, R2.reuse, !P1 ;  /* 0x0000000206097208 */ /* 0x080fe20004800000 */
[----:B------:R-:W-:Y:S01]  /*0b20*/  VIADD R6, R10, 0x2 ;  /* 0x000000020a067836 */ /* 0x000fe20000000000 */
[-C--:B------:R-:W-:Y:S02]  /*0b30*/  FSEL R7, R7, R3.reuse, !P1 ;  /* 0x0000000307077208 */ /* 0x080fe40004800000 */
[----:B------:R-:W-:Y:S02]  /*0b40*/  FSEL R4, R9, R2, !P0 ;  /* 0x0000000209047208 */ /* 0x000fe40004000000 */
[----:B------:R-:W-:Y:S02]  /*0b50*/  FSEL R7, R7, R3, !P0 ;  /* 0x0000000307077208 */ /* 0x000fe40004000000 */
[----:B------:R-:W-:Y:S01]  /*0b60*/  ISETP.GT.AND P0, PT, R6, R5, PT ;  /* 0x000000050600720c */ /* 0x000fe20003f04270 */
[----:B------:R-:W-:Y:S01]  /*0b70*/  SHFL.DOWN PT, R8, R4, 0x2, R5 ;  /* 0x0840000004087989 */ /* 0x000fe200000e0005 */
[----:B------:R-:W-:-:S03]  /*0b80*/  IMAD.MOV.U32 R6, RZ, RZ, R4 ;  /* 0x000000ffff067224 */ /* 0x000fc600078e0004 */
[----:B------:R-:W0:Y:S03]  /*0b90*/  SHFL.DOWN PT, R9, R7, 0x2, R5 ;  /* 0x0840000007097989 */ /* 0x000e2600000e0005 */
[----:B0-----:R-:W-:Y:S01]  /*0ba0*/  DSETP.GEU.AND P1, PT, R6, R8, PT ;  /* 0x000000080600722a */ /* 0x001fe20003f2e000 */
[----:B------:R-:W-:-:S05]  /*0bb0*/  VIADD R6, R10, 0x4 ;  /* 0x000000040a067836 */ /* 0x000fca0000000000 */
[----:B------:R-:W-:Y:S02]  /*0bc0*/  @!P0 FSEL R4, R8, R4, !P1 ;  /* 0x0000000408048208 */ /* 0x000fe40004800000 */
[----:B------:R-:W-:Y:S02]  /*0bd0*/  @!P0 FSEL R7, R9, R7, !P1 ;  /* 0x0000000709078208 */ /* 0x000fe40004800000 */
        /* <DEDUP_REMOVED lines=10> */
[----:B------:R-:W-:Y:S01]  /*0c80*/  IMAD.MOV.U32 R6, RZ, RZ, R4 ;  /* 0x000000ffff067224 */ /* 0x000fe200078e0004 */
[C---:B------:R-:W-:Y:S02]  /*0c90*/  ISETP.NE.AND P0, PT, R10.reuse, RZ, PT ;  /* 0x000000ff0a00720c */ /* 0x040fe40003f05270 */
[----:B------:R-:W0:Y:S11]  /*0ca0*/  SHFL.DOWN PT, R3, R7, 0x8, R5 ;  /* 0x0900000007037989 */ /* 0x000e3600000e0005 */
[----:B------:R-:W1:Y:S01]  /*0cb0*/  @!P0 S2R R9, SR_CgaCtaId ;  /* 0x0000000000098919 */ /* 0x000e620000008800 */
[----:B------:R-:W-:Y:S01]  /*0cc0*/  @!P0 MOV R8, 0x400 ;  /* 0x0000040000088802 */ /* 0x000fe20000000f00 */
[----:B0-----:R-:W-:Y:S01]  /*0cd0*/  DSETP.GEU.AND P2, PT, R6, R2, PT ;  /* 0x000000020600722a */ /* 0x001fe20003f4e000 */
[----:B------:R-:W-:-:S05]  /*0ce0*/  VIADD R6, R10, 0x10 ;  /* 0x000000100a067836 */ /* 0x000fca0000000000 */
[----:B------:R-:W-:Y:S02]  /*0cf0*/  @!P1 FSEL R4, R2, R4, !P2 ;  /* 0x0000000402049208 */ /* 0x000fe40005000000 */
[----:B------:R-:W-:Y:S02]  /*0d00*/  @!P1 FSEL R7, R3, R7, !P2 ;  /* 0x0000000703079208 */ /* 0x000fe40005000000 */
[----:B------:R-:W-:Y:S01]  /*0d10*/  ISETP.GT.AND P1, PT, R6, R5, PT ;  /* 0x000000050600720c */ /* 0x000fe20003f24270 */
[----:B------:R-:W-:Y:S01]  /*0d20*/  SHFL.DOWN PT, R2, R4, 0x10, R5 ;  /* 0x0a00000004027989 */ /* 0x000fe200000e0005 */
[----:B------:R-:W-:-:S03]  /*0d30*/  @!P0 SHF.R.U32.HI R6, RZ, 0x2, R0 ;  /* 0x00000002ff068819 */ /* 0x000fc60000011600 */
[----:B------:R0:W2:Y:S01]  /*0d40*/  SHFL.DOWN PT, R3, R7, 0x10, R5 ;  /* 0x0a00000007037989 */ /* 0x0000a200000e0005 */
[----:B------:R-:W-:Y:S02]  /*0d50*/  @!P0 LOP3.LUT R6, R6, 0xf8, RZ, 0xc0, !PT ;  /* 0x000000f806068812 */ /* 0x000fe400078ec0ff */
[----:B-1----:R-:W-:-:S05]  /*0d60*/  @!P0 LEA R9, R9, R8, 0x18 ;  /* 0x0000000809098211 */ /* 0x002fca00078ec0ff */
[----:B------:R-:W-:Y:S02]  /*0d70*/  @!P0 IMAD.IADD R9, R6, 0x1, R9 ;  /* 0x0000000106098824 */ /* 0x000fe400078e0209 */
[----:B0-----:R-:W-:-:S06]  /*0d80*/  IMAD.MOV.U32 R5, RZ, RZ, R7 ;  /* 0x000000ffff057224 */ /* 0x001fcc00078e0007 */
[----:B--2---:R-:W-:-:S06]  /*0d90*/  DSETP.GEU.AND P2, PT, R4, R2, PT ;  /* 0x000000020400722a */ /* 0x004fcc0003f4e000 */
[----:B------:R-:W-:Y:S02]  /*0da0*/  @!P1 FSEL R4, R2, R4, !P2 ;  /* 0x0000000402049208 */ /* 0x000fe40005000000 */
[----:B------:R-:W-:-:S03]  /*0db0*/  @!P1 FSEL R7, R3, R7, !P2 ;  /* 0x0000000703079208 */ /* 0x000fc60005000000 */
[----:B------:R-:W-:Y:S02]  /*0dc0*/  IMAD.MOV.U32 R2, RZ, RZ, R4 ;  /* 0x000000ffff027224 */ /* 0x000fe400078e0004 */
[----:B------:R-:W-:-:S05]  /*0dd0*/  IMAD.MOV.U32 R3, RZ, RZ, R7 ;  /* 0x000000ffff037224 */ /* 0x000fca00078e0007 */
[----:B------:R1:W-:Y:S01]  /*0de0*/  @!P0 STS.64 [R9+0x8], R2 ;  /* 0x0000080209008388 */ /* 0x0003e20000000a00 */
[----:B------:R-:W-:Y:S01]  /*0df0*/  BAR.SYNC.DEFER_BLOCKING 0x0 ;  /* 0x0000000000007b1d */ /* 0x000fe20000010000 */
[----:B------:R-:W-:-:S13]  /*0e00*/  ISETP.NE.AND P0, PT, R0, RZ, PT ;  /* 0x000000ff0000720c */ /* 0x000fda0003f05270 */
[----:B-1----:R-:W-:Y:S05]  /*0e10*/  @P0 BRA `(.L_x_69) ;  /* 0x00000030006c0947 */ /* 0x002fea0003800000 */
[----:B------:R-:W0:Y:S01]  /*0e20*/  S2UR UR5, SR_CgaCtaId ;  /* 0x00000000000579c3 */ /* 0x000e220000008800 */
[----:B------:R-:W-:Y:S01]  /*0e30*/  UMOV UR4, 0x400 ;  /* 0x0000040000047882 */ /* 0x000fe20000000000 */
[----:B------:R-:W-:Y:S02]  /*0e40*/  UISETP.GT.U32.AND UP0, UPT, UR12, 0x20, UPT ;  /* 0x000000200c00788c */ /* 0x000fe4000bf04070 */
[----:B------:R-:W-:-:S04]  /*0e50*/  UISETP.GT.U32.AND UP1, UPT, UR12, 0x40, UPT ;  /* 0x000000400c00788c */ /* 0x000fc8000bf24070 */
[----:B------:R-:W-:Y:S01]  /*0e60*/  PLOP3.LUT P3, PT, PT, PT, UP0, 0x80, 0x8 ;  /* 0x000000000008781c */ /* 0x000fe20003f6f008 */
[----:B------:R-:W-:Y:S01]  /*0e70*/  UISETP.GT.U32.AND UP0, UPT, UR12, 0x60, UPT ;  /* 0x000000600c00788c */ /* 0x000fe2000bf04070 */
[----:B------:R-:W-:Y:S01]  /*0e80*/  PLOP3.LUT P2, PT, PT, PT, UP1, 0x80, 0x8 ;  /* 0x000000000008781c */ /* 0x000fe20003f4f018 */
[----:B0-----:R-:W-:-:S09]  /*0e90*/  ULEA UR4, UR5, UR4, 0x18 ;  /* 0x0000000405047291 */ /* 0x001fd2000f8ec0ff */
[----:B------:R-:W0:Y:S04]  /*0ea0*/  LDS.128 R12, [UR4+0x10] ;  /* 0x00001004ff0c7984 */ /* 0x000e280008000c00 */
[----:B------:R-:W1:Y:S01]  /*0eb0*/  LDS.128 R4, [UR4+0x20] ;  /* 0x00002004ff047984 */ /* 0x000e620008000c00 */
[----:B0-----:R-:W-:-:S06]  /*0ec0*/  DSETP.GEU.AND P1, PT, R2, R12, PT ;  /* 0x0000000c0200722a */ /* 0x001fcc0003f2e000 */
[-C--:B------:R-:W-:Y:S02]  /*0ed0*/  FSEL R9, R12, R2.reuse, !P1 ;  /* 0x000000020c097208 */ /* 0x080fe40004800000 */
[-C--:B------:R-:W-:Y:S02]  /*0ee0*/  FSEL R11, R13, R3.reuse, !P1 ;  /* 0x000000030d0b7208 */ /* 0x080fe40004800000 */
[----:B------:R-:W-:Y:S02]  /*0ef0*/  FSEL R13, R9, R2, P3 ;  /* 0x00000002090d7208 */ /* 0x000fe40001800000 */
[----:B------:R-:W-:Y:S02]  /*0f00*/  FSEL R0, R11, R3, P3 ;  /* 0x000000030b007208 */ /* 0x000fe40001800000 */
[----:B------:R-:W-:Y:S01]  /*0f10*/  PLOP3.LUT P1, PT, PT, PT, UP0, 0x80, 0x8 ;  /* 0x000000000008781c */ /* 0x000fe20003f2f008 */
[----:B------:R-:W-:Y:S01]  /*0f20*/  IMAD.MOV.U32 R2, RZ, RZ, R13 ;  /* 0x000000ffff027224 */ /* 0x000fe200078e000d */
[----:B------:R-:W0:Y:S01]  /*0f30*/  LDS.128 R8, [UR4+0x30] ;  /* 0x00003004ff087984 */ /* 0x000e220008000c00 */
[----:B------:R-:W-:Y:S01]  /*0f40*/  IMAD.MOV.U32 R3, RZ, RZ, R0 ;  /* 0x000000ffff037224 */ /* 0x000fe200078e0000 */
[----:B------:R-:W-:-:S05]  /*0f50*/  UISETP.GT.U32.AND UP0, UPT, UR12, 0x80, UPT ;  /* 0x000000800c00788c */ /* 0x000fca000bf04070 */
[----:B------:R-:W-:-:S06]  /*0f60*/  DSETP.GEU.AND P3, PT, R2, R14, PT ;  /* 0x0000000e0200722a */ /* 0x000fcc0003f6e000 */
[----:B------:R-:W-:Y:S02]  /*0f70*/  @P2 FSEL R13, R14, R13, !P3 ;  /* 0x0000000d0e0d2208 */ /* 0x000fe40005800000 */
[----:B------:R-:W-:Y:S02]  /*0f80*/  @P2 FSEL R0, R15, R0, !P3 ;  /* 0x000000000f002208 */ /* 0x000fe40005800000 */
[----:B------:R-:W-:Y:S01]  /*0f90*/  PLOP3.LUT P2, PT, PT, PT, UP0, 0x80, 0x8 ;  /* 0x000000000008781c */ /* 0x000fe20003f4f008 */
[----:B------:R-:W-:Y:S01]  /*0fa0*/  IMAD.MOV.U32 R2, RZ, RZ, R13 ;  /* 0x000000ffff027224 */ /* 0x000fe200078e000d */
[----:B------:R-:W-:Y:S01]  /*0fb0*/  UISETP.GT.U32.AND UP0, UPT, UR12, 0xa0, UPT ;  /* 0x000000a00c00788c */ /* 0x000fe2000bf04070 */
[----:B------:R-:W-:-:S06]  /*0fc0*/  IMAD.MOV.U32 R3, RZ, RZ, R0 ;  /* 0x000000ffff037224 */ /* 0x000fcc00078e0000 */
[----:B-1----:R-:W-:Y:S01]  /*0fd0*/  DSETP.GEU.AND P3, PT, R2, R4, PT ;  /* 0x000000040200722a */ /* 0x002fe20003f6e000 */
[----:B------:R-:W1:Y:S05]  /*0fe0*/  LDS.64 R2, [UR4+0x40] ;  /* 0x00004004ff027984 */ /* 0x000e6a0008000a00 */
[----:B------:R-:W-:Y:S02]  /*0ff0*/  @P1 FSEL R13, R4, R13, !P3 ;  /* 0x0000000d040d1208 */ /* 0x000fe40005800000 */
[----:B------:R-:W-:Y:S02]  /*1000*/  @P1 FSEL R0, R5, R0, !P3 ;  /* 0x0000000005001208 */ /* 0x000fe40005800000 */
[----:B------:R-:W-:Y:S01]  /*1010*/  PLOP3.LUT P1, PT, PT, PT, UP0, 0x80, 0x8 ;  /* 0x000000000008781c */ /* 0x000fe20003f2f008 */
[----:B------:R-:W-:Y:S01]  /*1020*/  IMAD.MOV.U32 R4, RZ, RZ, R13 ;  /* 0x000000ffff047224 */ /* 0x000fe200078e000d */
[----:B------:R-:W-:Y:S01]  /*1030*/  UISETP.GT.U32.AND UP0, UPT, UR12, 0xc0, UPT ;  /* 0x000000c00c00788c */ /* 0x000fe2000bf04070 */
[----:B------:R-:W-:-:S06]  /*1040*/  IMAD.MOV.U32 R5, RZ, RZ, R0 ;  /* 0x000000ffff057224 */ /* 0x000fcc00078e0000 */
[----:B------:R-:W-:-:S06]  /*1050*/  DSETP.GEU.AND P3, PT, R4, R6, PT ;  /* 0x000000060400722a */ /* 0x000fcc0003f6e000 */
[----:B------:R-:W-:Y:S02]  /*1060*/  @P2 FSEL R13, R6, R13, !P3 ;  /* 0x0000000d060d2208 */ /* 0x000fe40005800000 */
[----:B------:R-:W-:Y:S02]  /*1070*/  @P2 FSEL R0, R7, R0, !P3 ;  /* 0x0000000007002208 */ /* 0x000fe40005800000 */
[----:B------:R-:W-:Y:S01]  /*1080*/  PLOP3.LUT P2, PT, PT, PT, UP0, 0x80, 0x8 ;  /* 0x000000000008781c */ /* 0x000fe20003f4f008 */
[----:B------:R-:W-:Y:S01]  /*1090*/  IMAD.MOV.U32 R4, RZ, RZ, R13 ;  /* 0x000000ffff047224 */ /* 0x000fe200078e000d */
[----:B------:R-:W-:Y:S01]  /*10a0*/  UISETP.GT.U32.AND UP0, UPT, UR12, 0xe0, UPT ;  /* 0x000000e00c00788c */ /* 0x000fe2000bf04070 */
[----:B------:R-:W-:-:S06]  /*10b0*/  IMAD.MOV.U32 R5, RZ, RZ, R0 ;  /* 0x000000ffff057224 */ /* 0x000fcc00078e0000 */
[----:B0-----:R-:W-:-:S06]  /*10c0*/  DSETP.GEU.AND P3, PT, R4, R8, PT ;  /* 0x000000080400722a */ /* 0x001fcc0003f6e000 */
[----:B------:R-:W-:Y:S02]  /*10d0*/  @P1 FSEL R13, R8, R13, !P3 ;  /* 0x0000000d080d1208 */ /* 0x000fe40005800000 */
[----:B------:R-:W-:Y:S02]  /*10e0*/  @P1 FSEL R0, R9, R0, !P3 ;  /* 0x0000000009001208 */ /* 0x000fe40005800000 */
[----:B------:R-:W-:Y:S01]  /*10f0*/  PLOP3.LUT P1, PT, PT, PT, UP0, 0x80, 0x8 ;  /* 0x000000000008781c */ /* 0x000fe20003f2f008 */
[----:B------:R-:W-:Y:S02]  /*1100*/  IMAD.MOV.U32 R4, RZ, RZ, R13 ;  /* 0x000000ffff047224 */ /* 0x000fe400078e000d */
[----:B------:R-:W-:-:S06]  /*1110*/  IMAD.MOV.U32 R5, RZ, RZ, R0 ;  /* 0x000000ffff057224 */ /* 0x000fcc00078e0000 */
[----:B------:R-:W-:-:S06]  /*1120*/  DSETP.GEU.AND P3, PT, R4, R10, PT ;  /* 0x0000000a0400722a */ /* 0x000fcc0003f6e000 */
[----:B------:R-:W-:Y:S02]  /*1130*/  @P2 FSEL R13, R10, R13, !P3 ;  /* 0x0000000d0a0d2208 */ /* 0x000fe40005800000 */
[----:B------:R-:W-:-:S03]  /*1140*/  @P2 FSEL R0, R11, R0, !P3 ;  /* 0x000000000b002208 */ /* 0x000fc60005800000 */
[----:B------:R-:W-:Y:S02]  /*1150*/  IMAD.MOV.U32 R4, RZ, RZ, R13 ;  /* 0x000000ffff047224 */ /* 0x000fe400078e000d */
[----:B------:R-:W-:-:S06]  /*1160*/  IMAD.MOV.U32 R5, RZ, RZ, R0 ;  /* 0x000000ffff057224 */ /* 0x000fcc00078e0000 */
[----:B-1----:R-:W-:-:S06]  /*1170*/  DSETP.GEU.AND P2, PT, R4, R2, PT ;  /* 0x000000020400722a */ /* 0x002fcc0003f4e000 */
[----:B------:R-:W-:Y:S02]  /*1180*/  @P1 FSEL R13, R2, R13, !P2 ;  /* 0x0000000d020d1208 */ /* 0x000fe40005000000 */
[----:B------:R-:W-:-:S03]  /*1190*/  @P1 FSEL R0, R3, R0, !P2 ;  /* 0x0000000003001208 */ /* 0x000fc60005000000 */
[----:B------:R-:W-:Y:S02]  /*11a0*/  IMAD.MOV.U32 R2, RZ, RZ, R13 ;  /* 0x000000ffff027224 */ /* 0x000fe400078e000d */
[----:B------:R-:W-:Y:S01]  /*11b0*/  IMAD.MOV.U32 R3, RZ, RZ, R0 ;  /* 0x000000ffff037224 */ /* 0x000fe200078e0000 */
[----:B------:R-:W-:Y:S06]  /*11c0*/  BRA `(.L_x_69) ;  /* 0x0000002c00807947 */ /* 0x000fec0003800000 */
.L_x_59:
[----:B------:R-:W0:Y:S01]  /*11d0*/  S2R R0, SR_TID.X ;  /* 0x0000000000007919 */ /* 0x000e220000002100 */
[----:B------:R-:W1:Y:S01]  /*11e0*/  LDC.64 R20, c[0x0][0x380] ;  /* 0x0000e000ff147b82 */ /* 0x000e620000000a00 */
[----:B------:R-:W-:Y:S02]  /*11f0*/  IMAD.U32 R3, RZ, RZ, UR16 ;  /* 0x00000010ff037e24 */ /* 0x000fe4000f8e00ff */
[----:B0-----:R-:W-:-:S04]  /*1200*/  IMAD.SHL.U32 R2, R0, 0x4, RZ ;  /* 0x0000000400027824 */ /* 0x001fc800078e00ff */
[----:B------:R-:W-:-:S04]  /*1210*/  IMAD R3, R3, 0x800, R2 ;  /* 0x0000080003037824 */ /* 0x000fc800078e0202 */
[----:B-1----:R-:W-:-:S05]  /*1220*/  IMAD.WIDE.U32 R20, R3, 0x8, R20 ;  /* 0x0000000803147825 */ /* 0x002fca00078e0014 */
[----:B------:R-:W2:Y:S04]  /*1230*/  LDG.E.128.CONSTANT R4, desc[UR10][R20.64] ;  /* 0x0000000a14047981 */ /* 0x000ea8000c1e9d00 */
[----:B------:R-:W3:Y:S04]  /*1240*/  LDG.E.128.CONSTANT R8, desc[UR10][R20.64+0x10] ;  /* 0x0000100a14087981 */ /* 0x000ee8000c1e9d00 */
[----:B------:R-:W4:Y:S04]  /*1250*/  LDG.E.128.CONSTANT R12, desc[UR10][R20.64+0x2000] ;  /* 0x0020000a140c7981 */ /* 0x000f28000c1e9d00 */
[----:B------:R-:W5:Y:S01]  /*1260*/  LDG.E.128.CONSTANT R16, desc[UR10][R20.64+0x2010] ;  /* 0x0020100a14107981 */ /* 0x000f62000c1e9d00 */
[----:B------:R-:W-:Y:S01]  /*1270*/  UISETP.GE.U32.AND UP0, UPT, UR12, UR5, UPT ;  /* 0x000000050c00728c */ /* 0x000fe2000bf06070 */
        /* <DEDUP_REMOVED lines=21> */
[----:B------:R-:W-:Y:S06]  /*13d0*/  BRA.U !UP0, `(.L_x_70) ;  /* 0x0000000508dc7547 */ /* 0x000fec000b800000 */
[----:B------:R-:W-:Y:S02]  /*13e0*/  ULEA UR6, UR16, UR5, 0xb ;  /* 0x0000000510067291 */ /* 0x000fe4000f8e58ff */
[----:B------:R-:W-:Y:S01]  /*13f0*/  UIADD3 UR14, UPT, UPT, UR8, -0x800, URZ ;  /* 0xfffff800080e7890 */ /* 0x000fe2000fffe0ff */
[----:B------:R-:W0:Y:S03]  /*1400*/  LDCU UR9, c[0x0][0x3a8] ;  /* 0x00007500ff0977ac */ /* 0x000e260008000800 */
[----:B------:R-:W-:Y:S01]  /*1410*/  VIADD R3, R0, UR6 ;  /* 0x0000000600037c36 */ /* 0x000fe20008000000 */
[----:B------:R-:W-:Y:S01]  /*1420*/  UISETP.GT.U32.AND UP0, UPT, UR6, UR14, UPT ;  /* 0x0000000e0600728c */ /* 0x000fe2000bf04070 */
[----:B------:R-:W1:Y:S01]  /*1430*/  LDCU.64 UR18, c[0x0][0x380] ;  /* 0x00007000ff1277ac */ /* 0x000e620008000a00 */
[----:B------:R-:W-:Y:S01]  /*1440*/  UIADD3 UR13, UPT, UPT, UR6, 0x100, URZ ;  /* 0x00000100060d7890 */ /* 0x000fe2000fffe0ff */
[----:B------:R-:W-:Y:S01]  /*1450*/  UMOV UR4, URZ ;  /* 0x000000ff00047c82 */ /* 0x000fe20008000000 */
[----:B------:R-:W-:-:S05]  /*1460*/  UMOV UR7, UR6 ;  /* 0x0000000600077c82 */ /* 0x000fca0008000000 */
[----:B------:R-:W-:Y:S05]  /*1470*/  BRA.U UP0, `(.L_x_71) ;  /* 0x0000000100a87547 */ /* 0x000fea000b800000 */
.L_x_72:
[----:B------:R-:W-:-:S05]  /*1480*/  IADD3 R4, P0, PT, R2, UR7, RZ ;  /* 0x0000000702047c10 */ /* 0x000fca000ff1e0ff */
[----:B------:R-:W-:Y:S01]  /*1490*/  IMAD.X R5, RZ, RZ, RZ, P0 ;  /* 0x000000ffff057224 */ /* 0x000fe200000e06ff */
[----:B-1----:R-:W-:-:S04]  /*14a0*/  LEA R22, P0, R4, UR18, 0x3 ;  /* 0x0000001204167c11 */ /* 0x002fc8000f8018ff */
[----:B------:R-:W-:-:S05]  /*14b0*/  LEA.HI.X R23, R4, UR19, R5, 0x3, P0 ;  /* 0x0000001304177c11 */ /* 0x000fca00080f1c05 */
[----:B------:R-:W2:Y:S04]  /*14c0*/  LDG.E.128.CONSTANT R4, desc[UR10][R22.64] ;  /* 0x0000000a16047981 */ /* 0x000ea8000c1e9d00 */
[----:B------:R-:W3:Y:S04]  /*14d0*/  LDG.E.128.CONSTANT R8, desc[UR10][R22.64+0x10] ;  /* 0x0000100a16087981 */ /* 0x000ee8000c1e9d00 */
[----:B------:R-:W4:Y:S04]  /*14e0*/  LDG.E.128.CONSTANT R12, desc[UR10][R22.64+0x2000] ;  /* 0x0020000a160c7981 */ /* 0x000f28000c1e9d00 */
[----:B------:R-:W5:Y:S01]  /*14f0*/  LDG.E.128.CONSTANT R16, desc[UR10][R22.64+0x2010] ;  /* 0x0020100a16107981 */ /* 0x000f62000c1e9d00 */
[----:B0-----:R-:W-:-:S02]  /*1500*/  UMOV UR8, UR9 ;  /* 0x0000000900087c82 */ /* 0x001fc40008000000 */
[----:B------:R-:W-:-:S04]  /*1510*/  UIADD3 UR15, UPT, UPT, -UR7, UR8, URZ ;  /* 0x00000008070f7290 */ /* 0x000fc8000fffe1ff */
[----:B------:R-:W-:Y:S01]  /*1520*/  UISETP.GE.U32.AND UP0, UPT, UR15, UR5, UPT ;  /* 0x000000050f00728c */ /* 0x000fe2000bf06070 */
        /* <DEDUP_REMOVED lines=25> */
[----:B------:R-:W-:Y:S02]  /*16c0*/  UIADD3 UR7, UPT, UPT, UR5, UR7, URZ ;  /* 0x0000000705077290 */ /* 0x000fe4000fffe0ff */
[----:B------:R-:W-:Y:S01]  /*16d0*/  VIADD R3, R3, UR5 ;  /* 0x0000000503037c36 */ /* 0x000fe20008000000 */
[----:B------:R-:W-:Y:S02]  /*16e0*/  UIADD3 UR4, UPT, UPT, UR4, 0x1, URZ ;  /* 0x0000000104047890 */ /* 0x000fe4000fffe0ff */
[----:B------:R-:W-:Y:S02]  /*16f0*/  UISETP.GT.U32.AND UP0, UPT, UR7, UR14, UPT ;  /* 0x0000000e0700728c */ /* 0x000fe4000bf04070 */
[----:B------:R-:W-:-:S07]  /*1700*/  UIADD3 UR13, UPT, UPT, UR5, UR13, URZ ;  /* 0x0000000d050d7290 */ /* 0x000fce000fffe0ff */
[----:B------:R-:W-:Y:S05]  /*1710*/  BRA.U !UP0, `(.L_x_72) ;  /* 0xfffffffd08587547 */ /* 0x000fea000b83ffff */
.L_x_71:
[----:B------:R-:W-:-:S09]  /*1720*/  UISETP.GE.U32.AND UP0, UPT, UR7, UR8, UPT ;  /* 0x000000080700728c */ /* 0x000fd2000bf06070 */
[----:B------:R-:W-:Y:S05]  /*1730*/  BRA.U UP0, `(.L_x_70) ;  /* 0x0000000500047547 */ /* 0x000fea000b800000 */
[----:B------:R-:W-:Y:S01]  /*1740*/  UIADD3 UR5, UPT, UPT, -UR7, UR8, URZ ;  /* 0x0000000807057290 */ /* 0x000fe2000fffe1ff */
[----:B------:R-:W-:Y:S05]  /*1750*/  BSSY.RECONVERGENT B1, `(.L_x_70) ;  /* 0x000003f000017945 */ /* 0x000fea0003800200 */
[----:B------:R-:W-:-:S13]  /*1760*/  ISETP.GE.AND P0, PT, R0, UR5, PT ;  /* 0x0000000500007c0c */ /* 0x000fda000bf06270 */
[----:B------:R-:W-:Y:S05]  /*1770*/  @P0 BRA `(.L_x_73) ;  /* 0x0000000000f00947 */ /* 0x000fea0003800000 */
[----:B------:R-:W2:Y:S01]  /*1780*/  LDC R5, c[0x0][0x3ac] ;  /* 0x0000eb00ff057b82 */ /* 0x000ea20000000800 */
[----:B------:R-:W-:Y:S01]  /*1790*/  LOP3.LUT R2, RZ, R0, RZ, 0x33, !PT ;  /* 0x00000000ff027212 */ /* 0x000fe200078e33ff */
[----:B------:R-:W-:Y:S01]  /*17a0*/  BSSY.RECONVERGENT B2, `(.L_x_74) ;  /* 0x0000019000027945 */ /* 0x000fe20003800200 */
[----:B------:R-:W-:-:S03]  /*17b0*/  IMAD.MOV.U32 R8, RZ, RZ, R0 ;  /* 0x000000ffff087224 */ /* 0x000fc600078e0000 */
[----:B------:R-:W-:-:S04]  /*17c0*/  VIADD R2, R2, UR8 ;  /* 0x0000000802027c36 */ /* 0x000fc80008000000 */
[C---:B------:R-:W-:Y:S01]  /*17d0*/  VIADD R4, R2.reuse, -UR6 ;  /* 0x8000000602047c36 */ /* 0x040fe20008000000 */
[C---:B------:R-:W-:Y:S02]  /*17e0*/  LOP3.LUT R6, R2.reuse, 0x300, RZ, 0xc0, !PT ;  /* 0x0000030002067812 */ /* 0x040fe400078ec0ff */
[----:B------:R-:W-:Y:S02]  /*17f0*/  LEA.HI R2, R2, 0x1, RZ, 0x18 ;  /* 0x0000000102027811 */ /* 0x000fe400078fc0ff */
[----:B------:R-:W-:Y:S01]  /*1800*/  ISETP.NE.AND P0, PT, R6, 0x300, PT ;  /* 0x000003000600780c */ /* 0x000fe20003f05270 */
[----:B--2---:R-:W-:-:S04]  /*1810*/  IMAD R5, R5, UR4, RZ ;  /* 0x0000000405057c24 */ /* 0x004fc8000f8e02ff */
[----:B------:R-:W-:-:S05]  /*1820*/  IMAD R4, R5, -0x800, R4 ;  /* 0xfffff80005047824 */ /* 0x000fca00078e0204 */
[----:B------:R-:W-:-:S03]  /*1830*/  ISETP.GE.U32.AND P2, PT, R4, 0x300, PT ;  /* 0x000003000400780c */ /* 0x000fc60003f46070 */
[----:B------:R-:W-:Y:S10]  /*1840*/  @!P0 BRA `(.L_x_75) ;  /* 0x0000000000388947 */ /* 0x000ff40003800000 */
[----:B------:R-:W2:Y:S01]  /*1850*/  LDC.64 R6, c[0x0][0x380] ;  /* 0x0000e000ff067b82 */ /* 0x000ea20000000a00 */
[----:B------:R-:W-:Y:S01]  /*1860*/  LOP3.LUT R2, R2, 0x3, RZ, 0xc0, !PT ;  /* 0x0000000302027812 */ /* 0x000fe200078ec0ff */
[----:B------:R-:W-:-:S04]  /*1870*/  IMAD.MOV.U32 R8, RZ, RZ, R0 ;  /* 0x000000ffff087224 */ /* 0x000fc800078e0000 */
[----:B------:R-:W-:-:S07]  /*1880*/  IMAD.MOV R2, RZ, RZ, -R2 ;  /* 0x000000ffff027224 */ /* 0x000fce00078e0a02 */
.L_x_76:
[----:B--2---:R-:W-:-:S06]  /*1890*/  IMAD.WIDE.U32 R4, R3, 0x8, R6 ;  /* 0x0000000803047825 */ /* 0x004fcc00078e0006 */
        /* <DEDUP_REMOVED lines=9> */
.L_x_75:
[----:B01----:R-:W-:Y:S05]  /*1930*/  BSYNC.RECONVERGENT B2 ;  /* 0x0000000000027941 */ /* 0x003fea0003800200 */
.L_x_74:
[----:B------:R-:W-:Y:S05]  /*1940*/  @!P2 BRA `(.L_x_73) ;  /* 0x00000000007ca947 */ /* 0x000fea0003800000 */
[----:B------:R-:W0:Y:S01]  /*1950*/  LDC.64 R2, c[0x0][0x380] ;  /* 0x0000e000ff027b82 */ /* 0x000e220000000a00 */
[C---:B------:R-:W-:Y:S02]  /*1960*/  VIADD R4, R8.reuse, 0x200 ;  /* 0x0000020008047836 */ /* 0x040fe40000000000 */
[----:B------:R-:W-:-:S07]  /*1970*/  VIADD R5, R8, UR13 ;  /* 0x0000000d08057c36 */ /* 0x000fce0008000000 */
.L_x_77:
[----:B------:R-:W-:-:S04]  /*1980*/  VIADD R7, R5, 0xffffff00 ;  /* 0xffffff0005077836 */ /* 0x000fc80000000000 */
[----:B0-----:R-:W-:-:S06]  /*1990*/  IMAD.WIDE.U32 R6, R7, 0x8, R2 ;  /* 0x0000000807067825 */ /* 0x001fcc00078e0002 */
[----:B------:R-:W2:Y:S01]  /*19a0*/  LDG.E.64.CONSTANT R6, desc[UR10][R6.64] ;  /* 0x0000000a06067981 */ /* 0x000ea2000c1e9b00 */
[----:B------:R-:W-:-:S04]  /*19b0*/  IMAD.WIDE.U32 R8, R5, 0x8, R2 ;  /* 0x0000000805087825 */ /* 0x000fc800078e0002 */
[----:B------:R-:W-:Y:S02]  /*19c0*/  VIADD R11, R5, 0x100 ;  /* 0x00000100050b7836 */ /* 0x000fe40000000000 */
[----:B------:R-:W3:Y:S02]  /*19d0*/  LDG.E.64.CONSTANT R8, desc[UR10][R8.64] ;  /* 0x0000000a08087981 */ /* 0x000ee4000c1e9b00 */
[----:B------:R-:W-:-:S04]  /*19e0*/  IMAD.WIDE.U32 R10, R11, 0x8, R2 ;  /* 0x000000080b0a7825 */ /* 0x000fc800078e0002 */
[----:B------:R-:W-:Y:S02]  /*19f0*/  VIADD R13, R5, 0x200 ;  /* 0x00000200050d7836 */ /* 0x000fe40000000000 */
[----:B------:R-:W4:Y:S02]  /*1a00*/  LDG.E.64.CONSTANT R10, desc[UR10][R10.64] ;  /* 0x0000000a0a0a7981 */ /* 0x000f24000c1e9b00 */
[----:B------:R-:W-:-:S06]  /*1a10*/  IMAD.WIDE.U32 R12, R13, 0x8, R2 ;  /* 0x000000080d0c7825 */ /* 0x000fcc00078e0002 */
[----:B------:R-:W5:Y:S01]  /*1a20*/  LDG.E.64.CONSTANT R12, desc[UR10][R12.64] ;  /* 0x0000000a0c0c7981 */ /* 0x000f62000c1e9b00 */
[----:B------:R-:W-:Y:S01]  /*1a30*/  VIADD R5, R5, 0x400 ;  /* 0x0000040005057836 */ /* 0x000fe20000000000 */
[----:B--2---:R-:W-:-:S06]  /*1a40*/  DSETP.GEU.AND P0, PT, R20, R6, PT ;  /* 0x000000061400722a */ /* 0x004fcc0003f0e000 */
[----:B------:R-:W-:Y:S02]  /*1a50*/  FSEL R14, R6, R20, !P0 ;  /* 0x00000014060e7208 */ /* 0x000fe40004000000 */
[----:B------:R-:W-:-:S06]  /*1a60*/  FSEL R15, R7, R21, !P0 ;  /* 0x00000015070f7208 */ /* 0x000fcc0004000000 */
[----:B---3--:R-:W-:-:S06]  /*1a70*/  DSETP.GEU.AND P0, PT, R14, R8, PT ;  /* 0x000000080e00722a */ /* 0x008fcc0003f0e000 */
[----:B------:R-:W-:Y:S01]  /*1a80*/  FSEL R6, R8, R14, !P0 ;  /* 0x0000000e08067208 */ /* 0x000fe20004000000 */
[C---:B------:R-:W-:Y:S01]  /*1a90*/  VIADD R8, R4.reuse, 0x200 ;  /* 0x0000020004087836 */ /* 0x040fe20000000000 */
[----:B------:R-:W-:Y:S01]  /*1aa0*/  FSEL R7, R9, R15, !P0 ;  /* 0x0000000f09077208 */ /* 0x000fe20004000000 */
[----:B------:R-:W-:-:S05]  /*1ab0*/  VIADD R4, R4, 0x400 ;  /* 0x0000040004047836 */ /* 0x000fca0000000000 */
[----:B----4-:R-:W-:-:S06]  /*1ac0*/  DSETP.GEU.AND P0, PT, R6, R10, PT ;  /* 0x0000000a0600722a */ /* 0x010fcc0003f0e000 */
[----:B------:R-:W-:Y:S02]  /*1ad0*/  FSEL R6, R10, R6, !P0 ;  /* 0x000000060a067208 */ /* 0x000fe40004000000 */
[----:B------:R-:W-:-:S06]  /*1ae0*/  FSEL R7, R11, R7, !P0 ;  /* 0x000000070b077208 */ /* 0x000fcc0004000000 */
[----:B-----5:R-:W-:-:S06]  /*1af0*/  DSETP.GEU.AND P0, PT, R6, R12, PT ;  /* 0x0000000c0600722a */ /* 0x020fcc0003f0e000 */
[----:B------:R-:W-:Y:S02]  /*1b00*/  FSEL R20, R12, R6, !P0 ;  /* 0x000000060c147208 */ /* 0x000fe40004000000 */
[----:B------:R-:W-:Y:S02]  /*1b10*/  FSEL R21, R13, R7, !P0 ;  /* 0x000000070d157208 */ /* 0x000fe40004000000 */
[----:B------:R-:W-:-:S13]  /*1b20*/  ISETP.GE.AND P0, PT, R8, UR5, PT ;  /* 0x0000000508007c0c */ /* 0x000fda000bf06270 */
[----:B------:R-:W-:Y:S05]  /*1b30*/  @!P0 BRA `(.L_x_77) ;  /* 0xfffffffc00908947 */ /* 0x000fea000383ffff */
.L_x_73:
[----:B01----:R-:W-:Y:S05]  /*1b40*/  BSYNC.RECONVERGENT B1 ;  /* 0x0000000000017941 */ /* 0x003fea0003800200 */
.L_x_70:
[----:B------:R-:W2:Y:S01]  /*1b50*/  S2R R7, SR_LANEID ;  /* 0x0000000000077919 */ /* 0x000ea20000000000 */
[----:B------:R-:W-:Y:S04]  /*1b60*/  SHFL.DOWN PT, R2, R20, 0x1, 0x1f ;  /* 0x08201f0014027f89 */ /* 0x000fe800000e0000 */
[----:B------:R-:W3:Y:S02]  /*1b70*/  SHFL.DOWN PT, R3, R21, 0x1, 0x1f ;  /* 0x08201f0015037f89 */ /* 0x000ee400000e0000 */
[----:B---3--:R-:W-:Y:S01]  /*1b80*/  DSETP.GEU.AND P0, PT, R20, R2, PT ;  /* 0x000000021400722a */ /* 0x008fe20003f0e000 */
[C---:B--2---:R-:W-:Y:S02]  /*1b90*/  ISETP.GT.AND P1, PT, R7.reuse, 0x1e, PT ;  /* 0x0000001e0700780c */ /* 0x044fe40003f24270 */
        /* <DEDUP_REMOVED lines=9> */
[----:B------:R-:W2:Y:S03]  /*1c30*/  SHFL.DOWN PT, R5, R3, 0x2, 0x1f ;  /* 0x08401f0003057f89 */ /* 0x000ea600000e0000 */
[----:B------:R-:W-:Y:S01]  /*1c40*/  @!P2 LOP3.LUT R6, R6, 0xf8, RZ, 0xc0, !PT ;  /* 0x000000f80606a812 */ /* 0x000fe200078ec0ff */
[----:B------:R-:W3:Y:S01]  /*1c50*/  @!P2 S2R R9, SR_CgaCtaId ;  /* 0x000000000009a919 */ /* 0x000ee20000008800 */
[----:B--2---:R-:W-:-:S06]  /*1c60*/  DSETP.GEU.AND P0, PT, R2, R4, PT ;  /* 0x000000040200722a */ /* 0x004fcc0003f0e000 */
[----:B------:R-:W-:Y:S02]  /*1c70*/  @!P1 FSEL R2, R4, R2, !P0 ;  /* 0x0000000204029208 */ /* 0x000fe40004000000 */
[----:B------:R-:W-:Y:S02]  /*1c80*/  @!P1 FSEL R3, R5, R3, !P0 ;  /* 0x0000000305039208 */ /* 0x000fe40004000000 */
[----:B------:R-:W-:Y:S01]  /*1c90*/  ISETP.GT.AND P1, PT, R7, 0x1b, PT ;  /* 0x0000001b0700780c */ /* 0x000fe20003f24270 */
[----:B------:R-:W-:Y:S01]  /*1ca0*/  SHFL.DOWN PT, R4, R2, 0x4, 0x1f ;  /* 0x08801f0002047f89 */ /* 0x000fe200000e0000 */
[----:B---3--:R-:W-:-:S03]  /*1cb0*/  @!P2 LEA R9, R9, R8, 0x18 ;  /* 0x000000080909a211 */ /* 0x008fc600078ec0ff */
[----:B------:R-:W2:Y:S02]  /*1cc0*/  SHFL.DOWN PT, R5, R3, 0x4, 0x1f ;  /* 0x08801f0003057f89 */ /* 0x000ea400000e0000 */
[----:B------:R-:W-:Y:S01]  /*1cd0*/  @!P2 IMAD.IADD R9, R6, 0x1, R9 ;  /* 0x000000010609a824 */ /* 0x000fe200078e0209 */
[----:B--2---:R-:W-:-:S06]  /*1ce0*/  DSETP.GEU.AND P0, PT, R2, R4, PT ;  /* 0x000000040200722a */ /* 0x004fcc0003f0e000 */
[----:B------:R-:W-:Y:S02]  /*1cf0*/  @!P1 FSEL R2, R4, R2, !P0 ;  /* 0x0000000204029208 */ /* 0x000fe40004000000 */
[----:B------:R-:W-:Y:S02]  /*1d00*/  @!P1 FSEL R3, R5, R3, !P0 ;  /* 0x0000000305039208 */ /* 0x000fe40004000000 */
[----:B------:R-:W-:Y:S01]  /*1d10*/  ISETP.GT.AND P1, PT, R7, 0x17, PT ;  /* 0x000000170700780c */ /* 0x000fe20003f24270 */
[----:B------:R-:W-:Y:S04]  /*1d20*/  SHFL.DOWN PT, R4, R2, 0x8, 0x1f ;  /* 0x09001f0002047f89 */ /* 0x000fe800000e0000 */
[----:B------:R-:W2:Y:S02]  /*1d30*/  SHFL.DOWN PT, R5, R3, 0x8, 0x1f ;  /* 0x09001f0003057f89 */ /* 0x000ea400000e0000 */
[----:B--2---:R-:W-:-:S06]  /*1d40*/  DSETP.GEU.AND P0, PT, R2, R4, PT ;  /* 0x000000040200722a */ /* 0x004fcc0003f0e000 */
[----:B------:R-:W-:Y:S02]  /*1d50*/  @!P1 FSEL R2, R4, R2, !P0 ;  /* 0x0000000204029208 */ /* 0x000fe40004000000 */
[----:B------:R-:W-:Y:S02]  /*1d60*/  @!P1 FSEL R3, R5, R3, !P0 ;  /* 0x0000000305039208 */ /* 0x000fe40004000000 */
[----:B------:R-:W-:Y:S01]  /*1d70*/  ISETP.GT.AND P1, PT, R7, 0xf, PT ;  /* 0x0000000f0700780c */ /* 0x000fe20003f24270 */
[----:B------:R-:W-:Y:S04]  /*1d80*/  SHFL.DOWN PT, R4, R2, 0x10, 0x1f ;  /* 0x0a001f0002047f89 */ /* 0x000fe800000e0000 */
[----:B------:R-:W2:Y:S02]  /*1d90*/  SHFL.DOWN PT, R5, R3, 0x10, 0x1f ;  /* 0x0a001f0003057f89 */ /* 0x000ea400000e0000 */
[----:B--2---:R-:W-:-:S06]  /*1da0*/  DSETP.GEU.AND P0, PT, R2, R4, PT ;  /* 0x000000040200722a */ /* 0x004fcc0003f0e000 */
        /* <DEDUP_REMOVED lines=8> */
[----:B------:R-:W3:Y:S01]  /*1e30*/  S2UR UR5, SR_CgaCtaId ;  /* 0x00000000000579c3 */ /* 0x000ee20000008800 */
[----:B------:R-:W-:Y:S02]  /*1e40*/  UMOV UR4, 0x400 ;  /* 0x0000040000047882 */ /* 0x000fe40000000000 */
[----:B---3--:R-:W-:-:S09]  /*1e50*/  ULEA UR4, UR5, UR4, 0x18 ;  /* 0x0000000405047291 */ /* 0x008fd2000f8ec0ff */
[----:B------:R-:W3:Y:S04]  /*1e60*/  LDS.128 R12, [UR4+0x10] ;  /* 0x00001004ff0c7984 */ /* 0x000ee80008000c00 */
[----:B--2---:R-:W2:Y:S04]  /*1e70*/  LDS.128 R4, [UR4+0x20] ;  /* 0x00002004ff047984 */ /* 0x004ea80008000c00 */
[----:B------:R-:W4:Y:S01]  /*1e80*/  LDS.128 R8, [UR4+0x30] ;  /* 0x00003004ff087984 */ /* 0x000f220008000c00 */
[----:B---3--:R-:W-:-:S06]  /*1e90*/  DSETP.GEU.AND P1, PT, R2, R12, PT ;  /* 0x0000000c0200722a */ /* 0x008fcc0003f2e000 */
[----:B------:R-:W-:Y:S02]  /*1ea0*/  FSEL R2, R12, R2, !P1 ;  /* 0x000000020c027208 */ /* 0x000fe40004800000 */
[----:B------:R-:W-:-:S06]  /*1eb0*/  FSEL R3, R13, R3, !P1 ;  /* 0x000000030d037208 */ /* 0x000fcc0004800000 */
[----:B------:R-:W-:-:S06]  /*1ec0*/  DSETP.GEU.AND P1, PT, R2, R14, PT ;  /* 0x0000000e0200722a */ /* 0x000fcc0003f2e000 */
[----:B------:R-:W-:Y:S02]  /*1ed0*/  FSEL R2, R14, R2, !P1 ;  /* 0x000000020e027208 */ /* 0x000fe40004800000 */
[----:B------:R-:W-:-:S06]  /*1ee0*/  FSEL R3, R15, R3, !P1 ;  /* 0x000000030f037208 */ /* 0x000fcc0004800000 */
[----:B--2---:R-:W-:-:S06]  /*1ef0*/  DSETP.GEU.AND P1, PT, R2, R4, PT ;  /* 0x000000040200722a */ /* 0x004fcc0003f2e000 */
[----:B------:R-:W-:Y:S02]  /*1f00*/  FSEL R4, R4, R2, !P1 ;  /* 0x0000000204047208 */ /* 0x000fe40004800000 */
[----:B------:R-:W-:Y:S02]  /*1f10*/  FSEL R5, R5, R3, !P1 ;  /* 0x0000000305057208 */ /* 0x000fe40004800000 */
[----:B------:R-:W2:Y:S04]  /*1f20*/  LDS.64 R2, [UR4+0x40] ;  /* 0x00004004ff027984 */ /* 0x000ea80008000a00 */
        /* <DEDUP_REMOVED lines=9> */
[----:B--2---:R-:W-:-:S06]  /*1fc0*/  DSETP.GEU.AND P1, PT, R4, R2, PT ;  /* 0x000000020400722a */ /* 0x004fcc0003f2e000 */
[----:B------:R-:W-:Y:S02]  /*1fd0*/  FSEL R2, R2, R4, !P1 ;  /* 0x0000000402027208 */ /* 0x000fe40004800000 */
[----:B------:R-:W-:Y:S01]  /*1fe0*/  FSEL R3, R3, R5, !P1 ;  /* 0x0000000503037208 */ /* 0x000fe20004800000 */
[----:B------:R-:W-:Y:S06]  /*1ff0*/  BRA `(.L_x_69) ;  /* 0x0000001c00f47947 */ /* 0x000fec0003800000 */
.L_x_58:
        /* <DEDUP_REMOVED lines=16> */
.L_x_80:
[----:B------:R-:W-:Y:S05]  /*2100*/  BSYNC.RECONVERGENT B1 ;  /* 0x0000000000017941 */ /* 0x000fea0003800200 */
.L_x_79:
        /* <DEDUP_REMOVED lines=18> */
.L_x_85:
        /* <DEDUP_REMOVED lines=10> */
.L_x_84:
[----:B------:R-:W-:Y:S05]  /*22d0*/  BSYNC.RECONVERGENT B2 ;  /* 0x0000000000027941 */ /* 0x000fea0003800200 */
.L_x_83:
[----:B------:R-:W-:Y:S05]  /*22e0*/  @!P2 BRA `(.L_x_82) ;  /* 0x000000000080a947 */ /* 0x000fea0003800000 */
[----:B------:R-:W0:Y:S01]  /*22f0*/  LDC.64 R4, c[0x0][0x380] ;  /* 0x0000e000ff047b82 */ /* 0x000e220000000a00 */
[----:B------:R-:W-:Y:S02]  /*2300*/  IMAD.U32 R7, RZ, RZ, UR16 ;  /* 0x00000010ff077e24 */ /* 0x000fe4000f8e00ff */
[----:B------:R-:W-:Y:S02]  /*2310*/  VIADD R6, R8, 0x200 ;  /* 0x0000020008067836 */ /* 0x000fe40000000000 */
[----:B------:R-:W-:-:S07]  /*2320*/  IMAD R7, R7, 0x800, R8 ;  /* 0x0000080007077824 */ /* 0x000fce00078e0208 */
.L_x_86:
        /* <DEDUP_REMOVED lines=28> */
.L_x_82:
[----:B------:R-:W-:Y:S05]  /*24f0*/  BSYNC.RECONVERGENT B1 ;  /* 0x0000000000017941 */ /* 0x000fea0003800200 */
.L_x_81:
        /* <DEDUP_REMOVED lines=45> */
[----:B------:R-:W-:-:S03]  /*27d0*/  FSEL R5, R5, R3, P1 ;  /* 0x0000000305057208 */ /* 0x000fc60000800000 */
[----:B0-----:R-:W-:Y:S02]  /*27e0*/  IMAD.MOV.U32 R2, RZ, RZ, R4 ;  /* 0x000000ffff027224 */ /* 0x001fe400078e0004 */
[----:B------:R-:W-:Y:S01]  /*27f0*/  IMAD.MOV.U32 R3, RZ, RZ, R5 ;  /* 0x000000ffff037224 */ /* 0x000fe200078e0005 */
[----:B------:R-:W-:Y:S06]  /*2800*/  BAR.SYNC.DEFER_BLOCKING 0x0 ;  /* 0x0000000000007b1d */ /* 0x000fec0000010000 */
[----:B------:R-:W-:Y:S05]  /*2810*/  @P0 BRA `(.L_x_69) ;  /* 0x0000001400ec0947 */ /* 0x000fea0003800000 */
[----:B------:R-:W0:Y:S01]  /*2820*/  S2UR UR5, SR_CgaCtaId ;  /* 0x00000000000579c3 */ /* 0x000e220000008800 */
[----:B------:R-:W-:Y:S02]  /*2830*/  UMOV UR4, 0x400 ;  /* 0x0000040000047882 */ /* 0x000fe40000000000 */
[----:B0-----:R-:W-:-:S09]  /*2840*/  ULEA UR4, UR5, UR4, 0x18 ;  /* 0x0000000405047291 */ /* 0x001fd2000f8ec0ff */
[----:B------:R-:W0:Y:S04]  /*2850*/  LDS.128 R12, [UR4+0x10] ;  /* 0x00001004ff0c7984 */ /* 0x000e280008000c00 */
[----:B------:R-:W1:Y:S04]  /*2860*/  LDS.128 R4, [UR4+0x20] ;  /* 0x00002004ff047984 */ /* 0x000e680008000c00 */
        /* <DEDUP_REMOVED lines=24> */
.L_x_87:
        /* <DEDUP_REMOVED lines=36> */
[----:B------:R-:W-:Y:S01]  /*2c30*/  VIADD R10, R10, 0x10 ;  /* 0x000000100a0a7836 */ /* 0x000fe20000000000 */
[----:B------:R-:W0:Y:S11]  /*2c40*/  SHFL.DOWN PT, R3, R7, 0x8, R5 ;  /* 0x0900000007037989 */ /* 0x000e3600000e0005 */
[----:B------:R-:W1:Y:S01]  /*2c50*/  @!P0 S2R R9, SR_CgaCtaId ;  /* 0x0000000000098919 */ /* 0x000e620000008800 */
[----:B------:R-:W-:Y:S01]  /*2c60*/  @!P0 MOV R8, 0x400 ;  /* 0x0000040000088802 */ /* 0x000fe20000000f00 */
[----:B0-----:R-:W-:Y:S01]  /*2c70*/  DSETP.GEU.AND P1, PT, R6, R2, PT ;  /* 0x000000020600722a */ /* 0x001fe20003f2e000 */
[----:B------:R-:W-:-:S05]  /*2c80*/  @!P0 SHF.R.U32.HI R6, RZ, 0x2, R0 ;  /* 0x00000002ff068819 */ /* 0x000fca0000011600 */
[----:B------:R-:W-:Y:S02]  /*2c90*/  @!P2 FSEL R4, R2, R4, !P1 ;  /* 0x000000040204a208 */ /* 0x000fe40004800000 */
[----:B------:R-:W-:Y:S02]  /*2ca0*/  @!P2 FSEL R7, R3, R7, !P1 ;  /* 0x000000070307a208 */ /* 0x000fe40004800000 */
[----:B------:R-:W-:Y:S01]  /*2cb0*/  ISETP.GT.AND P2, PT, R10, R5, PT ;  /* 0x000000050a00720c */ /* 0x000fe20003f44270 */
[----:B------:R-:W-:Y:S01]  /*2cc0*/  SHFL.DOWN PT, R2, R4, 0x10, R5 ;  /* 0x0a00000004027989 */ /* 0x000fe200000e0005 */
[----:B------:R-:W-:-:S03]  /*2cd0*/  @!P0 LOP3.LUT R6, R6, 0xf8, RZ, 0xc0, !PT ;  /* 0x000000f806068812 */ /* 0x000fc600078ec0ff */
[----:B------:R0:W2:Y:S01]  /*2ce0*/  SHFL.DOWN PT, R3, R7, 0x10, R5 ;  /* 0x0a00000007037989 */ /* 0x0000a200000e0005 */
        /* <DEDUP_REMOVED lines=11> */
[----:B0-----:R-:W-:Y:S05]  /*2da0*/  @P0 BRA `(.L_x_69) ;  /* 0x0000001000880947 */ /* 0x001fea0003800000 */
        /* <DEDUP_REMOVED lines=59> */
.L_x_78:
[----:B------:R-:W0:Y:S01]  /*3160*/  S2R R0, SR_TID.X ;  /* 0x0000000000007919 */ /* 0x000e220000002100 */
[----:B------:R-:W1:Y:S01]  /*3170*/  LDCU.64 UR8, c[0x0][0x380] ;  /* 0x00007000ff0877ac */ /* 0x000e620008000a00 */
[----:B------:R-:W-:Y:S02]  /*3180*/  IMAD.U32 R19, RZ, RZ, UR16 ;  /* 0x00000010ff137e24 */ /* 0x000fe4000f8e00ff */
[----:B-1----:R-:W-:Y:S02]  /*3190*/  IMAD.U32 R2, RZ, RZ, UR8 ;  /* 0x00000008ff027e24 */ /* 0x002fe4000f8e00ff */
[----:B------:R-:W-:Y:S02]  /*31a0*/  IMAD.U32 R3, RZ, RZ, UR9 ;  /* 0x00000009ff037e24 */ /* 0x000fe4000f8e00ff */
[----:B0-----:R-:W-:-:S04]  /*31b0*/  IMAD R19, R19, 0x800, R0 ;  /* 0x0000080013137824 */ /* 0x001fc800078e0200 */
[----:B------:R-:W-:-:S05]  /*31c0*/  IMAD.WIDE.U32 R18, R19, 0x8, R2 ;  /* 0x0000000813127825 */ /* 0x000fca00078e0002 */
        /* <DEDUP_REMOVED lines=8> */
[----:B------:R-:W-:Y:S01]  /*3250*/  UISETP.GE.U32.AND UP0, UPT, UR13, UR5, UPT ;  /* 0x000000050d00728c */ /* 0x000fe2000bf06070 */
        /* <DEDUP_REMOVED lines=21> */
[----:B------:R-:W-:Y:S06]  /*33b0*/  BRA.U !UP0, `(.L_x_88) ;  /* 0x0000000508dc7547 */ /* 0x000fec000b800000 */
[----:B------:R-:W-:Y:S02]  /*33c0*/  ULEA UR8, UR16, UR5, 0xb ;  /* 0x0000000510087291 */ /* 0x000fe4000f8e58ff */
[----:B------:R-:W-:Y:S02]  /*33d0*/  UIADD3 UR14, UPT, UPT, UR7, -0x800, URZ ;  /* 0xfffff800070e7890 */ /* 0x000fe4000fffe0ff */
[----:B------:R-:W-:Y:S02]  /*33e0*/  UIADD3 UR9, UPT, UPT, UR8, 0x100, URZ ;  /* 0x0000010008097890 */ /* 0x000fe4000fffe0ff */
[----:B------:R-:W-:Y:S02]  /*33f0*/  UISETP.GT.U32.AND UP0, UPT, UR8, UR14, UPT ;  /* 0x0000000e0800728c */ /* 0x000fe4000bf04070 */
[----:B------:R-:W-:Y:S01]  /*3400*/  VIADD R7, R0, UR8 ;  /* 0x0000000800077c36 */ /* 0x000fe20008000000 */
[----:B------:R-:W-:Y:S01]  /*3410*/  UMOV UR4, URZ ;  /* 0x000000ff00047c82 */ /* 0x000fe20008000000 */
[----:B------:R-:W-:-:S05]  /*3420*/  UMOV UR6, UR8 ;  /* 0x0000000800067c82 */ /* 0x000fca0008000000 */
[----:B------:R-:W-:Y:S05]  /*3430*/  BRA.U UP0, `(.L_x_89) ;  /* 0x0000000100b87547 */ /* 0x000fea000b800000 */
[----:B------:R-:W0:Y:S01]  /*3440*/  LDC.64 R2, c[0x0][0x380] ;  /* 0x0000e000ff027b82 */ /* 0x000e220000000a00 */
[----:B------:R-:W1:Y:S01]  /*3450*/  LDCU UR7, c[0x0][0x3a8] ;  /* 0x00007500ff0777ac */ /* 0x000e620008000800 */
[----:B------:R-:W-:Y:S01]  /*3460*/  NOP ;  /* 0x0000000000007918 */ /* 0x000fe20000000000 */
.L_x_90:
[----:B------:R-:W-:-:S04]  /*3470*/  VIADD R23, R0, UR6 ;  /* 0x0000000600177c36 */ /* 0x000fc80008000000 */
[----:B0-----:R-:W-:-:S05]  /*3480*/  IMAD.WIDE.U32 R22, R23, 0x8, R2 ;  /* 0x0000000817167825 */ /* 0x001fca00078e0002 */
[----:B------:R-:W2:Y:S04]  /*3490*/  LDG.E.64.CONSTANT R24, desc[UR10][R22.64] ;  /* 0x0000000a16187981 */ /* 0x000ea8000c1e9b00 */
[----:B------:R-:W3:Y:S04]  /*34a0*/  LDG.E.64.CONSTANT R18, desc[UR10][R22.64+0x800] ;  /* 0x0008000a16127981 */ /* 0x000ee8000c1e9b00 */
[----:B------:R-:W4:Y:S04]  /*34b0*/  LDG.E.64.CONSTANT R16, desc[UR10][R22.64+0x1000] ;  /* 0x0010000a16107981 */ /* 0x000f28000c1e9b00 */
[----:B------:R-:W5:Y:S04]  /*34c0*/  LDG.E.64.CONSTANT R14, desc[UR10][R22.64+0x1800] ;  /* 0x0018000a160e7981 */ /* 0x000f68000c1e9b00 */
[----:B------:R-:W5:Y:S04]  /*34d0*/  LDG.E.64.CONSTANT R12, desc[UR10][R22.64+0x2000] ;  /* 0x0020000a160c7981 */ /* 0x000f68000c1e9b00 */
[----:B------:R-:W5:Y:S04]  /*34e0*/  LDG.E.64.CONSTANT R10, desc[UR10][R22.64+0x2800] ;  /* 0x0028000a160a7981 */ /* 0x000f68000c1e9b00 */
[----:B------:R-:W5:Y:S04]  /*34f0*/  LDG.E.64.CONSTANT R8, desc[UR10][R22.64+0x3000] ;  /* 0x0030000a16087981 */ /* 0x000f68000c1e9b00 */
[----:B------:R-:W5:Y:S01]  /*3500*/  LDG.E.64.CONSTANT R20, desc[UR10][R22.64+0x3800] ;  /* 0x0038000a16147981 */ /* 0x000f62000c1e9b00 */
[----:B-1----:R-:W-:-:S04]  /*3510*/  UIADD3 UR12, UPT, UPT, -UR6, UR7, URZ ;  /* 0x00000007060c7290 */ /* 0x002fc8000fffe1ff */
        /* <DEDUP_REMOVED lines=32> */
.L_x_89:
[----:B------:R-:W-:-:S09]  /*3720*/  UISETP.GE.U32.AND UP0, UPT, UR6, UR7, UPT ;  /* 0x000000070600728c */ /* 0x000fd2000bf06070 */
[----:B------:R-:W-:Y:S05]  /*3730*/  BRA.U UP0, `(.L_x_88) ;  /* 0x0000000100fc7547 */ /* 0x000fea000b800000 */
[----:B------:R-:W-:Y:S01]  /*3740*/  UIADD3 UR5, UPT, UPT, -UR6, UR7, URZ ;  /* 0x0000000706057290 */ /* 0x000fe2000fffe1ff */
[----:B------:R-:W-:Y:S05]  /*3750*/  BSSY.RECONVERGENT B1, `(.L_x_88) ;  /* 0x000003d000017945 */ /* 0x000fea0003800200 */
[----:B------:R-:W-:-:S13]  /*3760*/  ISETP.GE.AND P0, PT, R0, UR5, PT ;  /* 0x0000000500007c0c */ /* 0x000fda000bf06270 */
[----:B------:R-:W-:Y:S05]  /*3770*/  @P0 BRA `(.L_x_91) ;  /* 0x0000000000e80947 */ /* 0x000fea0003800000 */
[----:B------:R-:W0:Y:S01]  /*3780*/  LDC R10, c[0x0][0x3ac] ;  /* 0x0000eb00ff0a7b82 */ /* 0x000e220000000800 */
[----:B------:R-:W-:Y:S01]  /*3790*/  LOP3.LUT R6, RZ, R0, RZ, 0x33, !PT ;  /* 0x00000000ff067212 */ /* 0x000fe200078e33ff */
[----:B------:R-:W-:Y:S04]  /*37a0*/  BSSY.RECONVERGENT B2, `(.L_x_92) ;  /* 0x0000018000027945 */ /* 0x000fe80003800200 */
[----:B------:R-:W-:-:S04]  /*37b0*/  VIADD R8, R6, UR7 ;  /* 0x0000000706087c36 */ /* 0x000fc80008000000 */
[----:B------:R-:W-:Y:S02]  /*37c0*/  VIADD R9, R8, -UR8 ;  /* 0x8000000808097c36 */ /* 0x000fe40008000000 */
[----:B0-----:R-:W-:Y:S01]  /*37d0*/  IMAD R6, R10, UR4, RZ ;  /* 0x000000040a067c24 */ /* 0x001fe2000f8e02ff */
[C---:B------:R-:W-:Y:S02]  /*37e0*/  LOP3.LUT R10, R8.reuse, 0x300, RZ, 0xc0, !PT ;  /* 0x00000300080a7812 */ /* 0x040fe400078ec0ff */
[----:B------:R-:W-:Y:S01]  /*37f0*/  LEA.HI R8, R8, 0x1, RZ, 0x18 ;  /* 0x0000000108087811 */ /* 0x000fe200078fc0ff */
[----:B------:R-:W-:Y:S01]  /*3800*/  IMAD R6, R6, -0x800, R9 ;  /* 0xfffff80006067824 */ /* 0x000fe200078e0209 */
[----:B------:R-:W-:Y:S01]  /*3810*/  ISETP.NE.AND P0, PT, R10, 0x300, PT ;  /* 0x000003000a00780c */ /* 0x000fe20003f05270 */
[----:B------:R-:W-:-:S03]  /*3820*/  IMAD.MOV.U32 R10, RZ, RZ, R0 ;  /* 0x000000ffff0a7224 */ /* 0x000fc600078e0000 */
[----:B------:R-:W-:-:S09]  /*3830*/  ISETP.GE.U32.AND P2, PT, R6, 0x300, PT ;  /* 0x000003000600780c */ /* 0x000fd20003f46070 */
[----:B------:R-:W-:Y:S05]  /*3840*/  @!P0 BRA `(.L_x_93) ;  /* 0x0000000000348947 */ /* 0x000fea0003800000 */
[----:B------:R-:W-:Y:S01]  /*3850*/  LOP3.LUT R8, R8, 0x3, RZ, 0xc0, !PT ;  /* 0x0000000308087812 */ /* 0x000fe200078ec0ff */
[----:B------:R-:W-:-:S04]  /*3860*/  IMAD.MOV.U32 R10, RZ, RZ, R0 ;  /* 0x000000ffff0a7224 */ /* 0x000fc800078e0000 */
[----:B------:R-:W-:-:S07]  /*3870*/  IMAD.MOV R6, RZ, RZ, -R8 ;  /* 0x000000ffff067224 */ /* 0x000fce00078e0a08 */
.L_x_94:
        /* <DEDUP_REMOVED lines=10> */
.L_x_93:
[----:B------:R-:W-:Y:S05]  /*3920*/  BSYNC.RECONVERGENT B2 ;  /* 0x0000000000027941 */ /* 0x000fea0003800200 */
.L_x_92:
[----:B------:R-:W-:Y:S05]  /*3930*/  @!P2 BRA `(.L_x_91) ;  /* 0x000000000078a947 */ /* 0x000fea0003800000 */
[C---:B------:R-:W-:Y:S02]  /*3940*/  VIADD R6, R10.reuse, 0x200 ;  /* 0x000002000a067836 */ /* 0x040fe40000000000 */
[----:B------:R-:W-:-:S07]  /*3950*/  VIADD R7, R10, UR9 ;  /* 0x000000090a077c36 */ /* 0x000fce0008000000 */
.L_x_95:
[----:B------:R-:W-:-:S04]  /*3960*/  VIADD R9, R7, 0xffffff00 ;  /* 0xffffff0007097836 */ /* 0x000fc80000000000 */
[----:B------:R-:W-:-:S06]  /*3970*/  IMAD.WIDE.U32 R8, R9, 0x8, R2 ;  /* 0x0000000809087825 */ /* 0x000fcc00078e0002 */
        /* <DEDUP_REMOVED lines=11> */
[----:B------:R-:W-:Y:S01]  /*3a30*/  FSEL R4, R8, R4, !P0 ;  /* 0x0000000408047208 */ /* 0x000fe20004000000 */
[C---:B------:R-:W-:Y:S01]  /*3a40*/  VIADD R8, R6.reuse, 0x200 ;  /* 0x0000020006087836 */ /* 0x040fe20000000000 */
[----:B------:R-:W-:Y:S01]  /*3a50*/  FSEL R5, R9, R5, !P0 ;  /* 0x0000000509057208 */ /* 0x000fe20004000000 */
[----:B------:R-:W-:-:S05]  /*3a60*/  VIADD R6, R6, 0x400 ;  /* 0x0000040006067836 */ /* 0x000fca0000000000 */
        /* <DEDUP_REMOVED lines=11> */
.L_x_91:
[----:B------:R-:W-:Y:S05]  /*3b20*/  BSYNC.RECONVERGENT B1 ;  /* 0x0000000000017941 */ /* 0x000fea0003800200 */
.L_x_88:
        /* <DEDUP_REMOVED lines=49> */
[----:B------:R-:W1:Y:S04]  /*3e40*/  LDS.128 R12, [UR4+0x10] ;  /* 0x00001004ff0c7984 */ /* 0x000e680008000c00 */
[----:B0-----:R-:W0:Y:S04]  /*3e50*/  LDS.128 R4, [UR4+0x20] ;  /* 0x00002004ff047984 */ /* 0x001e280008000c00 */
[----:B------:R-:W2:Y:S01]  /*3e60*/  LDS.128 R8, [UR4+0x30] ;  /* 0x00003004ff087984 */ /* 0x000ea20008000c00 */
[----:B-1----:R-:W-:-:S06]  /*3e70*/  DSETP.GEU.AND P1, PT, R2, R12, PT ;  /* 0x0000000c0200722a */ /* 0x002fcc0003f2e000 */
[----:B------:R-:W-:Y:S02]  /*3e80*/  FSEL R2, R12, R2, !P1 ;  /* 0x000000020c027208 */ /* 0x000fe40004800000 */
[----:B------:R-:W-:-:S06]  /*3e90*/  FSEL R3, R13, R3, !P1 ;  /* 0x000000030d037208 */ /* 0x000fcc0004800000 */
[----:B------:R-:W-:-:S06]  /*3ea0*/  DSETP.GEU.AND P1, PT, R2, R14, PT ;  /* 0x0000000e0200722a */ /* 0x000fcc0003f2e000 */
[----:B------:R-:W-:Y:S02]  /*3eb0*/  FSEL R2, R14, R2, !P1 ;  /* 0x000000020e027208 */ /* 0x000fe40004800000 */
[----:B------:R-:W-:-:S06]  /*3ec0*/  FSEL R3, R15, R3, !P1 ;  /* 0x000000030f037208 */ /* 0x000fcc0004800000 */
[----:B0-----:R-:W-:-:S06]  /*3ed0*/  DSETP.GEU.AND P1, PT, R2, R4, PT ;  /* 0x000000040200722a */ /* 0x001fcc0003f2e000 */
        /* <DEDUP_REMOVED lines=14> */
[----:B------:R-:W-:-:S07]  /*3fc0*/  FSEL R3, R3, R5, !P1 ;  /* 0x0000000503037208 */ /* 0x000fce0004800000 */
.L_x_69:
[----:B01----:R-:W-:Y:S05]  /*3fd0*/  BSYNC.RECONVERGENT B0 ;  /* 0x0000000000007941 */ /* 0x003fea0003800200 */
.L_x_57:
[----:B------:R-:W-:Y:S05]  /*3fe0*/  @P0 EXIT ;  /* 0x000000000000094d */ /* 0x000fea0003800000 */
[----:B------:R-:W0:Y:S02]  /*3ff0*/  LDCU.64 UR4, c[0x0][0x388] ;  /* 0x00007100ff0477ac */ /* 0x000e240008000a00 */
[----:B0-----:R-:W-:-:S06]  /*4000*/  UIMAD.WIDE.U32 UR4, UR16, 0x8, UR4 ;  /* 0x00000008100478a5 */ /* 0x001fcc000f8e0004 */
[----:B--2---:R-:W-:Y:S02]  /*4010*/  IMAD.U32 R4, RZ, RZ, UR4 ;  /* 0x00000004ff047e24 */ /* 0x004fe4000f8e00ff */
[----:B------:R-:W-:-:S05]  /*4020*/  IMAD.U32 R5, RZ, RZ, UR5 ;  /* 0x00000005ff057e24 */ /* 0x000fca000f8e00ff */
[----:B------:R-:W-:Y:S01]  /*4030*/  STG.E.64 desc[UR10][R4.64], R2 ;  /* 0x0000000204007986 */ /* 0x000fe2000c101b0a */
[----:B------:R-:W-:Y:S05]  /*4040*/  EXIT ;  /* 0x000000000000794d */ /* 0x000fea0003800000 */
.L_x_96:
        /* <DEDUP_REMOVED lines=11> */
.L_x_150:


//--------------------- .text._ZN3cub18CUB_300001_SM_10006detail6reduce28DeviceReduceSingleTileKernelINS2_10policy_hubIdjN4cuda3__47maximumIvEEE10Policy1000EPdSB_jS8_ddNS5_3std3__410__identityEEEvT0_T1_T2_T3_T4_T6_ --------------------------
	.section	.text._ZN3cub18CUB_300001_SM_10006detail6reduce28DeviceReduceSingleTileKernelINS2_10policy_hubIdjN4cuda3__47maximumIvEEE10Policy1000EPdSB_jS8_ddNS5_3std3__410__identityEEEvT0_T1_T2_T3_T4_T6_,"ax",@progbits
	.align	128
        .global         _ZN3cub18CUB_300001_SM_10006detail6reduce28DeviceReduceSingleTileKernelINS2_10policy_hubIdjN4cuda3__47maximumIvEEE10Policy1000EPdSB_jS8_ddNS5_3std3__410__identityEEEvT0_T1_T2_T3_T4_T6_
        .type           _ZN3cub18CUB_300001_SM_10006detail6reduce28DeviceReduceSingleTileKernelINS2_10policy_hubIdjN4cuda3__47maximumIvEEE10Policy1000EPdSB_jS8_ddNS5_3std3__410__identityEEEvT0_T1_T2_T3_T4_T6_,@function
        .size           _ZN3cub18CUB_300001_SM_10006detail6reduce28DeviceReduceSingleTileKernelINS2_10policy_hubIdjN4cuda3__47maximumIvEEE10Policy1000EPdSB_jS8_ddNS5_3std3__410__identityEEEvT0_T1_T2_T3_T4_T6_,(.L_x_151 - _ZN3cub18CUB_300001_SM_10006detail6reduce28DeviceReduceSingleTileKernelINS2_10policy_hubIdjN4cuda3__47maximumIvEEE10Policy1000EPdSB_jS8_ddNS5_3std3__410__identityEEEvT0_T1_T2_T3_T4_T6_)
        .other          _ZN3cub18CUB_300001_SM_10006detail6reduce28DeviceReduceSingleTileKernelINS2_10policy_hubIdjN4cuda3__47maximumIvEEE10Policy1000EPdSB_jS8_ddNS5_3std3__410__identityEEEvT0_T1_T2_T3_T4_T6_,@"STO_CUDA_ENTRY STV_DEFAULT"
_ZN3cub18CUB_300001_SM_10006detail6reduce28DeviceReduceSingleTileKernelINS2_10policy_hubIdjN4cuda3__47maximumIvEEE10Policy1000EPdSB_jS8_ddNS5_3std3__410__identityEEEvT0_T1_T2_T3_T4_T6_:
.text._ZN3cub18CUB_300001_SM_10006detail6reduce28DeviceReduceSingleTileKernelINS2_10policy_hubIdjN4cuda3__47maximumIvEEE10Policy1000EPdSB_jS8_ddNS5_3std3__410__identityEEEvT0_T1_T2_T3_T4_T6_:
        /* <DEDUP_REMOVED lines=13> */
.L_x_97:
[----:B------:R-:W0:Y:S01]  /*00d0*/  LDCU UR4, c[0x0][0x380] ;  /* 0x00007000ff0477ac */ /* 0x000e220008000800 */
[----:B------:R-:W-:Y:S01]  /*00e0*/  BSSY.RECONVERGENT B0, `(.L_x_98) ;  /* 0x00004ae000007945 */ /* 0x000fe20003800200 */
[----:B0-----:R-:W-:-:S09]  /*00f0*/  ULOP3.LUT UP0, URZ, UR4, 0x1f, URZ, 0xc0, !UPT ;  /* 0x0000001f04ff7892 */ /* 0x001fd2000f80c0ff */
[----:B------:R-:W-:Y:S05]  /*0100*/  BRA.U UP0, `(.L_x_99) ;  /* 0x0000002500447547 */ /* 0x000fea000b800000 */
[----:B------:R-:W-:-:S13]  /*0110*/  ISETP.GT.U32.AND P0, PT, R0, 0x7ff, PT ;  /* 0x000007ff0000780c */ /* 0x000fda0003f04070 */
[----:B------:R-:W-:Y:S05]  /*0120*/  @P0 BRA `(.L_x_100) ;  /* 0x0000001400f80947 */ /* 0x000fea0003800000 */
[----:B------:R-:W0:Y:S01]  /*0130*/  S2R R3, SR_TID.X ;  /* 0x0000000000037919 */ /* 0x000e220000002100 */
[----:B------:R-:W-:Y:S01]  /*0140*/  BSSY.RECONVERGENT B1, `(.L_x_101) ;  /* 0x0000009000017945 */ /* 0x000fe20003800200 */
[----:B------:R-:W-:Y:S02]  /*0150*/  CS2R R4, SRZ ;  /* 0x0000000000047805 */ /* 0x000fe4000001ff00 */
[----:B0-----:R-:W-:Y:S01]  /*0160*/  ISETP.GE.U32.AND P0, PT, R3, R0, PT ;  /* 0x000000000300720c */ /* 0x001fe20003f06070 */
[----:B------:R-:W-:-:S12]  /*0170*/  IMAD.MOV.U32 R9, RZ, RZ, R3 ;  /* 0x000000ffff097224 */ /* 0x000fd800078e0003 */
[----:B------:R-:W-:Y:S05]  /*0180*/  @P0 BRA `(.L_x_102) ;  /* 0x0000000000100947 */ /* 0x000fea0003800000 */
[----:B------:R-:W0:Y:S02]  /*0190*/  LDC.64 R4, c[0x0][0x380] ;  /* 0x0000e000ff047b82 */ /* 0x000e240000000a00 */
[----:B0-----:R-:W-:-:S06]  /*01a0*/  IMAD.WIDE.U32 R4, R3, 0x8, R4 ;  /* 0x0000000803047825 */ /* 0x001fcc00078e0004 */
[----:B------:R-:W5:Y:S01]  /*01b0*/  LDG.E.64.CONSTANT R4, desc[UR6][R4.64] ;  /* 0x0000000604047981 */ /* 0x000f62000c1e9b00 */
[----:B------:R-:W-:-:S07]  /*01c0*/  VIADD R9, R3, 0x100 ;  /* 0x0000010003097836 */ /* 0x000fce0000000000 */
.L_x_102:
[----:B------:R-:W-:Y:S05]  /*01d0*/  BSYNC.RECONVERGENT B1 ;  /* 0x0000000000017941 */ /* 0x000fea0003800200 */
.L_x_101:
[----:B------:R-:W-:Y:S01]  /*01e0*/  ISETP.GE.U32.AND P0, PT, R9, R0, PT ;  /* 0x000000000900720c */ /* 0x000fe20003f06070 */
        /* <DEDUP_REMOVED lines=16> */
.L_x_107:
        /* <DEDUP_REMOVED lines=12> */
.L_x_106:
[----:B------:R-:W-:Y:S05]  /*03b0*/  BSYNC.RECONVERGENT B2 ;  /* 0x0000000000027941 */ /* 0x000fea0003800200 */
.L_x_105:
[----:B------:R-:W-:Y:S05]  /*03c0*/  @!P0 BRA `(.L_x_104) ;  /* 0x0000000800288947 */ /* 0x000fea0003800000 */
[----:B------:R-:W0:Y:S01]  /*03d0*/  LDC.64 R6, c[0x0][0x380] ;  /* 0x0000e000ff067b82 */ /* 0x000e220000000a00 */
[----:B------:R-:W-:Y:S01]  /*03e0*/  IMAD.IADD R2, R0, 0x1, -R9 ;  /* 0x0000000100027824 */ /* 0x000fe200078e0a09 */
[----:B------:R-:W-:Y:S01]  /*03f0*/  BSSY.RECONVERGENT B2, `(.L_x_108) ;  /* 0x000004c000027945 */ /* 0x000fe20003800200 */
[----:B------:R-:W-:-:S03]  /*0400*/  PLOP3.LUT P0, PT, PT, PT, PT, 0x80, 0x8 ;  /* 0x000000000008781c */ /* 0x000fc60003f0f070 */
[----:B------:R-:W-:Y:S01]  /*0410*/  ISETP.GT.AND P1, PT, R2, 0xc00, PT ;  /* 0x00000c000200780c */ /* 0x000fe20003f24270 */
[----:B0-----:R-:W-:-:S12]  /*0420*/  IMAD.WIDE.U32 R6, R9, 0x8, R6 ;  /* 0x0000000809067825 */ /* 0x001fd800078e0006 */
[----:B------:R-:W-:Y:S05]  /*0430*/  @!P1 BRA `(.L_x_109) ;  /* 0x00000004001c9947 */ /* 0x000fea0003800000 */
[----:B------:R-:W-:Y:S01]  /*0440*/  PLOP3.LUT P0, PT, PT, PT, PT, 0x8, 0x80 ;  /* 0x000000000080781c */ /* 0x000fe20003f0e170 */
[----:B------:R-:W-:-:S12]  /*0450*/  VIADD R2, R0, 0xfffff400 ;  /* 0xfffff40000027836 */ /* 0x000fd80000000000 */
.L_x_110:
[----:B------:R-:W2:Y:S04]  /*0460*/  LDG.E.64.CONSTANT R40, desc[UR6][R6.64] ;  /* 0x0000000606287981 */ /* 0x000ea8000c1e9b00 */
[----:B------:R-:W3:Y:S04]  /*0470*/  LDG.E.64.CONSTANT R38, desc[UR6][R6.64+0x800] ;  /* 0x0008000606267981 */ /* 0x000ee8000c1e9b00 */
[----:B------:R-:W4:Y:S04]  /*0480*/  LDG.E.64.CONSTANT R36, desc[UR6][R6.64+0x1000] ;  /* 0x0010000606247981 */ /* 0x000f28000c1e9b00 */
        /* <DEDUP_REMOVED lines=12> */
[----:B------:R0:W4:Y:S01]  /*0550*/  LDG.E.64.CONSTANT R10, desc[UR6][R6.64+0x7800] ;  /* 0x00780006060a7981 */ /* 0x000122000c1e9b00 */
[----:B------:R-:W-:-:S05]  /*0560*/  VIADD R9, R9, 0x1000 ;  /* 0x0000100009097836 */ /* 0x000fca0000000000 */
[----:B------:R-:W-:Y:S02]  /*0570*/  ISETP.GE.AND P2, PT, R9, R2, PT ;  /* 0x000000020900720c */ /* 0x000fe40003f46270 */
[----:B0-----:R-:W-:-:S05]  /*0580*/  IADD3 R6, P3, PT, R6, 0x8000, RZ ;  /* 0x0000800006067810 */ /* 0x001fca0007f7e0ff */
[----:B------:R-:W-:Y:S01]  /*0590*/  IMAD.X R7, RZ, RZ, R7, P3 ;  /* 0x000000ffff077224 */ /* 0x000fe200018e0607 */
        /* <DEDUP_REMOVED lines=49> */
.L_x_109:
[----:B------:R-:W-:Y:S05]  /*08b0*/  BSYNC.RECONVERGENT B2 ;  /* 0x0000000000027941 */ /* 0x000fea0003800200 */
.L_x_108:
[----:B------:R-:W-:Y:S01]  /*08c0*/  IMAD.IADD R2, R0, 0x1, -R9 ;  /* 0x0000000100027824 */ /* 0x000fe200078e0a09 */
[----:B------:R-:W-:Y:S04]  /*08d0*/  BSSY.RECONVERGENT B2, `(.L_x_111) ;  /* 0x0000027000027945 */ /* 0x000fe80003800200 */
[----:B------:R-:W-:-:S13]  /*08e0*/  ISETP.GT.AND P1, PT, R2, 0x400, PT ;  /* 0x000004000200780c */ /* 0x000fda0003f24270 */
[----:B------:R-:W-:Y:S05]  /*08f0*/  @!P1 BRA `(.L_x_112) ;  /* 0x0000000000909947 */ /* 0x000fea0003800000 */
[----:B------:R-:W2:Y:S04]  /*0900*/  LDG.E.64.CONSTANT R12, desc[UR6][R6.64] ;  /* 0x00000006060c7981 */ /* 0x000ea8000c1e9b00 */
[----:B------:R-:W3:Y:S04]  /*0910*/  LDG.E.64.CONSTANT R14, desc[UR6][R6.64+0x800] ;  /* 0x00080006060e7981 */ /* 0x000ee8000c1e9b00 */
[----:B------:R-:W4:Y:S04]  /*0920*/  LDG.E.64.CONSTANT R16, desc[UR6][R6.64+0x1000] ;  /* 0x0010000606107981 */ /* 0x000f28000c1e9b00 */
[----:B------:R-:W4:Y:S04]  /*0930*/  LDG.E.64.CONSTANT R18, desc[UR6][R6.64+0x1800] ;  /* 0x0018000606127981 */ /* 0x000f28000c1e9b00 */
[----:B------:R-:W4:Y:S04]  /*0940*/  LDG.E.64.CONSTANT R20, desc[UR6][R6.64+0x2000] ;  /* 0x0020000606147981 */ /* 0x000f28000c1e9b00 */
[----:B------:R-:W4:Y:S04]  /*0950*/  LDG.E.64.CONSTANT R22, desc[UR6][R6.64+0x2800] ;  /* 0x0028000606167981 */ /* 0x000f28000c1e9b00 */
[----:B------:R-:W4:Y:S04]  /*0960*/  LDG.E.64.CONSTANT R24, desc[UR6][R6.64+0x3000] ;  /* 0x0030000606187981 */ /* 0x000f28000c1e9b00 */
[----:B------:R0:W4:Y:S01]  /*0970*/  LDG.E.64.CONSTANT R10, desc[UR6][R6.64+0x3800] ;  /* 0x00380006060a7981 */ /* 0x000122000c1e9b00 */
[----:B------:R-:W-:Y:S01]  /*0980*/  VIADD R9, R9, 0x800 ;  /* 0x0000080009097836 */ /* 0x000fe20000000000 */
        /* <DEDUP_REMOVED lines=27> */
.L_x_112:
[----:B------:R-:W-:Y:S05]  /*0b40*/  BSYNC.RECONVERGENT B2 ;  /* 0x0000000000027941 */ /* 0x000fea0003800200 */
.L_x_111:
[----:B------:R-:W-:-:S13]  /*0b50*/  ISETP.LT.OR P0, PT, R9, R0, P0 ;  /* 0x000000000900720c */ /* 0x000fda0000701670 */
[----:B------:R-:W-:Y:S05]  /*0b60*/  @!P0 BRA `(.L_x_104) ;  /* 0x0000000000408947 */ /* 0x000fea0003800000 */
        /* <DEDUP_REMOVED lines=16> */
.L_x_104:
[----:B------:R-:W-:Y:S05]  /*0c70*/  BSYNC.RECONVERGENT B1 ;  /* 0x0000000000017941 */ /* 0x000fea0003800200 */
.L_x_103:
[----:B------:R-:W-:-:S13]  /*0c80*/  ISETP.GE.U32.AND P0, PT, R0, 0x100, PT ;  /* 0x000001000000780c */ /* 0x000fda0003f06070 */
        /* <DEDUP_REMOVED lines=58> */
[----:B-1----:R-:W0:Y:S04]  /*1030*/  LDS.128 R8, [UR4+0x10] ;  /* 0x00001004ff087984 */ /* 0x002e280008000c00 */
        /* <DEDUP_REMOVED lines=25> */
.L_x_113:
[----:B------:R-:W-:Y:S01]  /*11d0*/  LOP3.LUT R2, R3, 0x3e0, RZ, 0xc0, !PT ;  /* 0x000003e003027812 */ /* 0x000fe200078ec0ff */
[----:B------:R-:W0:Y:S03]  /*11e0*/  S2R R10, SR_LANEID ;  /* 0x00000000000a7919 */ /* 0x000e260000000000 */
[----:B------:R-:W-:Y:S01]  /*11f0*/  LOP3.LUT R9, RZ, R2, RZ, 0x33, !PT ;  /* 0x00000002ff097212 */ /* 0x000fe200078e33ff */
[----:B------:R-:W-:-:S04]  /*1200*/  VIADD R7, R2, 0x20 ;  /* 0x0000002002077836 */ /* 0x000fc80000000000 */
[----:B------:R-:W-:Y:S01]  /*1210*/  IMAD.IADD R9, R9, 0x1, R0 ;  /* 0x0000000109097824 */ /* 0x000fe200078e0200 */
[----:B------:R-:W-:-:S04]  /*1220*/  ISETP.GT.U32.AND P0, PT, R7, R0, PT ;  /* 0x000000000700720c */ /* 0x000fc80003f04070 */
        /* <DEDUP_REMOVED lines=60> */
[----:B------:R-:W-:Y:S01]  /*15f0*/  ISETP.GT.U32.AND P2, PT, R0, 0x20, PT ;  /* 0x000000200000780c */ /* 0x000fe20003f44070 */
        /* <DEDUP_REMOVED lines=8> */
[C---:B------:R-:W-:Y:S01]  /*1680*/  ISETP.GT.U32.AND P1, PT, R0.reuse, 0x40, PT ;  /* 0x000000400000780c */ /* 0x040fe20003f24070 */
[----:B------:R-:W-:Y:S01]  /*1690*/  IMAD.MOV.U32 R2, RZ, RZ, R13 ;  /* 0x000000ffff027224 */ /* 0x000fe200078e000d */
[----:B------:R-:W-:Y:S01]  /*16a0*/  ISETP.GT.U32.AND P2, PT, R0, 0x60, PT ;  /* 0x000000600000780c */ /* 0x000fe20003f44070 */
[----:B------:R-:W-:Y:S01]  /*16b0*/  IMAD.MOV.U32 R3, RZ, RZ, R12 ;  /* 0x000000ffff037224 */ /* 0x000fe200078e000c */
[----:B------:R-:W0:Y:S05]  /*16c0*/  LDS.128 R4, [UR4+0x30] ;  /* 0x00003004ff047984 */ /* 0x000e2a0008000c00 */
[----:B------:R-:W-:-:S06]  /*16d0*/  DSETP.GEU.AND P3, PT, R2, R14, PT ;  /* 0x0000000e0200722a */ /* 0x000fcc0003f6e000 */
[----:B------:R-:W-:Y:S02]  /*16e0*/  @P1 FSEL R13, R14, R13, !P3 ;  /* 0x0000000d0e0d1208 */ /* 0x000fe40005800000 */
[----:B------:R-:W-:Y:S02]  /*16f0*/  @P1 FSEL R12, R15, R12, !P3 ;  /* 0x0000000c0f0c1208 */ /* 0x000fe40005800000 */
[----:B------:R-:W-:Y:S01]  /*1700*/  ISETP.GT.U32.AND P1, PT, R0, 0x80, PT ;  /* 0x000000800000780c */ /* 0x000fe20003f24070 */
[----:B------:R-:W-:Y:S02]  /*1710*/  IMAD.MOV.U32 R2, RZ, RZ, R13 ;  /* 0x000000ffff027224 */ /* 0x000fe400078e000d */
[----:B------:R-:W-:-:S06]  /*1720*/  IMAD.MOV.U32 R3, RZ, RZ, R12 ;  /* 0x000000ffff037224 */ /* 0x000fcc00078e000c */
[----:B-1----:R-:W-:Y:S01]  /*1730*/  DSETP.GEU.AND P3, PT, R2, R8, PT ;  /* 0x000000080200722a */ /* 0x002fe20003f6e000 */
[----:B------:R-:W1:Y:S05]  /*1740*/  LDS.64 R2, [UR4+0x40] ;  /* 0x00004004ff027984 */ /* 0x000e6a0008000a00 */
[----:B------:R-:W-:Y:S02]  /*1750*/  @P2 FSEL R13, R8, R13, !P3 ;  /* 0x0000000d080d2208 */ /* 0x000fe40005800000 */
[----:B------:R-:W-:Y:S02]  /*1760*/  @P2 FSEL R12, R9, R12, !P3 ;  /* 0x0000000c090c2208 */ /* 0x000fe40005800000 */
[----:B------:R-:W-:Y:S01]  /*1770*/  ISETP.GT.U32.AND P2, PT, R0, 0xa0, PT ;  /* 0x000000a00000780c */ /* 0x000fe20003f44070 */
[----:B------:R-:W-:-:S02]  /*1780*/  IMAD.MOV.U32 R8, RZ, RZ, R13 ;  /* 0x000000ffff087224 */ /* 0x000fc400078e000d */
[----:B------:R-:W-:-:S06]  /*1790*/  IMAD.MOV.U32 R9, RZ, RZ, R12 ;  /* 0x000000ffff097224 */ /* 0x000fcc00078e000c */
[----:B------:R-:W-:-:S06]  /*17a0*/  DSETP.GEU.AND P3, PT, R8, R10, PT ;  /* 0x0000000a0800722a */ /* 0x000fcc0003f6e000 */
[----:B------:R-:W-:Y:S02]  /*17b0*/  @P1 FSEL R13, R10, R13, !P3 ;  /* 0x0000000d0a0d1208 */ /* 0x000fe40005800000 */
[----:B------:R-:W-:Y:S02]  /*17c0*/  @P1 FSEL R12, R11, R12, !P3 ;  /* 0x0000000c0b0c1208 */ /* 0x000fe40005800000 */
[----:B------:R-:W-:Y:S01]  /*17d0*/  ISETP.GT.U32.AND P1, PT, R0, 0xc0, PT ;  /* 0x000000c00000780c */ /* 0x000fe20003f24070 */
[----:B------:R-:W-:Y:S02]  /*17e0*/  IMAD.MOV.U32 R8, RZ, RZ, R13 ;  /* 0x000000ffff087224 */ /* 0x000fe400078e000d */
[----:B------:R-:W-:-:S06]  /*17f0*/  IMAD.MOV.U32 R9, RZ, RZ, R12 ;  /* 0x000000ffff097224 */ /* 0x000fcc00078e000c */
[----:B0-----:R-:W-:-:S06]  /*1800*/  DSETP.GEU.AND P3, PT, R8, R4, PT ;  /* 0x000000040800722a */ /* 0x001fcc0003f6e000 */
[----:B------:R-:W-:Y:S02]  /*1810*/  @P2 FSEL R13, R4, R13, !P3 ;  /* 0x0000000d040d2208 */ /* 0x000fe40005800000 */
[----:B------:R-:W-:Y:S02]  /*1820*/  @P2 FSEL R12, R5, R12, !P3 ;  /* 0x0000000c050c2208 */ /* 0x000fe40005800000 */
[----:B------:R-:W-:Y:S01]  /*1830*/  ISETP.GT.U32.AND P2, PT, R0, 0xe0, PT ;  /* 0x000000e00000780c */ /* 0x000fe20003f44070 */
        /* <DEDUP_REMOVED lines=13> */
.L_x_100:
[----:B------:R-:W0:Y:S01]  /*1910*/  S2R R4, SR_TID.X ;  /* 0x0000000000047919 */ /* 0x000e220000002100 */
[----:B------:R-:W1:Y:S01]  /*1920*/  LDC.64 R2, c[0x0][0x380] ;  /* 0x0000e000ff027b82 */ /* 0x000e620000000a00 */
[----:B0-----:R-:W-:-:S04]  /*1930*/  IMAD.SHL.U32 R5, R4, 0x4, RZ ;  /* 0x0000000404057824 */ /* 0x001fc800078e00ff */
[----:B-1----:R-:W-:-:S05]  /*1940*/  IMAD.WIDE.U32 R2, R5, 0x8, R2 ;  /* 0x0000000805027825 */ /* 0x002fca00078e0002 */
[----:B------:R-:W2:Y:S04]  /*1950*/  LDG.E.128.CONSTANT R16, desc[UR6][R2.64] ;  /* 0x0000000602107981 */ /* 0x000ea8000c1e9d00 */
[----:B------:R-:W3:Y:S04]  /*1960*/  LDG.E.128.CONSTANT R20, desc[UR6][R2.64+0x10] ;  /* 0x0000100602147981 */ /* 0x000ee8000c1e9d00 */
[----:B------:R-:W4:Y:S04]  /*1970*/  LDG.E.128.CONSTANT R12, desc[UR6][R2.64+0x2000] ;  /* 0x00200006020c7981 */ /* 0x000f28000c1e9d00 */
[----:B------:R-:W5:Y:S01]  /*1980*/  LDG.E.128.CONSTANT R8, desc[UR6][R2.64+0x2010] ;  /* 0x0020100602087981 */ /* 0x000f62000c1e9d00 */
[----:B------:R-:W-:-:S02]  /*1990*/  VIADD R24, R0, 0xfffff800 ;  /* 0xfffff80000187836 */ /* 0x000fc40000000000 */
[----:B------:R-:W-:-:S03]  /*19a0*/  IMAD.MOV.U32 R5, RZ, RZ, 0x800 ;  /* 0x00000800ff057424 */ /* 0x000fc600078e00ff */
[----:B------:R-:W-:Y:S01]  /*19b0*/  ISETP.GE.U32.AND P1, PT, R24, 0x800, PT ;  /* 0x000008001800780c */ /* 0x000fe20003f26070 */
        /* <DEDUP_REMOVED lines=23> */
[----:B------:R-:W-:-:S07]  /*1b30*/  IMAD.MOV.U32 R5, RZ, RZ, 0x800 ;  /* 0x00000800ff057424 */ /* 0x000fce00078e00ff */
.L_x_117:
[----:B------:R-:W-:-:S05]  /*1b40*/  IMAD.WIDE.U32 R26, R5, 0x8, R2 ;  /* 0x00000008051a7825 */ /* 0x000fca00078e0002 */
[----:B------:R-:W2:Y:S04]  /*1b50*/  LDG.E.128.CONSTANT R20, desc[UR6][R26.64] ;  /* 0x000000061a147981 */ /* 0x000ea8000c1e9d00 */
[----:B------:R-:W3:Y:S04]  /*1b60*/  LDG.E.128.CONSTANT R16, desc[UR6][R26.64+0x10] ;  /* 0x000010061a107981 */ /* 0x000ee8000c1e9d00 */
[----:B------:R-:W4:Y:S04]  /*1b70*/  LDG.E.128.CONSTANT R12, desc[UR6][R26.64+0x2000] ;  /* 0x002000061a0c7981 */ /* 0x000f28000c1e9d00 */
[----:B------:R-:W5:Y:S01]  /*1b80*/  LDG.E.128.CONSTANT R8, desc[UR6][R26.64+0x2010] ;  /* 0x002010061a087981 */ /* 0x000f62000c1e9d00 */
        /* <DEDUP_REMOVED lines=20> */
[----:B0-----:R-:W-:Y:S01]  /*1cd0*/  IMAD.IADD R8, R0, 0x1, -R5 ;  /* 0x0000000100087824 */ /* 0x001fe200078e0a05 */
[----:B------:R-:W-:-:S04]  /*1ce0*/  FSEL R7, R9, R7, !P0 ;  /* 0x0000000709077208 */ /* 0x000fc80004000000 */
[----:B------:R-:W-:Y:S02]  /*1cf0*/  ISETP.GE.U32.AND P1, PT, R8, 0x800, PT ;  /* 0x000008000800780c */ /* 0x000fe40003f26070 */
[----:B------:R-:W-:-:S06]  /*1d00*/  DSETP.GEU.AND P0, PT, R6, R10, PT ;  /* 0x0000000a0600722a */ /* 0x000fcc0003f0e000 */
[----:B------:R-:W-:Y:S02]  /*1d10*/  FSEL R6, R10, R6, !P0 ;  /* 0x000000060a067208 */ /* 0x000fe40004000000 */
[----:B------:R-:W-:-:S03]  /*1d20*/  FSEL R7, R11, R7, !P0 ;  /* 0x000000070b077208 */ /* 0x000fc60004000000 */
[----:B------:R-:W-:Y:S05]  /*1d30*/  @!P1 BRA `(.L_x_116) ;  /* 0x00000004000c9947 */ /* 0x000fea0003800000 */
[----:B------:R-:W-:-:S05]  /*1d40*/  VIADD R5, R5, 0x800 ;  /* 0x0000080005057836 */ /* 0x000fca0000000000 */
[----:B------:R-:W-:-:S13]  /*1d50*/  ISETP.GT.U32.AND P0, PT, R5, R24, PT ;  /* 0x000000180500720c */ /* 0x000fda0003f04070 */
[----:B------:R-:W-:Y:S05]  /*1d60*/  @!P0 BRA `(.L_x_117) ;  /* 0xfffffffc00748947 */ /* 0x000fea000383ffff */
.L_x_115:
[----:B------:R-:W-:-:S13]  /*1d70*/  ISETP.GE.U32.AND P0, PT, R5, R0, PT ;  /* 0x000000000500720c */ /* 0x000fda0003f06070 */
[----:B------:R-:W-:Y:S05]  /*1d80*/  @P0 BRA `(.L_x_116) ;  /* 0x0000000000f80947 */ /* 0x000fea0003800000 */
[----:B------:R-:W-:Y:S01]  /*1d90*/  IMAD.IADD R3, R0, 0x1, -R5 ;  /* 0x0000000100037824 */ /* 0x000fe200078e0a05 */
[----:B------:R-:W-:Y:S04]  /*1da0*/  BSSY.RECONVERGENT B1, `(.L_x_116) ;  /* 0x000003c000017945 */ /* 0x000fe80003800200 */
[----:B------:R-:W-:-:S13]  /*1db0*/  ISETP.GE.AND P0, PT, R4, R3, PT ;  /* 0x000000030400720c */ /* 0x000fda0003f06270 */
[----:B------:R-:W-:Y:S05]  /*1dc0*/  @P0 BRA `(.L_x_118) ;  /* 0x0000000000e40947 */ /* 0x000fea0003800000 */
[----:B------:R-:W-:Y:S01]  /*1dd0*/  LOP3.LUT R2, RZ, R4, RZ, 0x33, !PT ;  /* 0x00000004ff027212 */ /* 0x000fe200078e33ff */
[----:B------:R-:W-:Y:S03]  /*1de0*/  BSSY.RECONVERGENT B2, `(.L_x_119) ;  /* 0x0000017000027945 */ /* 0x000fe60003800200 */
[----:B------:R-:W-:-:S04]  /*1df0*/  IADD3 R2, PT, PT, -R5, R0, R2 ;  /* 0x0000000005027210 */ /* 0x000fc80007ffe102 */
[C---:B------:R-:W-:Y:S02]  /*1e00*/  LOP3.LUT R0, R2.reuse, 0x300, RZ, 0xc0, !PT ;  /* 0x0000030002007812 */ /* 0x040fe400078ec0ff */
[----:B------:R-:W-:Y:S02]  /*1e10*/  ISETP.GE.U32.AND P2, PT, R2, 0x300, PT ;  /* 0x000003000200780c */ /* 0x000fe40003f46070 */
[----:B------:R-:W-:Y:S01]  /*1e20*/  ISETP.NE.AND P0, PT, R0, 0x300, PT ;  /* 0x000003000000780c */ /* 0x000fe20003f05270 */
[----:B------:R-:W-:-:S12]  /*1e30*/  IMAD.MOV.U32 R0, RZ, RZ, R4 ;  /* 0x000000ffff007224 */ /* 0x000fd800078e0004 */
[----:B------:R-:W-:Y:S05]  /*1e40*/  @!P0 BRA `(.L_x_120) ;  /* 0x0000000000408947 */ /* 0x000fea0003800000 */
[----:B------:R-:W0:Y:S01]  /*1e50*/  LDC.64 R10, c[0x0][0x380] ;  /* 0x0000e000ff0a7b82 */ /* 0x000e220000000a00 */
[----:B------:R-:W-:Y:S01]  /*1e60*/  LEA.HI R0, R2, 0x1, RZ, 0x18 ;  /* 0x0000000102007811 */ /* 0x000fe200078fc0ff */
[----:B------:R-:W-:-:S03]  /*1e70*/  IMAD.IADD R13, R4, 0x1, R5 ;  /* 0x00000001040d7824 */ /* 0x000fc600078e0205 */
[----:B------:R-:W-:Y:S01]  /*1e80*/  LOP3.LUT R2, R0, 0x3, RZ, 0xc0, !PT ;  /* 0x0000000300027812 */ /* 0x000fe200078ec0ff */
[----:B------:R-:W-:-:S04]  /*1e90*/  IMAD.MOV.U32 R0, RZ, RZ, R4 ;  /* 0x000000ffff007224 */ /* 0x000fc800078e0004 */
[----:B------:R-:W-:-:S07]  /*1ea0*/  IMAD.MOV R2, RZ, RZ, -R2 ;  /* 0x000000ffff027224 */ /* 0x000fce00078e0a02 */
.L_x_121:
        /* <DEDUP_REMOVED lines=10> */
.L_x_120:
[----:B------:R-:W-:Y:S05]  /*1f50*/  BSYNC.RECONVERGENT B2 ;  /* 0x0000000000027941 */ /* 0x000fea0003800200 */
.L_x_119:
[----:B------:R-:W-:Y:S05]  /*1f60*/  @!P2 BRA `(.L_x_118) ;  /* 0x00000000007ca947 */ /* 0x000fea0003800000 */
[----:B------:R-:W0:Y:S01]  /*1f70*/  LDC.64 R8, c[0x0][0x380] ;  /* 0x0000e000ff087b82 */ /* 0x000e220000000a00 */
[C---:B------:R-:W-:Y:S02]  /*1f80*/  IMAD.IADD R5, R0.reuse, 0x1, R5 ;  /* 0x0000000100057824 */ /* 0x040fe400078e0205 */
[----:B------:R-:W-:-:S07]  /*1f90*/  VIADD R0, R0, 0x200 ;  /* 0x0000020000007836 */ /* 0x000fce0000000000 */
.L_x_122:
        /* <DEDUP_REMOVED lines=11> */
[C---:B------:R-:W-:Y:S02]  /*2050*/  VIADD R2, R0.reuse, 0x200 ;  /* 0x0000020000027836 */ /* 0x040fe40000000000 */
[----:B------:R-:W-:Y:S02]  /*2060*/  VIADD R0, R0, 0x400 ;  /* 0x0000040000007836 */ /* 0x000fe40000000000 */
[----:B------:R-:W-:Y:S01]  /*2070*/  VIADD R5, R5, 0x400 ;  /* 0x0000040005057836 */ /* 0x000fe20000000000 */
[----:B------:R-:W-:Y:S01]  /*2080*/  ISETP.GE.AND P1, PT, R2, R3, PT ;  /* 0x000000030200720c */ /* 0x000fe20003f26270 */
        /* <DEDUP_REMOVED lines=11> */
[----:B------:R-:W-:Y:S01]  /*2140*/  FSEL R7, R17, R7, !P0 ;  /* 0x0000000711077208 */ /* 0x000fe20004000000 */
[----:B------:R-:W-:Y:S06]  /*2150*/  @!P1 BRA `(.L_x_122) ;  /* 0xfffffffc00909947 */ /* 0x000fec000383ffff */
.L_x_118:
[----:B------:R-:W-:Y:S05]  /*2160*/  BSYNC.RECONVERGENT B1 ;  /* 0x0000000000017941 */ /* 0x000fea0003800200 */
.L_x_116:
        /* <DEDUP_REMOVED lines=50> */
[----:B------:R-:W2:Y:S01]  /*2490*/  LDS.128 R12, [UR4+0x20] ;  /* 0x00002004ff0c7984 */ /* 0x000ea20008000c00 */
[----:B-1----:R-:W-:-:S06]  /*24a0*/  DSETP.GEU.AND P1, PT, R6, R8, PT ;  /* 0x000000080600722a */ /* 0x002fcc0003f2e000 */
[----:B0-----:R-:W-:Y:S02]  /*24b0*/  FSEL R2, R8, R6, !P1 ;  /* 0x0000000608027208 */ /* 0x001fe40004800000 */
[----:B------:R-:W-:Y:S02]  /*24c0*/  FSEL R3, R9, R7, !P1 ;  /* 0x0000000709037208 */ /* 0x000fe40004800000 */
[----:B------:R-:W0:Y:S04]  /*24d0*/  LDS.128 R4, [UR4+0x30] ;  /* 0x00003004ff047984 */ /* 0x000e280008000c00 */
[----:B------:R-:W-:-:S06]  /*24e0*/  DSETP.GEU.AND P1, PT, R2, R10, PT ;  /* 0x0000000a0200722a */ /* 0x000fcc0003f2e000 */
[----:B------:R-:W-:Y:S02]  /*24f0*/  FSEL R2, R10, R2, !P1 ;  /* 0x000000020a027208 */ /* 0x000fe40004800000 */
[----:B------:R-:W-:-:S06]  /*2500*/  FSEL R3, R11, R3, !P1 ;  /* 0x000000030b037208 */ /* 0x000fcc0004800000 */
[----:B--2---:R-:W-:-:S06]  /*2510*/  DSETP.GEU.AND P1, PT, R2, R12, PT ;  /* 0x0000000c0200722a */ /* 0x004fcc0003f2e000 */
        /* <DEDUP_REMOVED lines=16> */
.L_x_99:
        /* <DEDUP_REMOVED lines=12> */
.L_x_125:
[----:B------:R-:W-:Y:S05]  /*26e0*/  BSYNC.RECONVERGENT B1 ;  /* 0x0000000000017941 */ /* 0x000fea0003800200 */
.L_x_124:
        /* <DEDUP_REMOVED lines=17> */
.L_x_130:
        /* <DEDUP_REMOVED lines=12> */
.L_x_129:
[----:B------:R-:W-:Y:S05]  /*28c0*/  BSYNC.RECONVERGENT B2 ;  /* 0x0000000000027941 */ /* 0x000fea0003800200 */
.L_x_128:
        /* <DEDUP_REMOVED lines=10> */
.L_x_133:
        /* <DEDUP_REMOVED lines=69> */
.L_x_132:
[----:B------:R-:W-:Y:S05]  /*2dc0*/  BSYNC.RECONVERGENT B2 ;  /* 0x0000000000027941 */ /* 0x000fea0003800200 */
.L_x_131:
        /* <DEDUP_REMOVED lines=40> */
.L_x_135:
[----:B------:R-:W-:Y:S05]  /*3050*/  BSYNC.RECONVERGENT B2 ;  /* 0x0000000000027941 */ /* 0x000fea0003800200 */
.L_x_134:
        /* <DEDUP_REMOVED lines=18> */
.L_x_127:
[----:B------:R-:W-:Y:S05]  /*3180*/  BSYNC.RECONVERGENT B1 ;  /* 0x0000000000017941 */ /* 0x000fea0003800200 */
.L_x_126:
        /* <DEDUP_REMOVED lines=60> */
[----:B---3--:R-:W1:Y:S01]  /*3550*/  LDS.128 R12, [UR4+0x20] ;  /* 0x00002004ff0c7984 */ /* 0x008e620008000c00 */
        /* <DEDUP_REMOVED lines=24> */
.L_x_136:
        /* <DEDUP_REMOVED lines=63> */
[----:B----4-:R-:W-:Y:S05]  /*3ad0*/  @P0 BRA `(.L_x_114) ;  /* 0x0000001000380947 */ /* 0x010fea0003800000 */
[----:B------:R-:W0:Y:S01]  /*3ae0*/  S2UR UR5, SR_CgaCtaId ;  /* 0x00000000000579c3 */ /* 0x000e220000008800 */
[----:B------:R-:W-:Y:S01]  /*3af0*/  UMOV UR4, 0x400 ;  /* 0x0000040000047882 */ /* 0x000fe20000000000 */
[C---:B------:R-:W-:Y:S02]  /*3b00*/  ISETP.GT.U32.AND P3, PT, R0.reuse, 0x20, PT ;  /* 0x000000200000780c */ /* 0x040fe40003f64070 */
        /* <DEDUP_REMOVED lines=9> */
[----:B------:R-:W-:Y:S01]  /*3ba0*/  ISETP.GT.U32.AND P1, PT, R0, 0x60, PT ;  /* 0x000000600000780c */ /* 0x000fe20003f24070 */
[----:B------:R-:W-:Y:S01]  /*3bb0*/  IMAD.MOV.U32 R2, RZ, RZ, R13 ;  /* 0x000000ffff027224 */ /* 0x000fe200078e000d */
[----:B------:R-:W0:Y:S01]  /*3bc0*/  LDS.128 R4, [UR4+0x30] ;  /* 0x00003004ff047984 */ /* 0x000e220008000c00 */
[----:B------:R-:W-:-:S06]  /*3bd0*/  IMAD.MOV.U32 R3, RZ, RZ, R12 ;  /* 0x000000ffff037224 */ /* 0x000fcc00078e000c */
        /* <DEDUP_REMOVED lines=36> */
.L_x_123:
[----:B------:R-:W0:Y:S01]  /*3e20*/  S2R R7, SR_TID.X ;  /* 0x0000000000077919 */ /* 0x000e220000002100 */
[----:B------:R-:W1:Y:S02]  /*3e30*/  LDCU.64 UR4, c[0x0][0x380] ;  /* 0x00007000ff0477ac */ /* 0x000e640008000a00 */
[----:B-1----:R-:W-:Y:S02]  /*3e40*/  IMAD.U32 R2, RZ, RZ, UR4 ;  /* 0x00000004ff027e24 */ /* 0x002fe4000f8e00ff */
[----:B------:R-:W-:Y:S02]  /*3e50*/  IMAD.U32 R3, RZ, RZ, UR5 ;  /* 0x00000005ff037e24 */ /* 0x000fe4000f8e00ff */
        /* <DEDUP_REMOVED lines=9> */
[----:B------:R-:W-:-:S05]  /*3ef0*/  VIADD R6, R0, 0xfffff800 ;  /* 0xfffff80000067836 */ /* 0x000fca0000000000 */
[----:B------:R-:W-:Y:S01]  /*3f00*/  ISETP.GE.U32.AND P1, PT, R6, 0x800, PT ;  /* 0x000008000600780c */ /* 0x000fe20003f26070 */
[----:B--2---:R-:W-:-:S06]  /*3f10*/  DSETP.GEU.AND P0, PT, R22, R8, PT ;  /* 0x000000081600722a */ /* 0x004fcc0003f0e000 */
[----:B------:R-:W-:Y:S02]  /*3f20*/  FSEL R8, R8, R22, !P0 ;  /* 0x0000001608087208 */ /* 0x000fe40004000000 */
[----:B------:R-:W-:-:S06]  /*3f30*/  FSEL R9, R9, R23, !P0 ;  /* 0x0000001709097208 */ /* 0x000fcc0004000000 */
[----:B---3--:R-:W-:-:S06]  /*3f40*/  DSETP.GEU.AND P0, PT, R8, R10, PT ;  /* 0x0000000a0800722a */ /* 0x008fcc0003f0e000 */
[----:B------:R-:W-:Y:S02]  /*3f50*/  FSEL R8, R10, R8, !P0 ;  /* 0x000000080a087208 */ /* 0x000fe40004000000 */
[----:B------:R-:W-:Y:S01]  /*3f60*/  FSEL R9, R11, R9, !P0 ;  /* 0x000000090b097208 */ /* 0x000fe20004000000 */
[----:B------:R-:W-:-:S05]  /*3f70*/  IMAD.MOV.U32 R11, RZ, RZ, 0x800 ;  /* 0x00000800ff0b7424 */ /* 0x000fca00078e00ff */
        /* <DEDUP_REMOVED lines=18> */
[----:B------:R-:W1:Y:S02]  /*40a0*/  LDC.64 R2, c[0x0][0x380] ;  /* 0x0000e000ff027b82 */ /* 0x000e640000000a00 */
.L_x_139:
[----:B------:R-:W-:-:S04]  /*40b0*/  IMAD.IADD R17, R7, 0x1, R11 ;  /* 0x0000000107117824 */ /* 0x000fc800078e020b */
[----:B-1----:R-:W-:-:S06]  /*40c0*/  IMAD.WIDE.U32 R16, R17, 0x8, R2 ;  /* 0x0000000811107825 */ /* 0x002fcc00078e0002 */
[----:B------:R-:W2:Y:S01]  /*40d0*/  LDG.E.64.CONSTANT R16, desc[UR6][R16.64] ;  /* 0x0000000610107981 */ /* 0x000ea2000c1e9b00 */
[----:B------:R-:W-:-:S05]  /*40e0*/  IMAD.WIDE.U32 R18, R11, 0x8, R4 ;  /* 0x000000080b127825 */ /* 0x000fca00078e0004 */
[----:B------:R-:W3:Y:S04]  /*40f0*/  LDG.E.64.CONSTANT R20, desc[UR6][R18.64+0x800] ;  /* 0x0008000612147981 */ /* 0x000ee8000c1e9b00 */
[----:B------:R-:W4:Y:S04]  /*4100*/  LDG.E.64.CONSTANT R22, desc[UR6][R18.64+0x1000] ;  /* 0x0010000612167981 */ /* 0x000f28000c1e9b00 */
[----:B------:R-:W5:Y:S04]  /*4110*/  LDG.E.64.CONSTANT R24, desc[UR6][R18.64+0x1800] ;  /* 0x0018000612187981 */ /* 0x000f68000c1e9b00 */
[----:B------:R-:W5:Y:S04]  /*4120*/  LDG.E.64.CONSTANT R26, desc[UR6][R18.64+0x2000] ;  /* 0x00200006121a7981 */ /* 0x000f68000c1e9b00 */
[----:B------:R-:W5:Y:S04]  /*4130*/  LDG.E.64.CONSTANT R28, desc[UR6][R18.64+0x2800] ;  /* 0x00280006121c7981 */ /* 0x000f68000c1e9b00 */
[----:B------:R-:W5:Y:S04]  /*4140*/  LDG.E.64.CONSTANT R14, desc[UR6][R18.64+0x3000] ;  /* 0x00300006120e7981 */ /* 0x000f68000c1e9b00 */
[----:B------:R-:W5:Y:S01]  /*4150*/  LDG.E.64.CONSTANT R12, desc[UR6][R18.64+0x3800] ;  /* 0x00380006120c7981 */ /* 0x000f62000c1e9b00 */
[----:B0-----:R-:W-:-:S05]  /*4160*/  IMAD.IADD R10, R0, 0x1, -R11 ;  /* 0x00000001000a7824 */ /* 0x001fca00078e0a0b */
[----:B------:R-:W-:Y:S01]  /*4170*/  ISETP.GE.U32.AND P1, PT, R10, 0x800, PT ;  /* 0x000008000a00780c */ /* 0x000fe20003f26070 */
        /* <DEDUP_REMOVED lines=26> */
[----:B------:R-:W-:-:S13]  /*4320*/  ISETP.GT.U32.AND P0, PT, R11, R6, PT ;  /* 0x000000060b00720c */ /* 0x000fda0003f04070 */
[----:B------:R-:W-:Y:S05]  /*4330*/  @!P0 BRA `(.L_x_139) ;  /* 0xfffffffc005c8947 */ /* 0x000fea000383ffff */
.L_x_137:
        /* <DEDUP_REMOVED lines=14> */
[----:B------:R-:W-:Y:S01]  /*4420*/  LEA.HI R0, R5, 0x1, RZ, 0x18 ;  /* 0x0000000105007811 */ /* 0x000fe200078fc0ff */
[----:B------:R-:W-:-:S03]  /*4430*/  IMAD.IADD R15, R7, 0x1, R11 ;  /* 0x00000001070f7824 */ /* 0x000fc600078e020b */
[----:B------:R-:W-:Y:S01]  /*4440*/  LOP3.LUT R5, R0, 0x3, RZ, 0xc0, !PT ;  /* 0x0000000300057812 */ /* 0x000fe200078ec0ff */
[----:B------:R-:W-:-:S04]  /*4450*/  IMAD.MOV.U32 R0, RZ, RZ, R7 ;  /* 0x000000ffff007224 */ /* 0x000fc800078e0007 */
[----:B------:R-:W-:-:S07]  /*4460*/  IMAD.MOV R5, RZ, RZ, -R5 ;  /* 0x000000ffff057224 */ /* 0x000fce00078e0a05 */
.L_x_143:
        /* <DEDUP_REMOVED lines=10> */
.L_x_142:
[----:B------:R-:W-:Y:S05]  /*4510*/  BSYNC.RECONVERGENT B2 ;  /* 0x0000000000027941 */ /* 0x000fea0003800200 */
.L_x_141:
[----:B------:R-:W-:Y:S05]  /*4520*/  @!P2 BRA `(.L_x_140) ;  /* 0x000000000078a947 */ /* 0x000fea0003800000 */
[C---:B------:R-:W-:Y:S02]  /*4530*/  IMAD.IADD R5, R0.reuse, 0x1, R11 ;  /* 0x0000000100057824 */ /* 0x040fe400078e020b */
[----:B------:R-:W-:-:S07]  /*4540*/  VIADD R0, R0, 0x200 ;  /* 0x0000020000007836 */ /* 0x000fce0000000000 */
.L_x_144:
[----:B------:R-:W-:-:S04]  /*4550*/  IMAD.WIDE.U32 R10, R5, 0x8, R2 ;  /* 0x00000008050a7825 */ /* 0x000fc800078e0002 */
        /* <DEDUP_REMOVED lines=13> */
[----:B------:R-:W-:Y:S01]  /*4630*/  FSEL R9, R11, R9, !P0 ;  /* 0x000000090b097208 */ /* 0x000fe20004000000 */
[C---:B------:R-:W-:Y:S02]  /*4640*/  VIADD R11, R0.reuse, 0x200 ;  /* 0x00000200000b7836 */ /* 0x040fe40000000000 */
[----:B------:R-:W-:-:S03]  /*4650*/  VIADD R0, R0, 0x400 ;  /* 0x0000040000007836 */ /* 0x000fc60000000000 */
[----:B---3--:R-:W-:Y:S01]  /*4660*/  DSETP.GEU.AND P0, PT, R8, R12, PT ;  /* 0x0000000c0800722a */ /* 0x008fe20003f0e000 */
[----:B------:R-:W-:-:S05]  /*4670*/  ISETP.GE.AND P1, PT, R11, R4, PT ;  /* 0x000000040b00720c */ /* 0x000fca0003f26270 */
        /* <DEDUP_REMOVED lines=9> */
.L_x_140:
[----:B------:R-:W-:Y:S05]  /*4710*/  BSYNC.RECONVERGENT B1 ;  /* 0x0000000000017941 */ /* 0x000fea0003800200 */
.L_x_138:
        /* <DEDUP_REMOVED lines=74> */
.L_x_114:
[----:B------:R-:W-:Y:S05]  /*4bc0*/  BSYNC.RECONVERGENT B0 ;  /* 0x0000000000007941 */ /* 0x000fea0003800200 */
.L_x_98:
[----:B------:R-:W-:Y:S05]  /*4bd0*/  @P0 EXIT ;  /* 0x000000000000094d */ /* 0x000fea0003800000 */
[----:B------:R-:W4:Y:S01]  /*4be0*/  LDCU.64 UR8, c[0x0][0x398] ;  /* 0x00007300ff0877ac */ /* 0x000f220008000a00 */
[----:B01----:R-:W0:Y:S01]  /*4bf0*/  LDC.64 R4, c[0x0][0x388] ;  /* 0x0000e200ff047b82 */ /* 0x003e220000000a00 */
[----:B------:R-:W2:Y:S01]  /*4c00*/  LDCU.64 UR4, c[0x0][0x398] ;  /* 0x00007300ff0477ac */ /* 0x000ea20008000a00 */
[----:B----4-:R-:W-:-:S06]  /*4c10*/  DSETP.GT.AND P0, PT, R6, UR8, PT ;  /* 0x0000000806007e2a */ /* 0x010fcc000bf04000 */
[----:B--23--:R-:W-:Y:S02]  /*4c20*/  FSEL R2, R6, UR4, P0 ;  /* 0x0000000406027c08 */ /* 0x00cfe40008000000 */
[----:B------:R-:W-:-:S05]  /*4c30*/  FSEL R3, R7, UR5, P0 ;  /* 0x0000000507037c08 */ /* 0x000fca0008000000 */
[----:B0-----:R-:W-:Y:S01]  /*4c40*/  STG.E.64 desc[UR6][R4.64], R2 ;  /* 0x0000000204007986 */ /* 0x001fe2000c101b06 */
[----:B------:R-:W-:Y:S05]  /*4c50*/  EXIT ;  /* 0x000000000000794d */ /* 0x000fea0003800000 */
.L_x_145:
        /* <DEDUP_REMOVED lines=10> */
.L_x_151:


//--------------------- .text._ZN3cub18CUB_300001_SM_10006detail11EmptyKernelIvEEvv --------------------------
	.section	.text._ZN3cub18CUB_300001_SM_10006detail11EmptyKernelIvEEvv,"ax",@progbits
	.align	128
        .global         _ZN3cub18CUB_300001_SM_10006detail11EmptyKernelIvEEvv
        .type           _ZN3cub18CUB_300001_SM_10006detail11EmptyKernelIvEEvv,@function
        .size           _ZN3cub18CUB_300001_SM_10006detail11EmptyKernelIvEEvv,(.L_x_152 - _ZN3cub18CUB_300001_SM_10006detail11EmptyKernelIvEEvv)
        .other          _ZN3cub18CUB_300001_SM_10006detail11EmptyKernelIvEEvv,@"STO_CUDA_ENTRY STV_DEFAULT"
_ZN3cub18CUB_300001_SM_10006detail11EmptyKernelIvEEvv:
.text._ZN3cub18CUB_300001_SM_10006detail11EmptyKernelIvEEvv:
[----:B------:R-:W-:Y:S01]  /*0000*/  LDC R1, c[0x0][0x37c] ;  /* 0x0000df00ff017b82 */ /* 0x000fe20000000800 */
[----:B------:R-:W-:Y:S05]  /*0010*/  EXIT ;  /* 0x000000000000794d */ /* 0x000fea0003800000 */
.L_x_146:
        /* <DEDUP_REMOVED lines=14> */
.L_x_152:


//--------------------- .text._Z15calculateMatrixPdS_m --------------------------
	.section	.text._Z15calculateMatrixPdS_m,"ax",@progbits
	.align	128
        .global         _Z15calculateMatrixPdS_m
        .type           _Z15calculateMatrixPdS_m,@function
        .size           _Z15calculateMatrixPdS_m,(.L_x_153 - _Z15calculateMatrixPdS_m)
        .other          _Z15calculateMatrixPdS_m,@"STO_CUDA_ENTRY STV_DEFAULT"
_Z15calculateMatrixPdS_m:
.text._Z15calculateMatrixPdS_m:
[----:B------:R-:W-:Y:S01]  /*0000*/  LDC R1, c[0x0][0x37c] ;  /* 0x0000df00ff017b82 */ /* 0x000fe20000000800 */
[----:B------:R-:W0:Y:S07]  /*0010*/  S2R R7, SR_TID.X ;  /* 0x0000000000077919 */ /* 0x000e2e0000002100 */
[----:B------:R-:W0:Y:S01]  /*0020*/  S2UR UR4, SR_CTAID.X ;  /* 0x00000000000479c3 */ /* 0x000e220000002500 */
[----:B------:R-:W1:Y:S01]  /*0030*/  LDCU.64 UR8, c[0x0][0x390] ;  /* 0x00007200ff0877ac */ /* 0x000e620008000a00 */
[----:B------:R-:W2:Y:S06]  /*0040*/  S2R R0, SR_TID.Y ;  /* 0x0000000000007919 */ /* 0x000eac0000002200 */
[----:B------:R-:W0:Y:S08]  /*0050*/  LDC R6, c[0x0][0x360] ;  /* 0x0000d800ff067b82 */ /* 0x000e300000000800 */
[----:B------:R-:W2:Y:S01]  /*0060*/  S2UR UR5, SR_CTAID.Y ;  /* 0x00000000000579c3 */ /* 0x000ea20000002600 */
[----:B-1----:R-:W-:-:S07]  /*0070*/  UIMAD.WIDE.U32 UR6, UR8, UR8, URZ ;  /* 0x00000008080672a5 */ /* 0x002fce000f8e00ff */
[----:B------:R-:W2:Y:S01]  /*0080*/  LDC R3, c[0x0][0x364] ;  /* 0x0000d900ff037b82 */ /* 0x000ea20000000800 */
[----:B0-----:R-:W-:Y:S01]  /*0090*/  IMAD R6, R6, UR4, R7 ;  /* 0x0000000406067c24 */ /* 0x001fe2000f8e0207 */
[----:B------:R-:W-:Y:S01]  /*00a0*/  UIMAD UR4, UR9, UR8, URZ ;  /* 0x00000008090472a4 */ /* 0x000fe2000f8e02ff */
[----:B------:R-:W-:-:S03]  /*00b0*/  IMAD.MOV.U32 R7, RZ, RZ, RZ ;  /* 0x000000ffff077224 */ /* 0x000fc600078e00ff */
[----:B------:R-:W-:-:S04]  /*00c0*/  UIMAD UR4, UR8, UR9, UR4 ;  /* 0x00000009080472a4 */ /* 0x000fc8000f8e0204 */
[----:B------:R-:W-:Y:S01]  /*00d0*/  UIADD3 UR4, UPT, UPT, UR7, UR4, URZ ;  /* 0x0000000407047290 */ /* 0x000fe2000fffe0ff */
[----:B--2---:R-:W-:-:S04]  /*00e0*/  IMAD R3, R3, UR5, R0 ;  /* 0x0000000503037c24 */ /* 0x004fc8000f8e0200 */
[----:B------:R-:W-:-:S04]  /*00f0*/  IMAD.WIDE.U32 R4, R3, UR8, R6 ;  /* 0x0000000803047c25 */ /* 0x000fc8000f8e0006 */
[----:B------:R-:W-:Y:S01]  /*0100*/  IMAD R11, R3, UR9, R5 ;  /* 0x00000009030b7c24 */ /* 0x000fe2000f8e0205 */
[----:B------:R-:W-:-:S04]  /*0110*/  ISETP.GT.U32.AND P0, PT, R4, UR6, PT ;  /* 0x0000000604007c0c */ /* 0x000fc8000bf04070 */
[----:B------:R-:W-:-:S13]  /*0120*/  ISETP.GT.U32.AND.EX P0, PT, R11, UR4, PT, P0 ;  /* 0x000000040b007c0c */ /* 0x000fda000bf04100 */
[----:B------:R-:W-:Y:S05]  /*0130*/  @P0 EXIT ;  /* 0x000000000000094d */ /* 0x000fea0003800000 */
[----:B------:R-:W-:-:S04]  /*0140*/  ISETP.NE.AND P0, PT, R3, RZ, PT ;  /* 0x000000ff0300720c */ /* 0x000fc80003f05270 */
[----:B------:R-:W-:-:S13]  /*0150*/  ISETP.EQ.OR P0, PT, R6, RZ, !P0 ;  /* 0x000000ff0600720c */ /* 0x000fda0004702670 */
[----:B------:R-:W-:Y:S05]  /*0160*/  @P0 EXIT ;  /* 0x000000000000094d */ /* 0x000fea0003800000 */
[----:B------:R-:W-:-:S04]  /*0170*/  UIADD3 UR4, UP0, UPT, UR8, -0x1, URZ ;  /* 0xffffffff08047890 */ /* 0x000fc8000ff1e0ff */
[----:B------:R-:W-:Y:S02]  /*0180*/  UIADD3.X UR5, UPT, UPT, UR9, -0x1, URZ, UP0, !UPT ;  /* 0xffffffff09057890 */ /* 0x000fe400087fe4ff */
[----:B------:R-:W-:Y:S02]  /*0190*/  ISETP.NE.U32.AND P1, PT, R3, UR4, PT ;  /* 0x0000000403007c0c */ /* 0x000fe4000bf25070 */
[----:B------:R-:W-:Y:S02]  /*01a0*/  ISETP.EQ.U32.AND P0, PT, R6, UR4, PT ;  /* 0x0000000406007c0c */ /* 0x000fe4000bf02070 */
[----:B------:R-:W-:-:S04]  /*01b0*/  ISETP.NE.AND.EX P1, PT, RZ, UR5, PT, P1 ;  /* 0x00000005ff007c0c */ /* 0x000fc8000bf25310 */
[----:B------:R-:W-:-:S13]  /*01c0*/  ISETP.EQ.OR.EX P0, PT, RZ, UR5, !P1, P0 ;  /* 0x00000005ff007c0c */ /* 0x000fda000cf02700 */
[----:B------:R-:W-:Y:S05]  /*01d0*/  @P0 EXIT ;  /* 0x000000000000094d */ /* 0x000fea0003800000 */
[----:B------:R-:W0:Y:S01]  /*01e0*/  LDCU.128 UR12, c[0x0][0x380] ;  /* 0x00007000ff0c77ac */ /* 0x000e220008000c00 */
[----:B------:R-:W-:Y:S01]  /*01f0*/  VIADD R5, R3, 0xffffffff ;  /* 0xffffffff03057836 */ /* 0x000fe20000000000 */
[C---:B------:R-:W-:Y:S01]  /*0200*/  SHF.L.U64.HI R0, R4.reuse, 0x3, R11 ;  /* 0x0000000304007819 */ /* 0x040fe2000001020b */
[----:B------:R-:W-:Y:S01]  /*0210*/  IMAD.SHL.U32 R2, R4, 0x8, RZ ;  /* 0x0000000804027824 */ /* 0x000fe200078e00ff */
[----:B------:R-:W1:Y:S01]  /*0220*/  LDCU.64 UR4, c[0x0][0x358] ;  /* 0x00006b00ff0477ac */ /* 0x000e620008000a00 */
[----:B------:R-:W-:-:S04]  /*0230*/  IMAD.WIDE.U32 R8, R5, UR8, R6 ;  /* 0x0000000805087c25 */ /* 0x000fc8000f8e0006 */
[----:B------:R-:W-:Y:S02]  /*0240*/  VIADD R3, R3, 0x1 ;  /* 0x0000000103037836 */ /* 0x000fe40000000000 */
[----:B------:R-:W-:Y:S02]  /*0250*/  IMAD R9, R5, UR9, R9 ;  /* 0x0000000905097c24 */ /* 0x000fe4000f8e0209 */
[----:B------:R-:W-:-:S04]  /*0260*/  IMAD.WIDE.U32 R10, R3, UR8, R6 ;  /* 0x00000008030a7c25 */ /* 0x000fc8000f8e0006 */
[----:B------:R-:W-:Y:S01]  /*0270*/  IMAD R3, R3, UR9, R11 ;  /* 0x0000000903037c24 */ /* 0x000fe2000f8e020b */
[----:B0-----:R-:W-:Y:S02]  /*0280*/  IADD3 R4, P0, PT, R2, UR12, RZ ;  /* 0x0000000c02047c10 */ /* 0x001fe4000ff1e0ff */
[----:B------:R-:W-:Y:S02]  /*0290*/  LEA R14, P1, R8, UR12, 0x3 ;  /* 0x0000000c080e7c11 */ /* 0x000fe4000f8218ff */
[----:B------:R-:W-:Y:S02]  /*02a0*/  IADD3.X R5, PT, PT, R0, UR13, RZ, P0, !PT ;  /* 0x0000000d00057c10 */ /* 0x000fe400087fe4ff */
[----:B------:R-:W-:Y:S02]  /*02b0*/  LEA.HI.X R15, R8, UR13, R9, 0x3, P1 ;  /* 0x0000000d080f7c11 */ /* 0x000fe400088f1c09 */
[C---:B------:R-:W-:Y:S01]  /*02c0*/  LEA R16, P0, R10.reuse, UR12, 0x3 ;  /* 0x0000000c0a107c11 */ /* 0x040fe2000f8018ff */
[----:B-1----:R-:W2:Y:S04]  /*02d0*/  LDG.E.64 R6, desc[UR4][R4.64+-0x8] ;  /* 0xfffff80404067981 */ /* 0x002ea8000c1e1b00 */
[----:B------:R-:W2:Y:S01]  /*02e0*/  LDG.E.64 R8, desc[UR4][R14.64] ;  /* 0x000000040e087981 */ /* 0x000ea2000c1e1b00 */
[----:B------:R-:W-:-:S03]  /*02f0*/  LEA.HI.X R17, R10, UR13, R3, 0x3, P0 ;  /* 0x0000000d0a117c11 */ /* 0x000fc600080f1c03 */
[----:B------:R-:W3:Y:S04]  /*0300*/  LDG.E.64 R12, desc[UR4][R4.64+0x8] ;  /* 0x00000804040c7981 */ /* 0x000ee8000c1e1b00 */
[----:B------:R-:W4:Y:S01]  /*0310*/  LDG.E.64 R10, desc[UR4][R16.64] ;  /* 0x00000004100a7981 */ /* 0x000f22000c1e1b00 */
[----:B------:R-:W-:-:S04]  /*0320*/  IADD3 R2, P0, PT, R2, UR14, RZ ;  /* 0x0000000e02027c10 */ /* 0x000fc8000ff1e0ff */
[----:B------:R-:W-:Y:S01]  /*0330*/  IADD3.X R3, PT, PT, R0, UR15, RZ, P0, !PT ;  /* 0x0000000f00037c10 */ /* 0x000fe200087fe4ff */
[----:B--2---:R-:W-:-:S08]  /*0340*/  DADD R6, R6, R8 ;  /* 0x0000000006067229 */ /* 0x004fd00000000008 */
[----:B----4-:R-:W-:-:S08]  /*0350*/  DADD R6, R6, R10 ;  /* 0x0000000006067229 */ /* 0x010fd0000000000a */
[----:B---3--:R-:W-:-:S08]  /*0360*/  DADD R6, R6, R12 ;  /* 0x0000000006067229 */ /* 0x008fd0000000000c */
[----:B------:R-:W-:-:S07]  /*0370*/  DMUL R6, R6, 0.25 ;  /* 0x3fd0000006067828 */ /* 0x000fce0000000000 */
[----:B------:R-:W-:Y:S01]  /*0380*/  STG.E.64 desc[UR4][R2.64], R6 ;  /* 0x0000000602007986 */ /* 0x000fe2000c101b04 */
[----:B------:R-:W-:Y:S05]  /*0390*/  EXIT ;  /* 0x000000000000794d */ /* 0x000fea0003800000 */
.L_x_147:
        /* <DEDUP_REMOVED lines=14> */
.L_x_153:


//--------------------- .text._Z14getErrorMatrixPdS_S_m --------------------------
	.section	.text._Z14getErrorMatrixPdS_S_m,"ax",@progbits
	.align	128
        .global         _Z14getErrorMatrixPdS_S_m
        .type           _Z14getErrorMatrixPdS_S_m,@function
        .size           _Z14getErrorMatrixPdS_S_m,(.L_x_154 - _Z14getErrorMatrixPdS_S_m)
        .other          _Z14getErrorMatrixPdS_S_m,@"STO_CUDA_ENTRY STV_DEFAULT"
_Z14getErrorMatrixPdS_S_m:
.text._Z14getErrorMatrixPdS_S_m:
[----:B------:R-:W-:Y:S01]  /*0000*/  LDC R1, c[0x0][0x37c] ;  /* 0x0000df00ff017b82 */ /* 0x000fe20000000800 */
[----:B------:R-:W0:Y:S01]  /*0010*/  S2R R3, SR_TID.X ;  /* 0x0000000000037919 */ /* 0x000e220000002100 */
[----:B------:R-:W1:Y:S06]  /*0020*/  LDCU.64 UR6, c[0x0][0x398] ;  /* 0x00007300ff0677ac */ /* 0x000e6c0008000a00 */
[----:B------:R-:W0:Y:S08]  /*0030*/  S2UR UR5, SR_CTAID.X ;  /* 0x00000000000579c3 */ /* 0x000e300000002500 */
[----:B------:R-:W0:Y:S01]  /*0040*/  LDC R0, c[0x0][0x360] ;  /* 0x0000d800ff007b82 */ /* 0x000e220000000800 */
[----:B-1----:R-:W-:-:S02]  /*0050*/  UIMAD UR4, UR7, UR6, URZ ;  /* 0x00000006070472a4 */ /* 0x002fc4000f8e02ff */
[----:B------:R-:W-:Y:S02]  /*0060*/  UIMAD.WIDE.U32 UR8, UR6, UR6, URZ ;  /* 0x00000006060872a5 */ /* 0x000fe4000f8e00ff */
[----:B------:R-:W-:-:S04]  /*0070*/  UIMAD UR4, UR6, UR7, UR4 ;  /* 0x00000007060472a4 */ /* 0x000fc8000f8e0204 */
[----:B------:R-:W-:-:S06]  /*0080*/  UIADD3 UR4, UPT, UPT, UR9, UR4, URZ ;  /* 0x0000000409047290 */ /* 0x000fcc000fffe0ff */
[----:B------:R-:W-:Y:S02]  /*0090*/  IMAD.U32 R2, RZ, RZ, UR4 ;  /* 0x00000004ff027e24 */ /* 0x000fe4000f8e00ff */
[----:B0-----:R-:W-:-:S05]  /*00a0*/  IMAD R0, R0, UR5, R3 ;  /* 0x0000000500007c24 */ /* 0x001fca000f8e0203 */
[----:B------:R-:W-:-:S04]  /*00b0*/  ISETP.LE.U32.AND P0, PT, R0, UR8, PT ;  /* 0x0000000800007c0c */ /* 0x000fc8000bf03070 */
[----:B------:R-:W-:-:S13]  /*00c0*/  ISETP.GE.U32.AND.EX P0, PT, R2, RZ, PT, P0 ;  /* 0x000000ff0200720c */ /* 0x000fda0003f06100 */
[----:B------:R-:W-:Y:S05]  /*00d0*/  @!P0 EXIT ;  /* 0x000000000000894d */ /* 0x000fea0003800000 */
[----:B------:R-:W0:Y:S01]  /*00e0*/  LDCU.128 UR8, c[0x0][0x380] ;  /* 0x00007000ff0877ac */ /* 0x000e220008000c00 */
[----:B------:R-:W-:Y:S01]  /*00f0*/  IMAD.SHL.U32 R8, R0, 0x8, RZ ;  /* 0x0000000800087824 */ /* 0x000fe200078e00ff */
[----:B------:R-:W-:Y:S01]  /*0100*/  SHF.R.U32.HI R0, RZ, 0x1d, R0 ;  /* 0x0000001dff007819 */ /* 0x000fe20000011600 */
[----:B------:R-:W1:Y:S01]  /*0110*/  LDCU.64 UR4, c[0x0][0x358] ;  /* 0x00006b00ff0477ac */ /* 0x000e620008000a00 */
[----:B------:R-:W2:Y:S02]  /*0120*/  LDCU.64 UR6, c[0x0][0x390] ;  /* 0x00007200ff0677ac */ /* 0x000ea40008000a00 */
[C---:B0-----:R-:W-:Y:S02]  /*0130*/  IADD3 R4, P1, PT, R8.reuse, UR8, RZ ;  /* 0x0000000808047c10 */ /* 0x041fe4000ff3e0ff */
[----:B------:R-:W-:Y:S02]  /*0140*/  IADD3 R6, P0, PT, R8, UR10, RZ ;  /* 0x0000000a08067c10 */ /* 0x000fe4000ff1e0ff */
[----:B------:R-:W-:-:S02]  /*0150*/  IADD3.X R5, PT, PT, R0, UR9, RZ, P1, !PT ;  /* 0x0000000900057c10 */ /* 0x000fc40008ffe4ff */
[----:B------:R-:W-:-:S04]  /*0160*/  IADD3.X R7, PT, PT, R0, UR11, RZ, P0, !PT ;  /* 0x0000000b00077c10 */ /* 0x000fc800087fe4ff */
[----:B-1----:R-:W3:Y:S04]  /*0170*/  LDG.E.64 R4, desc[UR4][R4.64] ;  /* 0x0000000404047981 */ /* 0x002ee8000c1e1b00 */
[----:B------:R-:W3:Y:S01]  /*0180*/  LDG.E.64 R2, desc[UR4][R6.64] ;  /* 0x0000000406027981 */ /* 0x000ee2000c1e1b00 */
[----:B--2---:R-:W-:-:S04]  /*0190*/  IADD3 R8, P0, PT, R8, UR6, RZ ;  /* 0x0000000608087c10 */ /* 0x004fc8000ff1e0ff */
[----:B------:R-:W-:Y:S01]  /*01a0*/  IADD3.X R9, PT, PT, R0, UR7, RZ, P0, !PT ;  /* 0x0000000700097c10 */ /* 0x000fe200087fe4ff */
[----:B---3--:R-:W-:-:S08]  /*01b0*/  DADD R2, R2, -R4 ;  /* 0x0000000002027229 */ /* 0x008fd00000000804 */
[----:B------:R-:W-:-:S07]  /*01c0*/  DADD R2, -RZ, |R2| ;  /* 0x00000000ff027229 */ /* 0x000fce0000000502 */
[----:B------:R-:W-:Y:S01]  /*01d0*/  STG.E.64 desc[UR4][R8.64], R2 ;  /* 0x0000000208007986 */ /* 0x000fe2000c101b04 */
[----:B------:R-:W-:Y:S05]  /*01e0*/  EXIT ;  /* 0x000000000000794d */ /* 0x000fea0003800000 */
.L_x_148:
        /* <DEDUP_REMOVED lines=9> */
.L_x_154:


//--------------------- .nv.shared._ZN3cub18CUB_300001_SM_10006detail6reduce28DeviceReduceSingleTileKernelINS2_10policy_hubIdjN4cuda3__47maximumIvEEE10Policy1000EPdSB_iS8_ddNS5_3std3__410__identityEEEvT0_T1_T2_T3_T4_T6_ --------------------------
	.section	.nv.shared._ZN3cub18CUB_300001_SM_10006detail6reduce28DeviceReduceSingleTileKernelINS2_10policy_hubIdjN4cuda3__47maximumIvEEE10Policy1000EPdSB_iS8_ddNS5_3std3__410__identityEEEvT0_T1_T2_T3_T4_T6_,"aw",@nobits
	.sectionflags	@""
	.align	8
.nv.shared._ZN3cub18CUB_300001_SM_10006detail6reduce28DeviceReduceSingleTileKernelINS2_10policy_hubIdjN4cuda3__47maximumIvEEE10Policy1000EPdSB_iS8_ddNS5_3std3__410__identityEEEvT0_T1_T2_T3_T4_T6_:
	.zero		1104


//--------------------- .nv.shared.reserved.0     --------------------------
	.section	.nv.shared.reserved.0,"aw",@nobits
	.weak		__nv_reservedSMEM_offset_0_alias
	.size		__nv_reservedSMEM_offset_0_alias, 0, 64
	.other		__nv_reservedSMEM_offset_0_alias,@"STO_CUDA_RESERVED_SHARED STV_DEFAULT"
__nv_reservedSMEM_offset_0_alias:
	.zero		0
	.zero		64


//--------------------- .nv.global                --------------------------
	.section	.nv.global,"aw",@nobits
.nv.global:
	.type		_ZN34_INTERNAL_46812dfb_4_k_cu_2db913fb6thrust24THRUST_300001_SM_1000_NS12placeholders2_5E,@object
	.size		_ZN34_INTERNAL_46812dfb_4_k_cu_2db913fb6thrust24THRUST_300001_SM_1000_NS12placeholders2_5E,(_ZN34_INTERNAL_46812dfb_4_k_cu_2db913fb4cuda3std3__45__cpo6cbeginE - _ZN34_INTERNAL_46812dfb_4_k_cu_2db913fb6thrust24THRUST_300001_SM_1000_NS12placeholders2_5E)
_ZN34_INTERNAL_46812dfb_4_k_cu_2db913fb6thrust24THRUST_300001_SM_1000_NS12placeholders2_5E:
	.zero		1
	.type		_ZN34_INTERNAL_46812dfb_4_k_cu_2db913fb4cuda3std3__45__cpo6cbeginE,@object
	.size		_ZN34_INTERNAL_46812dfb_4_k_cu_2db913fb4cuda3std3__45__cpo6cbeginE,(_ZN34_INTERNAL_46812dfb_4_k_cu_2db913fb4cuda3std6ranges3__45__cpo6cbeginE - _ZN34_INTERNAL_46812dfb_4_k_cu_2db913fb4cuda3std3__45__cpo6cbeginE)
_ZN34_INTERNAL_46812dfb_4_k_cu_2db913fb4cuda3std3__45__cpo6cbeginE:
	.zero		1
	.type		_ZN34_INTERNAL_46812dfb_4_k_cu_2db913fb4cuda3std6ranges3__45__cpo6cbeginE,@object
	.size		_ZN34_INTERNAL_46812dfb_4_k_cu_2db913fb4cuda3std6ranges3__45__cpo6cbeginE,(_ZN34_INTERNAL_46812dfb_4_k_cu_2db913fb4cuda3std3__48in_placeE - _ZN34_INTERNAL_46812dfb_4_k_cu_2db913fb4cuda3std6ranges3__45__cpo6cbeginE)
_ZN34_INTERNAL_46812dfb_4_k_cu_2db913fb4cuda3std6ranges3__45__cpo6cbeginE:
	.zero		1
	.type		_ZN34_INTERNAL_46812dfb_4_k_cu_2db913fb4cuda3std3__48in_placeE,@object
	.size		_ZN34_INTERNAL_46812dfb_4_k_cu_2db913fb4cuda3std3__48in_placeE,(_ZN34_INTERNAL_46812dfb_4_k_cu_2db913fb4cuda3std6ranges3__45__cpo4sizeE - _ZN34_INTERNAL_46812dfb_4_k_cu_2db913fb4cuda3std3__48in_placeE)
_ZN34_INTERNAL_46812dfb_4_k_cu_2db913fb4cuda3std3__48in_placeE:
	.zero		1
	.type		_ZN34_INTERNAL_46812dfb_4_k_cu_2db913fb4cuda3std6ranges3__45__cpo4sizeE,@object
	.size		_ZN34_INTERNAL_46812dfb_4_k_cu_2db913fb4cuda3std6ranges3__45__cpo4sizeE,(_ZN34_INTERNAL_46812dfb_4_k_cu_2db913fb6thrust24THRUST_300001_SM_1000_NS12placeholders2_9E - _ZN34_INTERNAL_46812dfb_4_k_cu_2db913fb4cuda3std6ranges3__45__cpo4sizeE)
_ZN34_INTERNAL_46812dfb_4_k_cu_2db913fb4cuda3std6ranges3__45__cpo4sizeE:
	.zero		1
	.type		_ZN34_INTERNAL_46812dfb_4_k_cu_2db913fb6thrust24THRUST_300001_SM_1000_NS12placeholders2_9E,@object
	.size		_ZN34_INTERNAL_46812dfb_4_k_cu_2db913fb6thrust24THRUST_300001_SM_1000_NS12placeholders2_9E,(_ZN34_INTERNAL_46812dfb_4_k_cu_2db913fb4cuda3std3__45__cpo7crbeginE - _ZN34_INTERNAL_46812dfb_4_k_cu_2db913fb6thrust24THRUST_300001_SM_1000_NS12placeholders2_9E)
_ZN34_INTERNAL_46812dfb_4_k_cu_2db913fb6thrust24THRUST_300001_SM_1000_NS12placeholders2_9E:
	.zero		1
	.type		_ZN34_INTERNAL_46812dfb_4_k_cu_2db913fb4cuda3std3__45__cpo7crbeginE,@object
	.size		_ZN34_INTERNAL_46812dfb_4_k_cu_2db913fb4cuda3std3__45__cpo7crbeginE,(_ZN34_INTERNAL_46812dfb_4_k_cu_2db913fb4cuda3std6ranges3__45__cpo4nextE - _ZN34_INTERNAL_46812dfb_4_k_cu_2db913fb4cuda3std3__45__cpo7crbeginE)
_ZN34_INTERNAL_46812dfb_4_k_cu_2db913fb4cuda3std3__45__cpo7crbeginE:
	.zero		1
	.type		_ZN34_INTERNAL_46812dfb_4_k_cu_2db913fb4cuda3std6ranges3__45__cpo4nextE,@object
	.size		_ZN34_INTERNAL_46812dfb_4_k_cu_2db913fb4cuda3std6ranges3__45__cpo4nextE,(_ZN34_INTERNAL_46812dfb_4_k_cu_2db913fb4cuda3std6ranges3__45__cpo4swapE - _ZN34_INTERNAL_46812dfb_4_k_cu_2db913fb4cuda3std6ranges3__45__cpo4nextE)
_ZN34_INTERNAL_46812dfb_4_k_cu_2db913fb4cuda3std6ranges3__45__cpo4nextE:
	.zero		1
	.type		_ZN34_INTERNAL_46812dfb_4_k_cu_2db913fb4cuda3std6ranges3__45__cpo4swapE,@object
	.size		_ZN34_INTERNAL_46812dfb_4_k_cu_2db913fb4cuda3std6ranges3__45__cpo4swapE,(_ZN34_INTERNAL_46812dfb_4_k_cu_2db913fb6thrust24THRUST_300001_SM_1000_NS12placeholders2_1E - _ZN34_INTERNAL_46812dfb_4_k_cu_2db913fb4cuda3std6ranges3__45__cpo4swapE)
_ZN34_INTERNAL_46812dfb_4_k_cu_2db913fb4cuda3std6ranges3__45__cpo4swapE:
	.zero		1
	.type		_ZN34_INTERNAL_46812dfb_4_k_cu_2db913fb6thrust24THRUST_300001_SM_1000_NS12placeholders2_1E,@object
	.size		_ZN34_INTERNAL_46812dfb_4_k_cu_2db913fb6thrust24THRUST_300001_SM_1000_NS12placeholders2_1E,(_ZN34_INTERNAL_46812dfb_4_k_cu_2db913fb6thrust24THRUST_300001_SM_1000_NS12placeholders2_3E - _ZN34_INTERNAL_46812dfb_4_k_cu_2db913fb6thrust24THRUST_300001_SM_1000_NS12placeholders2_1E)
_ZN34_INTERNAL_46812dfb_4_k_cu_2db913fb6thrust24THRUST_300001_SM_1000_NS12placeholders2_1E:
	.zero		1
	.type		_ZN34_INTERNAL_46812dfb_4_k_cu_2db913fb6thrust24THRUST_300001_SM_1000_NS12placeholders2_3E,@object
	.size		_ZN34_INTERNAL_46812dfb_4_k_cu_2db913fb6thrust24THRUST_300001_SM_1000_NS12placeholders2_3E,(_ZN34_INTERNAL_46812dfb_4_k_cu_2db913fb4cuda3std3__45__cpo5beginE - _ZN34_INTERNAL_46812dfb_4_k_cu_2db913fb6thrust24THRUST_300001_SM_1000_NS12placeholders2_3E)
_ZN34_INTERNAL_46812dfb_4_k_cu_2db913fb6thrust24THRUST_300001_SM_1000_NS12placeholders2_3E:
	.zero		1
	.type		_ZN34_INTERNAL_46812dfb_4_k_cu_2db913fb4cuda3std3__45__cpo5beginE,@object
	.size		_ZN34_INTERNAL_46812dfb_4_k_cu_2db913fb4cuda3std3__45__cpo5beginE,(_ZN34_INTERNAL_46812dfb_4_k_cu_2db913fb4cuda3std6ranges3__45__cpo5beginE - _ZN34_INTERNAL_46812dfb_4_k_cu_2db913fb4cuda3std3__45__cpo5beginE)
_ZN34_INTERNAL_46812dfb_4_k_cu_2db913fb4cuda3std3__45__cpo5beginE:
	.zero		1
	.type		_ZN34_INTERNAL_46812dfb_4_k_cu_2db913fb4cuda3std6ranges3__45__cpo5beginE,@object
	.size		_ZN34_INTERNAL_46812dfb_4_k_cu_2db913fb4cuda3std6ranges3__45__cpo5beginE,(_ZN34_INTERNAL_46812dfb_4_k_cu_2db913fb4cuda3std3__436_GLOBAL__N__46812dfb_4_k_cu_2db913fb6ignoreE - _ZN34_INTERNAL_46812dfb_4_k_cu_2db913fb4cuda3std6ranges3__45__cpo5beginE)
_ZN34_INTERNAL_46812dfb_4_k_cu_2db913fb4cuda3std6ranges3__45__cpo5beginE:
	.zero		1
	.type		_ZN34_INTERNAL_46812dfb_4_k_cu_2db913fb4cuda3std3__436_GLOBAL__N__46812dfb_4_k_cu_2db913fb6ignoreE,@object
	.size		_ZN34_INTERNAL_46812dfb_4_k_cu_2db913fb4cuda3std3__436_GLOBAL__N__46812dfb_4_k_cu_2db913fb6ignoreE,(_ZN34_INTERNAL_46812dfb_4_k_cu_2db913fb4cuda3std6ranges3__45__cpo4dataE - _ZN34_INTERNAL_46812dfb_4_k_cu_2db913fb4cuda3std3__436_GLOBAL__N__46812dfb_4_k_cu_2db913fb6ignoreE)
_ZN34_INTERNAL_46812dfb_4_k_cu_2db913fb4cuda3std3__436_GLOBAL__N__46812dfb_4_k_cu_2db913fb6ignoreE:
	.zero		1
	.type		_ZN34_INTERNAL_46812dfb_4_k_cu_2db913fb4cuda3std6ranges3__45__cpo4dataE,@object
	.size		_ZN34_INTERNAL_46812dfb_4_k_cu_2db913fb4cuda3std6ranges3__45__cpo4dataE,(_ZN34_INTERNAL_46812dfb_4_k_cu_2db913fb6thrust24THRUST_300001_SM_1000_NS12placeholders2_7E - _ZN34_INTERNAL_46812dfb_4_k_cu_2db913fb4cuda3std6ranges3__45__cpo4dataE)
_ZN34_INTERNAL_46812dfb_4_k_cu_2db913fb4cuda3std6ranges3__45__cpo4dataE:
	.zero		1
	.type		_ZN34_INTERNAL_46812dfb_4_k_cu_2db913fb6thrust24THRUST_300001_SM_1000_NS12placeholders2_7E,@object
	.size		_ZN34_INTERNAL_46812dfb_4_k_cu_2db913fb6thrust24THRUST_300001_SM_1000_NS12placeholders2_7E,(_ZN34_INTERNAL_46812dfb_4_k_cu_2db913fb4cuda3std3__45__cpo6rbeginE - _ZN34_INTERNAL_46812dfb_4_k_cu_2db913fb6thrust24THRUST_300001_SM_1000_NS12placeholders2_7E)
_ZN34_INTERNAL_46812dfb_4_k_cu_2db913fb6thrust24THRUST_300001_SM_1000_NS12placeholders2_7E:
	.zero		1
	.type		_ZN34_INTERNAL_46812dfb_4_k_cu_2db913fb4cuda3std3__45__cpo6rbeginE,@object
	.size		_ZN34_INTERNAL_46812dfb_4_k_cu_2db913fb4cuda3std3__45__cpo6rbeginE,(_ZN34_INTERNAL_46812dfb_4_k_cu_2db913fb4cuda3std6ranges3__45__cpo7advanceE - _ZN34_INTERNAL_46812dfb_4_k_cu_2db913fb4cuda3std3__45__cpo6rbeginE)
_ZN34_INTERNAL_46812dfb_4_k_cu_2db913fb4cuda3std3__45__cpo6rbeginE:
	.zero		1
	.type		_ZN34_INTERNAL_46812dfb_4_k_cu_2db913fb4cuda3std6ranges3__45__cpo7advanceE,@object
	.size		_ZN34_INTERNAL_46812dfb_4_k_cu_2db913fb4cuda3std6ranges3__45__cpo7advanceE,(_ZN34_INTERNAL_46812dfb_4_k_cu_2db913fb4cuda3std3__47nulloptE - _ZN34_INTERNAL_46812dfb_4_k_cu_2db913fb4cuda3std6ranges3__45__cpo7advanceE)
_ZN34_INTERNAL_46812dfb_4_k_cu_2db913fb4cuda3std6ranges3__45__cpo7advanceE:
	.zero		1
	.type		_ZN34_INTERNAL_46812dfb_4_k_cu_2db913fb4cuda3std3__47nulloptE,@object
	.size		_ZN34_INTERNAL_46812dfb_4_k_cu_2db913fb4cuda3std3__47nulloptE,(_ZN34_INTERNAL_46812dfb_4_k_cu_2db913fb4cuda3std6ranges3__45__cpo8distanceE - _ZN34_INTERNAL_46812dfb_4_k_cu_2db913fb4cuda3std3__47nulloptE)
_ZN34_INTERNAL_46812dfb_4_k_cu_2db913fb4cuda3std3__47nulloptE:
	.zero		1
	.type		_ZN34_INTERNAL_46812dfb_4_k_cu_2db913fb4cuda3std6ranges3__45__cpo8distanceE,@object
	.size		_ZN34_INTERNAL_46812dfb_4_k_cu_2db913fb4cuda3std6ranges3__45__cpo8distanceE,(_ZN34_INTERNAL_46812dfb_4_k_cu_2db913fb6thrust24THRUST_300001_SM_1000_NS12placeholders2_6E - _ZN34_INTERNAL_46812dfb_4_k_cu_2db913fb4cuda3std6ranges3__45__cpo8distanceE)
_ZN34_INTERNAL_46812dfb_4_k_cu_2db913fb4cuda3std6ranges3__45__cpo8distanceE:
	.zero		1
	.type		_ZN34_INTERNAL_46812dfb_4_k_cu_2db913fb6thrust24THRUST_300001_SM_1000_NS12placeholders2_6E,@object
	.size		_ZN34_INTERNAL_46812dfb_4_k_cu_2db913fb6thrust24THRUST_300001_SM_1000_NS12placeholders2_6E,(_ZN34_INTERNAL_46812dfb_4_k_cu_2db913fb4cuda3std3__45__cpo4cendE - _ZN34_INTERNAL_46812dfb_4_k_cu_2db913fb6thrust24THRUST_300001_SM_1000_NS12placeholders2_6E)
_ZN34_INTERNAL_46812dfb_4_k_cu_2db913fb6thrust24THRUST_300001_SM_1000_NS12placeholders2_6E:
	.zero		1
	.type		_ZN34_INTERNAL_46812dfb_4_k_cu_2db913fb4cuda3std3__45__cpo4cendE,@object
	.size		_ZN34_INTERNAL_46812dfb_4_k_cu_2db913fb4cuda3std3__45__cpo4cendE,(_ZN34_INTERNAL_46812dfb_4_k_cu_2db913fb4cuda3std6ranges3__45__cpo4cendE - _ZN34_INTERNAL_46812dfb_4_k_cu_2db913fb4cuda3std3__45__cpo4cendE)
_ZN34_INTERNAL_46812dfb_4_k_cu_2db913fb4cuda3std3__45__cpo4cendE:
	.zero		1
	.type		_ZN34_INTERNAL_46812dfb_4_k_cu_2db913fb4cuda3std6ranges3__45__cpo4cendE,@object
	.size		_ZN34_INTERNAL_46812dfb_4_k_cu_2db913fb4cuda3std6ranges3__45__cpo4cendE,(_ZN34_INTERNAL_46812dfb_4_k_cu_2db913fb4cuda3std3__420unreachable_sentinelE - _ZN34_INTERNAL_46812dfb_4_k_cu_2db913fb4cuda3std6ranges3__45__cpo4cendE)
_ZN34_INTERNAL_46812dfb_4_k_cu_2db913fb4cuda3std6ranges3__45__cpo4cendE:
	.zero		1
	.type		_ZN34_INTERNAL_46812dfb_4_k_cu_2db913fb4cuda3std3__420unreachable_sentinelE,@object
	.size		_ZN34_INTERNAL_46812dfb_4_k_cu_2db913fb4cuda3std3__420unreachable_sentinelE,(_ZN34_INTERNAL_46812dfb_4_k_cu_2db913fb4cuda3std6ranges3__45__cpo5ssizeE - _ZN34_INTERNAL_46812dfb_4_k_cu_2db913fb4cuda3std3__420unreachable_sentinelE)
_ZN34_INTERNAL_46812dfb_4_k_cu_2db913fb4cuda3std3__420unreachable_sentinelE:
	.zero		1
	.type		_ZN34_INTERNAL_46812dfb_4_k_cu_2db913fb4cuda3std6ranges3__45__cpo5ssizeE,@object
	.size		_ZN34_INTERNAL_46812dfb_4_k_cu_2db913fb4cuda3std6ranges3__45__cpo5ssizeE,(_ZN34_INTERNAL_46812dfb_4_k_cu_2db913fb6thrust24THRUST_300001_SM_1000_NS12placeholders3_10E - _ZN34_INTERNAL_46812dfb_4_k_cu_2db913fb4cuda3std6ranges3__45__cpo5ssizeE)
_ZN34_INTERNAL_46812dfb_4_k_cu_2db913fb4cuda3std6ranges3__45__cpo5ssizeE:
	.zero		1
	.type		_ZN34_INTERNAL_46812dfb_4_k_cu_2db913fb6thrust24THRUST_300001_SM_1000_NS12placeholders3_10E,@object
	.size		_ZN34_INTERNAL_46812dfb_4_k_cu_2db913fb6thrust24THRUST_300001_SM_1000_NS12placeholders3_10E,(_ZN34_INTERNAL_46812dfb_4_k_cu_2db913fb4cuda3std3__45__cpo5crendE - _ZN34_INTERNAL_46812dfb_4_k_cu_2db913fb6thrust24THRUST_300001_SM_1000_NS12placeholders3_10E)
_ZN34_INTERNAL_46812dfb_4_k_cu_2db913fb6thrust24THRUST_300001_SM_1000_NS12placeholders3_10E:
	.zero		1
	.type		_ZN34_INTERNAL_46812dfb_4_k_cu_2db913fb4cuda3std3__45__cpo5crendE,@object
	.size		_ZN34_INTERNAL_46812dfb_4_k_cu_2db913fb4cuda3std3__45__cpo5crendE,(_ZN34_INTERNAL_46812dfb_4_k_cu_2db913fb4cuda3std6ranges3__45__cpo4prevE - _ZN34_INTERNAL_46812dfb_4_k_cu_2db913fb4cuda3std3__45__cpo5crendE)
_ZN34_INTERNAL_46812dfb_4_k_cu_2db913fb4cuda3std3__45__cpo5crendE:
	.zero		1
	.type		_ZN34_INTERNAL_46812dfb_4_k_cu_2db913fb4cuda3std6ranges3__45__cpo4prevE,@object
	.size		_ZN34_INTERNAL_46812dfb_4_k_cu_2db913fb4cuda3std6ranges3__45__cpo4prevE,(_ZN34_INTERNAL_46812dfb_4_k_cu_2db913fb4cuda3std6ranges3__45__cpo9iter_moveE - _ZN34_INTERNAL_46812dfb_4_k_cu_2db913fb4cuda3std6ranges3__45__cpo4prevE)
_ZN34_INTERNAL_46812dfb_4_k_cu_2db913fb4cuda3std6ranges3__45__cpo4prevE:
	.zero		1
	.type		_ZN34_INTERNAL_46812dfb_4_k_cu_2db913fb4cuda3std6ranges3__45__cpo9iter_moveE,@object
	.size		_ZN34_INTERNAL_46812dfb_4_k_cu_2db913fb4cuda3std6ranges3__45__cpo9iter_moveE,(_ZN34_INTERNAL_46812dfb_4_k_cu_2db913fb6thrust24THRUST_300001_SM_1000_NS12placeholders2_2E - _ZN34_INTERNAL_46812dfb_4_k_cu_2db913fb4cuda3std6ranges3__45__cpo9iter_moveE)
_ZN34_INTERNAL_46812dfb_4_k_cu_2db913fb4cuda3std6ranges3__45__cpo9iter_moveE:
	.zero		1
	.type		_ZN34_INTERNAL_46812dfb_4_k_cu_2db913fb6thrust24THRUST_300001_SM_1000_NS12placeholders2_2E,@object
	.size		_ZN34_INTERNAL_46812dfb_4_k_cu_2db913fb6thrust24THRUST_300001_SM_1000_NS12placeholders2_2E,(_ZN34_INTERNAL_46812dfb_4_k_cu_2db913fb6thrust24THRUST_300001_SM_1000_NS12placeholders2_4E - _ZN34_INTERNAL_46812dfb_4_k_cu_2db913fb6thrust24THRUST_300001_SM_1000_NS12placeholders2_2E)
_ZN34_INTERNAL_46812dfb_4_k_cu_2db913fb6thrust24THRUST_300001_SM_1000_NS12placeholders2_2E:
	.zero		1
	.type		_ZN34_INTERNAL_46812dfb_4_k_cu_2db913fb6thrust24THRUST_300001_SM_1000_NS12placeholders2_4E,@object
	.size		_ZN34_INTERNAL_46812dfb_4_k_cu_2db913fb6thrust24THRUST_300001_SM_1000_NS12placeholders2_4E,(_ZN34_INTERNAL_46812dfb_4_k_cu_2db913fb4cuda3std3__45__cpo3endE - _ZN34_INTERNAL_46812dfb_4_k_cu_2db913fb6thrust24THRUST_300001_SM_1000_NS12placeholders2_4E)
_ZN34_INTERNAL_46812dfb_4_k_cu_2db913fb6thrust24THRUST_300001_SM_1000_NS12placeholders2_4E:
	.zero		1
	.type		_ZN34_INTERNAL_46812dfb_4_k_cu_2db913fb4cuda3std3__45__cpo3endE,@object
	.size		_ZN34_INTERNAL_46812dfb_4_k_cu_2db913fb4cuda3std3__45__cpo3endE,(_ZN34_INTERNAL_46812dfb_4_k_cu_2db913fb4cuda3std6ranges3__45__cpo3endE - _ZN34_INTERNAL_46812dfb_4_k_cu_2db913fb4cuda3std3__45__cpo3endE)
_ZN34_INTERNAL_46812dfb_4_k_cu_2db913fb4cuda3std3__45__cpo3endE:
	.zero		1
	.type		_ZN34_INTERNAL_46812dfb_4_k_cu_2db913fb4cuda3std6ranges3__45__cpo3endE,@object
	.size		_ZN34_INTERNAL_46812dfb_4_k_cu_2db913fb4cuda3std6ranges3__45__cpo3endE,(_ZN34_INTERNAL_46812dfb_4_k_cu_2db913fb4cuda3std3__419piecewise_constructE - _ZN34_INTERNAL_46812dfb_4_k_cu_2db913fb4cuda3std6ranges3__45__cpo3endE)
_ZN34_INTERNAL_46812dfb_4_k_cu_2db913fb4cuda3std6ranges3__45__cpo3endE:
	.zero		1
	.type		_ZN34_INTERNAL_46812dfb_4_k_cu_2db913fb4cuda3std3__419piecewise_constructE,@object
	.size		_ZN34_INTERNAL_46812dfb_4_k_cu_2db913fb4cuda3std3__419piecewise_constructE,(_ZN34_INTERNAL_46812dfb_4_k_cu_2db913fb4cuda3std6ranges3__45__cpo5cdataE - _ZN34_INTERNAL_46812dfb_4_k_cu_2db913fb4cuda3std3__419piecewise_constructE)
_ZN34_INTERNAL_46812dfb_4_k_cu_2db913fb4cuda3std3__419piecewise_constructE:
	.zero		1
	.type		_ZN34_INTERNAL_46812dfb_4_k_cu_2db913fb4cuda3std6ranges3__45__cpo5cdataE,@object
	.size		_ZN34_INTERNAL_46812dfb_4_k_cu_2db913fb4cuda3std6ranges3__45__cpo5cdataE,(_ZN34_INTERNAL_46812dfb_4_k_cu_2db913fb6thrust24THRUST_300001_SM_1000_NS12placeholders2_8E - _ZN34_INTERNAL_46812dfb_4_k_cu_2db913fb4cuda3std6ranges3__45__cpo5cdataE)
_ZN34_INTERNAL_46812dfb_4_k_cu_2db913fb4cuda3std6ranges3__45__cpo5cdataE:
	.zero		1
	.type		_ZN34_INTERNAL_46812dfb_4_k_cu_2db913fb6thrust24THRUST_300001_SM_1000_NS12placeholders2_8E,@object
	.size		_ZN34_INTERNAL_46812dfb_4_k_cu_2db913fb6thrust24THRUST_300001_SM_1000_NS12placeholders2_8E,(_ZN34_INTERNAL_46812dfb_4_k_cu_2db913fb4cuda3std3__45__cpo4rendE - _ZN34_INTERNAL_46812dfb_4_k_cu_2db913fb6thrust24THRUST_300001_SM_1000_NS12placeholders2_8E)
_ZN34_INTERNAL_46812dfb_4_k_cu_2db913fb6thrust24THRUST_300001_SM_1000_NS12placeholders2_8E:
	.zero		1
	.type		_ZN34_INTERNAL_46812dfb_4_k_cu_2db913fb4cuda3std3__45__cpo4rendE,@object
	.size		_ZN34_INTERNAL_46812dfb_4_k_cu_2db913fb4cuda3std3__45__cpo4rendE,(_ZN34_INTERNAL_46812dfb_4_k_cu_2db913fb4cuda3std6ranges3__45__cpo9iter_swapE - _ZN34_INTERNAL_46812dfb_4_k_cu_2db913fb4cuda3std3__45__cpo4rendE)
_ZN34_INTERNAL_46812dfb_4_k_cu_2db913fb4cuda3std3__45__cpo4rendE:
	.zero		1
	.type		_ZN34_INTERNAL_46812dfb_4_k_cu_2db913fb4cuda3std6ranges3__45__cpo9iter_swapE,@object
	.size		_ZN34_INTERNAL_46812dfb_4_k_cu_2db913fb4cuda3std6ranges3__45__cpo9iter_swapE,(_ZN34_INTERNAL_46812dfb_4_k_cu_2db913fb4cuda3std3__48unexpectE - _ZN34_INTERNAL_46812dfb_4_k_cu_2db913fb4cuda3std6ranges3__45__cpo9iter_swapE)
_ZN34_INTERNAL_46812dfb_4_k_cu_2db913fb4cuda3std6ranges3__45__cpo9iter_swapE:
	.zero		1
	.type		_ZN34_INTERNAL_46812dfb_4_k_cu_2db913fb4cuda3std3__48unexpectE,@object
	.size		_ZN34_INTERNAL_46812dfb_4_k_cu_2db913fb4cuda3std3__48unexpectE,(_ZN34_INTERNAL_46812dfb_4_k_cu_2db913fb6thrust24THRUST_300001_SM_1000_NS6system6detail10sequential3seqE - _ZN34_INTERNAL_46812dfb_4_k_cu_2db913fb4cuda3std3__48unexpectE)
_ZN34_INTERNAL_46812dfb_4_k_cu_2db913fb4cuda3std3__48unexpectE:
	.zero		1
	.type		_ZN34_INTERNAL_46812dfb_4_k_cu_2db913fb6thrust24THRUST_300001_SM_1000_NS6system6detail10sequential3seqE,@object
	.size		_ZN34_INTERNAL_46812dfb_4_k_cu_2db913fb6thrust24THRUST_300001_SM_1000_NS6system6detail10sequential3seqE,(.L_29 - _ZN34_INTERNAL_46812dfb_4_k_cu_2db913fb6thrust24THRUST_300001_SM_1000_NS6system6detail10sequential3seqE)
_ZN34_INTERNAL_46812dfb_4_k_cu_2db913fb6thrust24THRUST_300001_SM_1000_NS6system6detail10sequential3seqE:
	.zero		1
.L_29:


//--------------------- .nv.shared._ZN3cub18CUB_300001_SM_10006detail6reduce18DeviceReduceKernelINS2_10policy_hubIdjN4cuda3__47maximumIvEEE10Policy1000EPdjS8_dNS5_3std3__410__identityEEEvT0_PT3_T1_NS0_13GridEvenShareISI_EET2_T4_ --------------------------
	.section	.nv.shared._ZN3cub18CUB_300001_SM_10006detail6reduce18DeviceReduceKernelINS2_10policy_hubIdjN4cuda3__47maximumIvEEE10Policy1000EPdjS8_dNS5_3std3__410__identityEEEvT0_PT3_T1_NS0_13GridEvenShareISI_EET2_T4_,"aw",@nobits
	.sectionflags	@""
	.align	8
.nv.shared._ZN3cub18CUB_300001_SM_10006detail6reduce18DeviceReduceKernelINS2_10policy_hubIdjN4cuda3__47maximumIvEEE10Policy1000EPdjS8_dNS5_3std3__410__identityEEEvT0_PT3_T1_NS0_13GridEvenShareISI_EET2_T4_:
	.zero		1104


//--------------------- .nv.shared._ZN3cub18CUB_300001_SM_10006detail6reduce28DeviceReduceSingleTileKernelINS2_10policy_hubIdjN4cuda3__47maximumIvEEE10Policy1000EPdSB_jS8_ddNS5_3std3__410__identityEEEvT0_T1_T2_T3_T4_T6_ --------------------------
	.section	.nv.shared._ZN3cub18CUB_300001_SM_10006detail6reduce28DeviceReduceSingleTileKernelINS2_10policy_hubIdjN4cuda3__47maximumIvEEE10Policy1000EPdSB_jS8_ddNS5_3std3__410__identityEEEvT0_T1_T2_T3_T4_T6_,"aw",@nobits
	.sectionflags	@""
	.align	8
.nv.shared._ZN3cub18CUB_300001_SM_10006detail6reduce28DeviceReduceSingleTileKernelINS2_10policy_hubIdjN4cuda3__47maximumIvEEE10Policy1000EPdSB_jS8_ddNS5_3std3__410__identityEEEvT0_T1_T2_T3_T4_T6_:
	.zero		1104


//--------------------- .nv.constant0._ZN3cub18CUB_300001_SM_10006detail6reduce28DeviceReduceSingleTileKernelINS2_10policy_hubIdjN4cuda3__47maximumIvEEE10Policy1000EPdSB_iS8_ddNS5_3std3__410__identityEEEvT0_T1_T2_T3_T4_T6_ --------------------------
	.section	.nv.constant0._ZN3cub18CUB_300001_SM_10006detail6reduce28DeviceReduceSingleTileKernelINS2_10policy_hubIdjN4cuda3__47maximumIvEEE10Policy1000EPdSB_iS8_ddNS5_3std3__410__identityEEEvT0_T1_T2_T3_T4_T6_,"a",@progbits
	.sectionflags	@""
	.align	4
.nv.constant0._ZN3cub18CUB_300001_SM_10006detail6reduce28DeviceReduceSingleTileKernelINS2_10policy_hubIdjN4cuda3__47maximumIvEEE10Policy1000EPdSB_iS8_ddNS5_3std3__410__identityEEEvT0_T1_T2_T3_T4_T6_:
	.zero		929


//--------------------- .nv.constant0._ZN3cub18CUB_300001_SM_10006detail6reduce18DeviceReduceKernelINS2_10policy_hubIdjN4cuda3__47maximumIvEEE10Policy1000EPdjS8_dNS5_3std3__410__identityEEEvT0_PT3_T1_NS0_13GridEvenShareISI_EET2_T4_ --------------------------
	.section	.nv.constant0._ZN3cub18CUB_300001_SM_10006detail6reduce18DeviceReduceKernelINS2_10policy_hubIdjN4cuda3__47maximumIvEEE10Policy1000EPdjS8_dNS5_3std3__410__identityEEEvT0_PT3_T1_NS0_13GridEvenShareISI_EET2_T4_,"a",@progbits
	.sectionflags	@""
	.align	4
.nv.constant0._ZN3cub18CUB_300001_SM_10006detail6reduce18DeviceReduceKernelINS2_10policy_hubIdjN4cuda3__47maximumIvEEE10Policy1000EPdjS8_dNS5_3std3__410__identityEEEvT0_PT3_T1_NS0_13GridEvenShareISI_EET2_T4_:
	.zero		958


//--------------------- .nv.constant0._ZN3cub18CUB_300001_SM_10006detail6reduce28DeviceReduceSingleTileKernelINS2_10policy_hubIdjN4cuda3__47maximumIvEEE10Policy1000EPdSB_jS8_ddNS5_3std3__410__identityEEEvT0_T1_T2_T3_T4_T6_ --------------------------
	.section	.nv.constant0._ZN3cub18CUB_300001_SM_10006detail6reduce28DeviceReduceSingleTileKernelINS2_10policy_hubIdjN4cuda3__47maximumIvEEE10Policy1000EPdSB_jS8_ddNS5_3std3__410__identityEEEvT0_T1_T2_T3_T4_T6_,"a",@progbits
	.sectionflags	@""
	.align	4
.nv.constant0._ZN3cub18CUB_300001_SM_10006detail6reduce28DeviceReduceSingleTileKernelINS2_10policy_hubIdjN4cuda3__47maximumIvEEE10Policy1000EPdSB_jS8_ddNS5_3std3__410__identityEEEvT0_T1_T2_T3_T4_T6_:
	.zero		929


//--------------------- .nv.constant0._ZN3cub18CUB_300001_SM_10006detail11EmptyKernelIvEEvv --------------------------
	.section	.nv.constant0._ZN3cub18CUB_300001_SM_10006detail11EmptyKernelIvEEvv,"a",@progbits
	.sectionflags	@""
	.align	4
.nv.constant0._ZN3cub18CUB_300001_SM_10006detail11EmptyKernelIvEEvv:
	.zero		896


//--------------------- .nv.constant0._Z15calculateMatrixPdS_m --------------------------
	.section	.nv.constant0._Z15calculateMatrixPdS_m,"a",@progbits
	.sectionflags	@""
	.align	4
.nv.constant0._Z15calculateMatrixPdS_m:
	.zero		920


//--------------------- .nv.constant0._Z14getErrorMatrixPdS_S_m --------------------------
	.section	.nv.constant0._Z14getErrorMatrixPdS_S_m,"a",@progbits
	.sectionflags	@""
	.align	4
.nv.constant0._Z14getErrorMatrixPdS_S_m:
	.zero		928


//--------------------- SYMBOLS --------------------------

	.type		.nv.reservedSmem.offset0,@object
	.size		.nv.reservedSmem.offset0,0x4
	.type		.nv.reservedSmem.cap,@object
	.size		.nv.reservedSmem.cap,0x4
